//
// Generated by NVIDIA NVVM Compiler
//
// Compiler Build ID: CL-36424714
// Cuda compilation tools, release 13.0, V13.0.88
// Based on NVVM 20.0.0
//

.version 9.0
.target sm_100
.address_size 64

	// .globl	_Z22interleave_kernel_1bitPKjPjj

.visible .entry _Z22interleave_kernel_1bitPKjPjj(
	.param .u64 .ptr .align 1 _Z22interleave_kernel_1bitPKjPjj_param_0,
	.param .u64 .ptr .align 1 _Z22interleave_kernel_1bitPKjPjj_param_1,
	.param .u32 _Z22interleave_kernel_1bitPKjPjj_param_2
)
{
	.reg .pred 	%p<3>;
	.reg .b32 	%r<173>;
	.reg .b64 	%rd<13>;

	ld.param.u64 	%rd6, [_Z22interleave_kernel_1bitPKjPjj_param_0];
	ld.param.u32 	%r39, [_Z22interleave_kernel_1bitPKjPjj_param_2];
	mov.u32 	%r40, %ctaid.x;
	mov.u32 	%r41, %ntid.x;
	mov.u32 	%r42, %tid.x;
	mad.lo.s32 	%r43, %r40, %r41, %r42;
	mul.lo.s32 	%r1, %r39, %r43;
	shl.b32 	%r44, %r43, 5;
	cvta.to.global.u64 	%rd7, %rd6;
	mul.wide.s32 	%rd8, %r44, 4;
	add.s64 	%rd1, %rd7, %rd8;
	setp.eq.s32 	%p1, %r39, 0;
	@%p1 bra 	$L__BB0_3;
	ld.param.u64 	%rd11, [_Z22interleave_kernel_1bitPKjPjj_param_1];
	ld.global.nc.u32 	%r2, [%rd1];
	ld.global.nc.u32 	%r3, [%rd1+4];
	ld.global.nc.u32 	%r4, [%rd1+8];
	ld.global.nc.u32 	%r5, [%rd1+12];
	ld.global.nc.u32 	%r6, [%rd1+16];
	ld.global.nc.u32 	%r7, [%rd1+20];
	ld.global.nc.u32 	%r8, [%rd1+24];
	ld.global.nc.u32 	%r9, [%rd1+28];
	ld.global.nc.u32 	%r10, [%rd1+32];
	ld.global.nc.u32 	%r11, [%rd1+36];
	ld.global.nc.u32 	%r12, [%rd1+40];
	ld.global.nc.u32 	%r13, [%rd1+44];
	ld.global.nc.u32 	%r14, [%rd1+48];
	ld.global.nc.u32 	%r15, [%rd1+52];
	ld.global.nc.u32 	%r16, [%rd1+56];
	ld.global.nc.u32 	%r17, [%rd1+60];
	ld.global.nc.u32 	%r18, [%rd1+64];
	ld.global.nc.u32 	%r19, [%rd1+68];
	ld.global.nc.u32 	%r20, [%rd1+72];
	ld.global.nc.u32 	%r21, [%rd1+76];
	ld.global.nc.u32 	%r22, [%rd1+80];
	ld.global.nc.u32 	%r23, [%rd1+84];
	ld.global.nc.u32 	%r24, [%rd1+88];
	ld.global.nc.u32 	%r25, [%rd1+92];
	ld.global.nc.u32 	%r26, [%rd1+96];
	ld.global.nc.u32 	%r27, [%rd1+100];
	ld.global.nc.u32 	%r28, [%rd1+104];
	ld.global.nc.u32 	%r29, [%rd1+108];
	ld.global.nc.u32 	%r30, [%rd1+112];
	ld.global.nc.u32 	%r31, [%rd1+116];
	ld.global.nc.u32 	%r32, [%rd1+120];
	ld.global.nc.u32 	%r33, [%rd1+124];
	neg.s32 	%r171, %r39;
	mul.wide.u32 	%rd9, %r1, 4;
	cvta.to.global.u64 	%rd10, %rd11;
	add.s64 	%rd12, %rd10, %rd9;
	mov.b32 	%r172, 0;
$L__BB0_2:
	shr.u32 	%r46, %r2, %r172;
	and.b32  	%r47, %r46, 1;
	shr.u32 	%r48, %r3, %r172;
	shl.b32 	%r49, %r48, 1;
	and.b32  	%r50, %r49, 2;
	or.b32  	%r51, %r50, %r47;
	shr.u32 	%r52, %r4, %r172;
	shl.b32 	%r53, %r52, 2;
	and.b32  	%r54, %r53, 4;
	or.b32  	%r55, %r54, %r51;
	shr.u32 	%r56, %r5, %r172;
	shl.b32 	%r57, %r56, 3;
	and.b32  	%r58, %r57, 8;
	or.b32  	%r59, %r58, %r55;
	shr.u32 	%r60, %r6, %r172;
	shl.b32 	%r61, %r60, 4;
	and.b32  	%r62, %r61, 16;
	or.b32  	%r63, %r62, %r59;
	shr.u32 	%r64, %r7, %r172;
	shl.b32 	%r65, %r64, 5;
	and.b32  	%r66, %r65, 32;
	or.b32  	%r67, %r66, %r63;
	shr.u32 	%r68, %r8, %r172;
	shl.b32 	%r69, %r68, 6;
	and.b32  	%r70, %r69, 64;
	or.b32  	%r71, %r70, %r67;
	shr.u32 	%r72, %r9, %r172;
	shl.b32 	%r73, %r72, 7;
	and.b32  	%r74, %r73, 128;
	or.b32  	%r75, %r74, %r71;
	shr.u32 	%r76, %r10, %r172;
	shl.b32 	%r77, %r76, 8;
	and.b32  	%r78, %r77, 256;
	or.b32  	%r79, %r78, %r75;
	shr.u32 	%r80, %r11, %r172;
	shl.b32 	%r81, %r80, 9;
	and.b32  	%r82, %r81, 512;
	or.b32  	%r83, %r82, %r79;
	shr.u32 	%r84, %r12, %r172;
	shl.b32 	%r85, %r84, 10;
	and.b32  	%r86, %r85, 1024;
	or.b32  	%r87, %r86, %r83;
	shr.u32 	%r88, %r13, %r172;
	shl.b32 	%r89, %r88, 11;
	and.b32  	%r90, %r89, 2048;
	or.b32  	%r91, %r90, %r87;
	shr.u32 	%r92, %r14, %r172;
	shl.b32 	%r93, %r92, 12;
	and.b32  	%r94, %r93, 4096;
	or.b32  	%r95, %r94, %r91;
	shr.u32 	%r96, %r15, %r172;
	shl.b32 	%r97, %r96, 13;
	and.b32  	%r98, %r97, 8192;
	or.b32  	%r99, %r98, %r95;
	shr.u32 	%r100, %r16, %r172;
	shl.b32 	%r101, %r100, 14;
	and.b32  	%r102, %r101, 16384;
	or.b32  	%r103, %r102, %r99;
	shr.u32 	%r104, %r17, %r172;
	shl.b32 	%r105, %r104, 15;
	and.b32  	%r106, %r105, 32768;
	or.b32  	%r107, %r106, %r103;
	shr.u32 	%r108, %r18, %r172;
	shl.b32 	%r109, %r108, 16;
	and.b32  	%r110, %r109, 65536;
	or.b32  	%r111, %r110, %r107;
	shr.u32 	%r112, %r19, %r172;
	shl.b32 	%r113, %r112, 17;
	and.b32  	%r114, %r113, 131072;
	or.b32  	%r115, %r114, %r111;
	shr.u32 	%r116, %r20, %r172;
	shl.b32 	%r117, %r116, 18;
	and.b32  	%r118, %r117, 262144;
	or.b32  	%r119, %r118, %r115;
	shr.u32 	%r120, %r21, %r172;
	shl.b32 	%r121, %r120, 19;
	and.b32  	%r122, %r121, 524288;
	or.b32  	%r123, %r122, %r119;
	shr.u32 	%r124, %r22, %r172;
	shl.b32 	%r125, %r124, 20;
	and.b32  	%r126, %r125, 1048576;
	or.b32  	%r127, %r126, %r123;
	shr.u32 	%r128, %r23, %r172;
	shl.b32 	%r129, %r128, 21;
	and.b32  	%r130, %r129, 2097152;
	or.b32  	%r131, %r130, %r127;
	shr.u32 	%r132, %r24, %r172;
	shl.b32 	%r133, %r132, 22;
	and.b32  	%r134, %r133, 4194304;
	or.b32  	%r135, %r134, %r131;
	shr.u32 	%r136, %r25, %r172;
	shl.b32 	%r137, %r136, 23;
	and.b32  	%r138, %r137, 8388608;
	or.b32  	%r139, %r138, %r135;
	shr.u32 	%r140, %r26, %r172;
	shl.b32 	%r141, %r140, 24;
	and.b32  	%r142, %r141, 16777216;
	or.b32  	%r143, %r142, %r139;
	shr.u32 	%r144, %r27, %r172;
	shl.b32 	%r145, %r144, 25;
	and.b32  	%r146, %r145, 33554432;
	or.b32  	%r147, %r146, %r143;
	shr.u32 	%r148, %r28, %r172;
	shl.b32 	%r149, %r148, 26;
	and.b32  	%r150, %r149, 67108864;
	or.b32  	%r151, %r150, %r147;
	shr.u32 	%r152, %r29, %r172;
	shl.b32 	%r153, %r152, 27;
	and.b32  	%r154, %r153, 134217728;
	or.b32  	%r155, %r154, %r151;
	shr.u32 	%r156, %r30, %r172;
	shl.b32 	%r157, %r156, 28;
	and.b32  	%r158, %r157, 268435456;
	or.b32  	%r159, %r158, %r155;
	shr.u32 	%r160, %r31, %r172;
	shl.b32 	%r161, %r160, 29;
	and.b32  	%r162, %r161, 536870912;
	or.b32  	%r163, %r162, %r159;
	shr.u32 	%r164, %r32, %r172;
	shl.b32 	%r165, %r164, 30;
	and.b32  	%r166, %r165, 1073741824;
	or.b32  	%r167, %r166, %r163;
	shr.u32 	%r168, %r33, %r172;
	shl.b32 	%r169, %r168, 31;
	or.b32  	%r170, %r169, %r167;
	st.global.u32 	[%rd12], %r170;
	add.s32 	%r172, %r172, 1;
	add.s32 	%r171, %r171, 1;
	setp.ne.s32 	%p2, %r171, 0;
	add.s64 	%rd12, %rd12, 4;
	@%p2 bra 	$L__BB0_2;
$L__BB0_3:
	ret;

}
	// .globl	_Z22interleave_kernel_2bitPKjPjj
.visible .entry _Z22interleave_kernel_2bitPKjPjj(
	.param .u64 .ptr .align 1 _Z22interleave_kernel_2bitPKjPjj_param_0,
	.param .u64 .ptr .align 1 _Z22interleave_kernel_2bitPKjPjj_param_1,
	.param .u32 _Z22interleave_kernel_2bitPKjPjj_param_2
)
{
	.reg .pred 	%p<3>;
	.reg .b32 	%r<176>;
	.reg .b64 	%rd<14>;

	ld.param.u64 	%rd6, [_Z22interleave_kernel_2bitPKjPjj_param_0];
	ld.param.u32 	%r35, [_Z22interleave_kernel_2bitPKjPjj_param_2];
	mov.u32 	%r36, %ctaid.x;
	mov.u32 	%r37, %ntid.x;
	mov.u32 	%r38, %tid.x;
	mad.lo.s32 	%r39, %r36, %r37, %r38;
	shl.b32 	%r40, %r39, 5;
	cvta.to.global.u64 	%rd7, %rd6;
	mul.wide.s32 	%rd8, %r40, 4;
	add.s64 	%rd1, %rd7, %rd8;
	setp.eq.s32 	%p1, %r35, 0;
	@%p1 bra 	$L__BB1_3;
	ld.param.u32 	%r173, [_Z22interleave_kernel_2bitPKjPjj_param_2];
	ld.param.u64 	%rd12, [_Z22interleave_kernel_2bitPKjPjj_param_1];
	ld.global.nc.u32 	%r1, [%rd1];
	ld.global.nc.u32 	%r2, [%rd1+4];
	ld.global.nc.u32 	%r3, [%rd1+8];
	ld.global.nc.u32 	%r4, [%rd1+12];
	ld.global.nc.u32 	%r5, [%rd1+16];
	ld.global.nc.u32 	%r6, [%rd1+20];
	ld.global.nc.u32 	%r7, [%rd1+24];
	ld.global.nc.u32 	%r8, [%rd1+28];
	ld.global.nc.u32 	%r9, [%rd1+32];
	ld.global.nc.u32 	%r10, [%rd1+36];
	ld.global.nc.u32 	%r11, [%rd1+40];
	ld.global.nc.u32 	%r12, [%rd1+44];
	ld.global.nc.u32 	%r13, [%rd1+48];
	ld.global.nc.u32 	%r14, [%rd1+52];
	ld.global.nc.u32 	%r15, [%rd1+56];
	ld.global.nc.u32 	%r16, [%rd1+60];
	ld.global.nc.u32 	%r17, [%rd1+64];
	ld.global.nc.u32 	%r18, [%rd1+68];
	ld.global.nc.u32 	%r19, [%rd1+72];
	ld.global.nc.u32 	%r20, [%rd1+76];
	ld.global.nc.u32 	%r21, [%rd1+80];
	ld.global.nc.u32 	%r22, [%rd1+84];
	ld.global.nc.u32 	%r23, [%rd1+88];
	ld.global.nc.u32 	%r24, [%rd1+92];
	ld.global.nc.u32 	%r25, [%rd1+96];
	ld.global.nc.u32 	%r26, [%rd1+100];
	ld.global.nc.u32 	%r27, [%rd1+104];
	ld.global.nc.u32 	%r28, [%rd1+108];
	ld.global.nc.u32 	%r29, [%rd1+112];
	ld.global.nc.u32 	%r30, [%rd1+116];
	ld.global.nc.u32 	%r31, [%rd1+120];
	ld.global.nc.u32 	%r32, [%rd1+124];
	mov.u32 	%r43, %ntid.x;
	mov.u32 	%r44, %tid.x;
	mad.lo.s32 	%r45, %r36, %r43, %r44;
	mul.lo.s32 	%r46, %r173, %r45;
	mul.wide.u32 	%rd9, %r46, 4;
	cvta.to.global.u64 	%rd10, %rd12;
	add.s64 	%rd11, %rd9, %rd10;
	add.s64 	%rd13, %rd11, 4;
	mov.b32 	%r175, 0;
$L__BB1_2:
	ld.param.u32 	%r174, [_Z22interleave_kernel_2bitPKjPjj_param_2];
	mov.b32 	%r47, 3;
	shl.b32 	%r48, %r47, %r175;
	and.b32  	%r49, %r1, %r48;
	shr.u32 	%r50, %r49, %r175;
	and.b32  	%r51, %r17, %r48;
	shr.u32 	%r52, %r51, %r175;
	and.b32  	%r53, %r2, %r48;
	shr.u32 	%r54, %r53, %r175;
	and.b32  	%r55, %r18, %r48;
	shr.u32 	%r56, %r55, %r175;
	shl.b32 	%r57, %r54, 2;
	or.b32  	%r58, %r57, %r50;
	shl.b32 	%r59, %r56, 2;
	or.b32  	%r60, %r59, %r52;
	and.b32  	%r61, %r3, %r48;
	shr.u32 	%r62, %r61, %r175;
	and.b32  	%r63, %r19, %r48;
	shr.u32 	%r64, %r63, %r175;
	shl.b32 	%r65, %r62, 4;
	or.b32  	%r66, %r65, %r58;
	shl.b32 	%r67, %r64, 4;
	or.b32  	%r68, %r67, %r60;
	and.b32  	%r69, %r4, %r48;
	shr.u32 	%r70, %r69, %r175;
	and.b32  	%r71, %r20, %r48;
	shr.u32 	%r72, %r71, %r175;
	shl.b32 	%r73, %r70, 6;
	or.b32  	%r74, %r73, %r66;
	shl.b32 	%r75, %r72, 6;
	or.b32  	%r76, %r75, %r68;
	and.b32  	%r77, %r5, %r48;
	shr.u32 	%r78, %r77, %r175;
	and.b32  	%r79, %r21, %r48;
	shr.u32 	%r80, %r79, %r175;
	shl.b32 	%r81, %r78, 8;
	or.b32  	%r82, %r81, %r74;
	shl.b32 	%r83, %r80, 8;
	or.b32  	%r84, %r83, %r76;
	and.b32  	%r85, %r6, %r48;
	shr.u32 	%r86, %r85, %r175;
	and.b32  	%r87, %r22, %r48;
	shr.u32 	%r88, %r87, %r175;
	shl.b32 	%r89, %r86, 10;
	or.b32  	%r90, %r89, %r82;
	shl.b32 	%r91, %r88, 10;
	or.b32  	%r92, %r91, %r84;
	and.b32  	%r93, %r7, %r48;
	shr.u32 	%r94, %r93, %r175;
	and.b32  	%r95, %r23, %r48;
	shr.u32 	%r96, %r95, %r175;
	shl.b32 	%r97, %r94, 12;
	or.b32  	%r98, %r97, %r90;
	shl.b32 	%r99, %r96, 12;
	or.b32  	%r100, %r99, %r92;
	and.b32  	%r101, %r8, %r48;
	shr.u32 	%r102, %r101, %r175;
	and.b32  	%r103, %r24, %r48;
	shr.u32 	%r104, %r103, %r175;
	shl.b32 	%r105, %r102, 14;
	or.b32  	%r106, %r105, %r98;
	shl.b32 	%r107, %r104, 14;
	or.b32  	%r108, %r107, %r100;
	and.b32  	%r109, %r9, %r48;
	shr.u32 	%r110, %r109, %r175;
	and.b32  	%r111, %r25, %r48;
	shr.u32 	%r112, %r111, %r175;
	shl.b32 	%r113, %r110, 16;
	or.b32  	%r114, %r113, %r106;
	shl.b32 	%r115, %r112, 16;
	or.b32  	%r116, %r115, %r108;
	and.b32  	%r117, %r10, %r48;
	shr.u32 	%r118, %r117, %r175;
	and.b32  	%r119, %r26, %r48;
	shr.u32 	%r120, %r119, %r175;
	shl.b32 	%r121, %r118, 18;
	or.b32  	%r122, %r121, %r114;
	shl.b32 	%r123, %r120, 18;
	or.b32  	%r124, %r123, %r116;
	and.b32  	%r125, %r11, %r48;
	shr.u32 	%r126, %r125, %r175;
	and.b32  	%r127, %r27, %r48;
	shr.u32 	%r128, %r127, %r175;
	shl.b32 	%r129, %r126, 20;
	or.b32  	%r130, %r129, %r122;
	shl.b32 	%r131, %r128, 20;
	or.b32  	%r132, %r131, %r124;
	and.b32  	%r133, %r12, %r48;
	shr.u32 	%r134, %r133, %r175;
	and.b32  	%r135, %r28, %r48;
	shr.u32 	%r136, %r135, %r175;
	shl.b32 	%r137, %r134, 22;
	or.b32  	%r138, %r137, %r130;
	shl.b32 	%r139, %r136, 22;
	or.b32  	%r140, %r139, %r132;
	and.b32  	%r141, %r13, %r48;
	shr.u32 	%r142, %r141, %r175;
	and.b32  	%r143, %r29, %r48;
	shr.u32 	%r144, %r143, %r175;
	shl.b32 	%r145, %r142, 24;
	or.b32  	%r146, %r145, %r138;
	shl.b32 	%r147, %r144, 24;
	or.b32  	%r148, %r147, %r140;
	and.b32  	%r149, %r14, %r48;
	shr.u32 	%r150, %r149, %r175;
	and.b32  	%r151, %r30, %r48;
	shr.u32 	%r152, %r151, %r175;
	shl.b32 	%r153, %r150, 26;
	or.b32  	%r154, %r153, %r146;
	shl.b32 	%r155, %r152, 26;
	or.b32  	%r156, %r155, %r148;
	and.b32  	%r157, %r15, %r48;
	shr.u32 	%r158, %r157, %r175;
	and.b32  	%r159, %r31, %r48;
	shr.u32 	%r160, %r159, %r175;
	shl.b32 	%r161, %r158, 28;
	or.b32  	%r162, %r161, %r154;
	shl.b32 	%r163, %r160, 28;
	or.b32  	%r164, %r163, %r156;
	and.b32  	%r165, %r16, %r48;
	shr.u32 	%r166, %r165, %r175;
	and.b32  	%r167, %r32, %r48;
	shr.u32 	%r168, %r167, %r175;
	shl.b32 	%r169, %r166, 30;
	or.b32  	%r170, %r169, %r162;
	shl.b32 	%r171, %r168, 30;
	or.b32  	%r172, %r171, %r164;
	st.global.u32 	[%rd13+-4], %r170;
	st.global.u32 	[%rd13], %r172;
	add.s32 	%r175, %r175, 2;
	add.s64 	%rd13, %rd13, 8;
	setp.lt.u32 	%p2, %r175, %r174;
	@%p2 bra 	$L__BB1_2;
$L__BB1_3:
	ret;

}
	// .globl	_Z22interleave_kernel_4bitPKjPjj
.visible .entry _Z22interleave_kernel_4bitPKjPjj(
	.param .u64 .ptr .align 1 _Z22interleave_kernel_4bitPKjPjj_param_0,
	.param .u64 .ptr .align 1 _Z22interleave_kernel_4bitPKjPjj_param_1,
	.param .u32 _Z22interleave_kernel_4bitPKjPjj_param_2
)
{
	.reg .pred 	%p<3>;
	.reg .b32 	%r<172>;
	.reg .b64 	%rd<14>;

	ld.param.u64 	%rd6, [_Z22interleave_kernel_4bitPKjPjj_param_0];
	ld.param.u32 	%r35, [_Z22interleave_kernel_4bitPKjPjj_param_2];
	mov.u32 	%r36, %ctaid.x;
	mov.u32 	%r37, %ntid.x;
	mov.u32 	%r38, %tid.x;
	mad.lo.s32 	%r39, %r36, %r37, %r38;
	shl.b32 	%r40, %r39, 5;
	cvta.to.global.u64 	%rd7, %rd6;
	mul.wide.s32 	%rd8, %r40, 4;
	add.s64 	%rd1, %rd7, %rd8;
	setp.eq.s32 	%p1, %r35, 0;
	@%p1 bra 	$L__BB2_3;
	ld.param.u32 	%r169, [_Z22interleave_kernel_4bitPKjPjj_param_2];
	ld.param.u64 	%rd12, [_Z22interleave_kernel_4bitPKjPjj_param_1];
	ld.global.nc.u32 	%r1, [%rd1];
	ld.global.nc.u32 	%r2, [%rd1+4];
	ld.global.nc.u32 	%r3, [%rd1+8];
	ld.global.nc.u32 	%r4, [%rd1+12];
	ld.global.nc.u32 	%r5, [%rd1+16];
	ld.global.nc.u32 	%r6, [%rd1+20];
	ld.global.nc.u32 	%r7, [%rd1+24];
	ld.global.nc.u32 	%r8, [%rd1+28];
	ld.global.nc.u32 	%r9, [%rd1+32];
	ld.global.nc.u32 	%r10, [%rd1+36];
	ld.global.nc.u32 	%r11, [%rd1+40];
	ld.global.nc.u32 	%r12, [%rd1+44];
	ld.global.nc.u32 	%r13, [%rd1+48];
	ld.global.nc.u32 	%r14, [%rd1+52];
	ld.global.nc.u32 	%r15, [%rd1+56];
	ld.global.nc.u32 	%r16, [%rd1+60];
	ld.global.nc.u32 	%r17, [%rd1+64];
	ld.global.nc.u32 	%r18, [%rd1+68];
	ld.global.nc.u32 	%r19, [%rd1+72];
	ld.global.nc.u32 	%r20, [%rd1+76];
	ld.global.nc.u32 	%r21, [%rd1+80];
	ld.global.nc.u32 	%r22, [%rd1+84];
	ld.global.nc.u32 	%r23, [%rd1+88];
	ld.global.nc.u32 	%r24, [%rd1+92];
	ld.global.nc.u32 	%r25, [%rd1+96];
	ld.global.nc.u32 	%r26, [%rd1+100];
	ld.global.nc.u32 	%r27, [%rd1+104];
	ld.global.nc.u32 	%r28, [%rd1+108];
	ld.global.nc.u32 	%r29, [%rd1+112];
	ld.global.nc.u32 	%r30, [%rd1+116];
	ld.global.nc.u32 	%r31, [%rd1+120];
	ld.global.nc.u32 	%r32, [%rd1+124];
	mov.u32 	%r43, %ntid.x;
	mov.u32 	%r44, %tid.x;
	mad.lo.s32 	%r45, %r36, %r43, %r44;
	mul.lo.s32 	%r46, %r169, %r45;
	mul.wide.u32 	%rd9, %r46, 4;
	cvta.to.global.u64 	%rd10, %rd12;
	add.s64 	%rd11, %rd9, %rd10;
	add.s64 	%rd13, %rd11, 8;
	mov.b32 	%r171, 0;
$L__BB2_2:
	ld.param.u32 	%r170, [_Z22interleave_kernel_4bitPKjPjj_param_2];
	mov.b32 	%r47, 15;
	shl.b32 	%r48, %r47, %r171;
	and.b32  	%r49, %r1, %r48;
	shr.u32 	%r50, %r49, %r171;
	and.b32  	%r51, %r9, %r48;
	shr.u32 	%r52, %r51, %r171;
	and.b32  	%r53, %r17, %r48;
	shr.u32 	%r54, %r53, %r171;
	and.b32  	%r55, %r25, %r48;
	shr.u32 	%r56, %r55, %r171;
	and.b32  	%r57, %r2, %r48;
	shr.u32 	%r58, %r57, %r171;
	and.b32  	%r59, %r10, %r48;
	shr.u32 	%r60, %r59, %r171;
	and.b32  	%r61, %r18, %r48;
	shr.u32 	%r62, %r61, %r171;
	and.b32  	%r63, %r26, %r48;
	shr.u32 	%r64, %r63, %r171;
	shl.b32 	%r65, %r58, 4;
	or.b32  	%r66, %r65, %r50;
	shl.b32 	%r67, %r60, 4;
	or.b32  	%r68, %r67, %r52;
	shl.b32 	%r69, %r62, 4;
	or.b32  	%r70, %r69, %r54;
	shl.b32 	%r71, %r64, 4;
	or.b32  	%r72, %r71, %r56;
	and.b32  	%r73, %r3, %r48;
	shr.u32 	%r74, %r73, %r171;
	and.b32  	%r75, %r11, %r48;
	shr.u32 	%r76, %r75, %r171;
	and.b32  	%r77, %r19, %r48;
	shr.u32 	%r78, %r77, %r171;
	and.b32  	%r79, %r27, %r48;
	shr.u32 	%r80, %r79, %r171;
	shl.b32 	%r81, %r74, 8;
	or.b32  	%r82, %r81, %r66;
	shl.b32 	%r83, %r76, 8;
	or.b32  	%r84, %r83, %r68;
	shl.b32 	%r85, %r78, 8;
	or.b32  	%r86, %r85, %r70;
	shl.b32 	%r87, %r80, 8;
	or.b32  	%r88, %r87, %r72;
	and.b32  	%r89, %r4, %r48;
	shr.u32 	%r90, %r89, %r171;
	and.b32  	%r91, %r12, %r48;
	shr.u32 	%r92, %r91, %r171;
	and.b32  	%r93, %r20, %r48;
	shr.u32 	%r94, %r93, %r171;
	and.b32  	%r95, %r28, %r48;
	shr.u32 	%r96, %r95, %r171;
	shl.b32 	%r97, %r90, 12;
	or.b32  	%r98, %r97, %r82;
	shl.b32 	%r99, %r92, 12;
	or.b32  	%r100, %r99, %r84;
	shl.b32 	%r101, %r94, 12;
	or.b32  	%r102, %r101, %r86;
	shl.b32 	%r103, %r96, 12;
	or.b32  	%r104, %r103, %r88;
	and.b32  	%r105, %r5, %r48;
	shr.u32 	%r106, %r105, %r171;
	and.b32  	%r107, %r13, %r48;
	shr.u32 	%r108, %r107, %r171;
	and.b32  	%r109, %r21, %r48;
	shr.u32 	%r110, %r109, %r171;
	and.b32  	%r111, %r29, %r48;
	shr.u32 	%r112, %r111, %r171;
	shl.b32 	%r113, %r106, 16;
	or.b32  	%r114, %r113, %r98;
	shl.b32 	%r115, %r108, 16;
	or.b32  	%r116, %r115, %r100;
	shl.b32 	%r117, %r110, 16;
	or.b32  	%r118, %r117, %r102;
	shl.b32 	%r119, %r112, 16;
	or.b32  	%r120, %r119, %r104;
	and.b32  	%r121, %r6, %r48;
	shr.u32 	%r122, %r121, %r171;
	and.b32  	%r123, %r14, %r48;
	shr.u32 	%r124, %r123, %r171;
	and.b32  	%r125, %r22, %r48;
	shr.u32 	%r126, %r125, %r171;
	and.b32  	%r127, %r30, %r48;
	shr.u32 	%r128, %r127, %r171;
	shl.b32 	%r129, %r122, 20;
	or.b32  	%r130, %r129, %r114;
	shl.b32 	%r131, %r124, 20;
	or.b32  	%r132, %r131, %r116;
	shl.b32 	%r133, %r126, 20;
	or.b32  	%r134, %r133, %r118;
	shl.b32 	%r135, %r128, 20;
	or.b32  	%r136, %r135, %r120;
	and.b32  	%r137, %r7, %r48;
	shr.u32 	%r138, %r137, %r171;
	and.b32  	%r139, %r15, %r48;
	shr.u32 	%r140, %r139, %r171;
	and.b32  	%r141, %r23, %r48;
	shr.u32 	%r142, %r141, %r171;
	and.b32  	%r143, %r31, %r48;
	shr.u32 	%r144, %r143, %r171;
	shl.b32 	%r145, %r138, 24;
	or.b32  	%r146, %r145, %r130;
	shl.b32 	%r147, %r140, 24;
	or.b32  	%r148, %r147, %r132;
	shl.b32 	%r149, %r142, 24;
	or.b32  	%r150, %r149, %r134;
	shl.b32 	%r151, %r144, 24;
	or.b32  	%r152, %r151, %r136;
	and.b32  	%r153, %r8, %r48;
	shr.u32 	%r154, %r153, %r171;
	and.b32  	%r155, %r16, %r48;
	shr.u32 	%r156, %r155, %r171;
	and.b32  	%r157, %r24, %r48;
	shr.u32 	%r158, %r157, %r171;
	and.b32  	%r159, %r32, %r48;
	shr.u32 	%r160, %r159, %r171;
	shl.b32 	%r161, %r154, 28;
	or.b32  	%r162, %r161, %r146;
	shl.b32 	%r163, %r156, 28;
	or.b32  	%r164, %r163, %r148;
	shl.b32 	%r165, %r158, 28;
	or.b32  	%r166, %r165, %r150;
	shl.b32 	%r167, %r160, 28;
	or.b32  	%r168, %r167, %r152;
	st.global.u32 	[%rd13+-8], %r162;
	st.global.u32 	[%rd13+-4], %r164;
	st.global.u32 	[%rd13], %r166;
	st.global.u32 	[%rd13+4], %r168;
	add.s32 	%r171, %r171, 4;
	add.s64 	%rd13, %rd13, 16;
	setp.lt.u32 	%p2, %r171, %r170;
	@%p2 bra 	$L__BB2_2;
$L__BB2_3:
	ret;

}
	// .globl	_Z22interleave_kernel_8bitPKjPjj
.visible .entry _Z22interleave_kernel_8bitPKjPjj(
	.param .u64 .ptr .align 1 _Z22interleave_kernel_8bitPKjPjj_param_0,
	.param .u64 .ptr .align 1 _Z22interleave_kernel_8bitPKjPjj_param_1,
	.param .u32 _Z22interleave_kernel_8bitPKjPjj_param_2
)
{
	.reg .pred 	%p<3>;
	.reg .b32 	%r<164>;
	.reg .b64 	%rd<14>;

	ld.param.u64 	%rd6, [_Z22interleave_kernel_8bitPKjPjj_param_0];
	ld.param.u32 	%r35, [_Z22interleave_kernel_8bitPKjPjj_param_2];
	mov.u32 	%r36, %ctaid.x;
	mov.u32 	%r37, %ntid.x;
	mov.u32 	%r38, %tid.x;
	mad.lo.s32 	%r39, %r36, %r37, %r38;
	shl.b32 	%r40, %r39, 5;
	cvta.to.global.u64 	%rd7, %rd6;
	mul.wide.s32 	%rd8, %r40, 4;
	add.s64 	%rd1, %rd7, %rd8;
	setp.eq.s32 	%p1, %r35, 0;
	@%p1 bra 	$L__BB3_3;
	ld.param.u32 	%r161, [_Z22interleave_kernel_8bitPKjPjj_param_2];
	ld.param.u64 	%rd12, [_Z22interleave_kernel_8bitPKjPjj_param_1];
	ld.global.nc.u32 	%r1, [%rd1];
	ld.global.nc.u32 	%r2, [%rd1+4];
	ld.global.nc.u32 	%r3, [%rd1+8];
	ld.global.nc.u32 	%r4, [%rd1+12];
	ld.global.nc.u32 	%r5, [%rd1+16];
	ld.global.nc.u32 	%r6, [%rd1+20];
	ld.global.nc.u32 	%r7, [%rd1+24];
	ld.global.nc.u32 	%r8, [%rd1+28];
	ld.global.nc.u32 	%r9, [%rd1+32];
	ld.global.nc.u32 	%r10, [%rd1+36];
	ld.global.nc.u32 	%r11, [%rd1+40];
	ld.global.nc.u32 	%r12, [%rd1+44];
	ld.global.nc.u32 	%r13, [%rd1+48];
	ld.global.nc.u32 	%r14, [%rd1+52];
	ld.global.nc.u32 	%r15, [%rd1+56];
	ld.global.nc.u32 	%r16, [%rd1+60];
	ld.global.nc.u32 	%r17, [%rd1+64];
	ld.global.nc.u32 	%r18, [%rd1+68];
	ld.global.nc.u32 	%r19, [%rd1+72];
	ld.global.nc.u32 	%r20, [%rd1+76];
	ld.global.nc.u32 	%r21, [%rd1+80];
	ld.global.nc.u32 	%r22, [%rd1+84];
	ld.global.nc.u32 	%r23, [%rd1+88];
	ld.global.nc.u32 	%r24, [%rd1+92];
	ld.global.nc.u32 	%r25, [%rd1+96];
	ld.global.nc.u32 	%r26, [%rd1+100];
	ld.global.nc.u32 	%r27, [%rd1+104];
	ld.global.nc.u32 	%r28, [%rd1+108];
	ld.global.nc.u32 	%r29, [%rd1+112];
	ld.global.nc.u32 	%r30, [%rd1+116];
	ld.global.nc.u32 	%r31, [%rd1+120];
	ld.global.nc.u32 	%r32, [%rd1+124];
	mov.u32 	%r43, %ntid.x;
	mov.u32 	%r44, %tid.x;
	mad.lo.s32 	%r45, %r36, %r43, %r44;
	mul.lo.s32 	%r46, %r161, %r45;
	mul.wide.u32 	%rd9, %r46, 4;
	cvta.to.global.u64 	%rd10, %rd12;
	add.s64 	%rd11, %rd9, %rd10;
	add.s64 	%rd13, %rd11, 16;
	mov.b32 	%r163, 0;
$L__BB3_2:
	ld.param.u32 	%r162, [_Z22interleave_kernel_8bitPKjPjj_param_2];
	mov.b32 	%r47, 255;
	shl.b32 	%r48, %r47, %r163;
	and.b32  	%r49, %r1, %r48;
	shr.u32 	%r50, %r49, %r163;
	and.b32  	%r51, %r5, %r48;
	shr.u32 	%r52, %r51, %r163;
	and.b32  	%r53, %r9, %r48;
	shr.u32 	%r54, %r53, %r163;
	and.b32  	%r55, %r13, %r48;
	shr.u32 	%r56, %r55, %r163;
	and.b32  	%r57, %r17, %r48;
	shr.u32 	%r58, %r57, %r163;
	and.b32  	%r59, %r21, %r48;
	shr.u32 	%r60, %r59, %r163;
	and.b32  	%r61, %r25, %r48;
	shr.u32 	%r62, %r61, %r163;
	and.b32  	%r63, %r29, %r48;
	shr.u32 	%r64, %r63, %r163;
	and.b32  	%r65, %r2, %r48;
	shr.u32 	%r66, %r65, %r163;
	shl.b32 	%r67, %r66, 8;
	or.b32  	%r68, %r67, %r50;
	and.b32  	%r69, %r6, %r48;
	shr.u32 	%r70, %r69, %r163;
	shl.b32 	%r71, %r70, 8;
	or.b32  	%r72, %r71, %r52;
	and.b32  	%r73, %r10, %r48;
	shr.u32 	%r74, %r73, %r163;
	shl.b32 	%r75, %r74, 8;
	or.b32  	%r76, %r75, %r54;
	and.b32  	%r77, %r14, %r48;
	shr.u32 	%r78, %r77, %r163;
	shl.b32 	%r79, %r78, 8;
	or.b32  	%r80, %r79, %r56;
	and.b32  	%r81, %r18, %r48;
	shr.u32 	%r82, %r81, %r163;
	shl.b32 	%r83, %r82, 8;
	or.b32  	%r84, %r83, %r58;
	and.b32  	%r85, %r22, %r48;
	shr.u32 	%r86, %r85, %r163;
	shl.b32 	%r87, %r86, 8;
	or.b32  	%r88, %r87, %r60;
	and.b32  	%r89, %r26, %r48;
	shr.u32 	%r90, %r89, %r163;
	shl.b32 	%r91, %r90, 8;
	or.b32  	%r92, %r91, %r62;
	and.b32  	%r93, %r30, %r48;
	shr.u32 	%r94, %r93, %r163;
	shl.b32 	%r95, %r94, 8;
	or.b32  	%r96, %r95, %r64;
	and.b32  	%r97, %r3, %r48;
	shr.u32 	%r98, %r97, %r163;
	shl.b32 	%r99, %r98, 16;
	or.b32  	%r100, %r99, %r68;
	and.b32  	%r101, %r7, %r48;
	shr.u32 	%r102, %r101, %r163;
	shl.b32 	%r103, %r102, 16;
	or.b32  	%r104, %r103, %r72;
	and.b32  	%r105, %r11, %r48;
	shr.u32 	%r106, %r105, %r163;
	shl.b32 	%r107, %r106, 16;
	or.b32  	%r108, %r107, %r76;
	and.b32  	%r109, %r15, %r48;
	shr.u32 	%r110, %r109, %r163;
	shl.b32 	%r111, %r110, 16;
	or.b32  	%r112, %r111, %r80;
	and.b32  	%r113, %r19, %r48;
	shr.u32 	%r114, %r113, %r163;
	shl.b32 	%r115, %r114, 16;
	or.b32  	%r116, %r115, %r84;
	and.b32  	%r117, %r23, %r48;
	shr.u32 	%r118, %r117, %r163;
	shl.b32 	%r119, %r118, 16;
	or.b32  	%r120, %r119, %r88;
	and.b32  	%r121, %r27, %r48;
	shr.u32 	%r122, %r121, %r163;
	shl.b32 	%r123, %r122, 16;
	or.b32  	%r124, %r123, %r92;
	and.b32  	%r125, %r31, %r48;
	shr.u32 	%r126, %r125, %r163;
	shl.b32 	%r127, %r126, 16;
	or.b32  	%r128, %r127, %r96;
	and.b32  	%r129, %r4, %r48;
	shr.u32 	%r130, %r129, %r163;
	shl.b32 	%r131, %r130, 24;
	or.b32  	%r132, %r131, %r100;
	and.b32  	%r133, %r8, %r48;
	shr.u32 	%r134, %r133, %r163;
	shl.b32 	%r135, %r134, 24;
	or.b32  	%r136, %r135, %r104;
	and.b32  	%r137, %r12, %r48;
	shr.u32 	%r138, %r137, %r163;
	shl.b32 	%r139, %r138, 24;
	or.b32  	%r140, %r139, %r108;
	and.b32  	%r141, %r16, %r48;
	shr.u32 	%r142, %r141, %r163;
	shl.b32 	%r143, %r142, 24;
	or.b32  	%r144, %r143, %r112;
	and.b32  	%r145, %r20, %r48;
	shr.u32 	%r146, %r145, %r163;
	shl.b32 	%r147, %r146, 24;
	or.b32  	%r148, %r147, %r116;
	and.b32  	%r149, %r24, %r48;
	shr.u32 	%r150, %r149, %r163;
	shl.b32 	%r151, %r150, 24;
	or.b32  	%r152, %r151, %r120;
	and.b32  	%r153, %r28, %r48;
	shr.u32 	%r154, %r153, %r163;
	shl.b32 	%r155, %r154, 24;
	or.b32  	%r156, %r155, %r124;
	and.b32  	%r157, %r32, %r48;
	shr.u32 	%r158, %r157, %r163;
	shl.b32 	%r159, %r158, 24;
	or.b32  	%r160, %r159, %r128;
	st.global.u32 	[%rd13+-16], %r132;
	st.global.u32 	[%rd13+-12], %r136;
	st.global.u32 	[%rd13+-8], %r140;
	st.global.u32 	[%rd13+-4], %r144;
	st.global.u32 	[%rd13], %r148;
	st.global.u32 	[%rd13+4], %r152;
	st.global.u32 	[%rd13+8], %r156;
	st.global.u32 	[%rd13+12], %r160;
	add.s32 	%r163, %r163, 8;
	add.s64 	%rd13, %rd13, 32;
	setp.lt.u32 	%p2, %r163, %r162;
	@%p2 bra 	$L__BB3_2;
$L__BB3_3:
	ret;

}
	// .globl	_Z24deinterleave_kernel_1bitPKjPjj
.visible .entry _Z24deinterleave_kernel_1bitPKjPjj(
	.param .u64 .ptr .align 1 _Z24deinterleave_kernel_1bitPKjPjj_param_0,
	.param .u64 .ptr .align 1 _Z24deinterleave_kernel_1bitPKjPjj_param_1,
	.param .u32 _Z24deinterleave_kernel_1bitPKjPjj_param_2
)
{
	.local .align 16 .b8 	__local_depot4[128];
	.reg .b64 	%SP;
	.reg .b64 	%SPL;
	.reg .pred 	%p<298>;
	.reg .b32 	%r<6883>;
	.reg .b64 	%rd<366>;

	mov.u64 	%SPL, __local_depot4;
	ld.param.u64 	%rd146, [_Z24deinterleave_kernel_1bitPKjPjj_param_0];
	ld.param.u64 	%rd147, [_Z24deinterleave_kernel_1bitPKjPjj_param_1];
	ld.param.u32 	%r757, [_Z24deinterleave_kernel_1bitPKjPjj_param_2];
	cvta.to.global.u64 	%rd1, %rd146;
	cvta.to.global.u64 	%rd2, %rd147;
	add.u64 	%rd3, %SPL, 0;
	mov.u32 	%r758, %ctaid.x;
	mov.u32 	%r759, %ntid.x;
	mov.u32 	%r760, %tid.x;
	mad.lo.s32 	%r761, %r758, %r759, %r760;
	mul.lo.s32 	%r762, %r757, %r761;
	cvt.u64.u32 	%rd4, %r762;
	shl.b32 	%r1, %r761, 5;
	setp.eq.s32 	%p1, %r757, 0;
	@%p1 bra 	$L__BB4_431;
	add.s32 	%r2, %r757, -1;
	and.b32  	%r3, %r757, 15;
	setp.lt.u32 	%p2, %r2, 15;
	mov.b32 	%r6496, 0;
	@%p2 bra 	$L__BB4_4;
	and.b32  	%r6496, %r757, -16;
	neg.s32 	%r6494, %r6496;
	shl.b64 	%rd149, %rd4, 2;
	add.s64 	%rd150, %rd149, %rd1;
	add.s64 	%rd331, %rd150, 32;
	add.s64 	%rd330, %rd3, 32;
$L__BB4_3:
	.pragma "nounroll";
	ld.global.u32 	%r764, [%rd331+-32];
	ld.global.u32 	%r765, [%rd331+-28];
	ld.global.u32 	%r766, [%rd331+-24];
	ld.global.u32 	%r767, [%rd331+-20];
	st.local.v4.u32 	[%rd330+-32], {%r764, %r765, %r766, %r767};
	ld.global.u32 	%r768, [%rd331+-16];
	ld.global.u32 	%r769, [%rd331+-12];
	ld.global.u32 	%r770, [%rd331+-8];
	ld.global.u32 	%r771, [%rd331+-4];
	st.local.v4.u32 	[%rd330+-16], {%r768, %r769, %r770, %r771};
	ld.global.u32 	%r772, [%rd331];
	ld.global.u32 	%r773, [%rd331+4];
	ld.global.u32 	%r774, [%rd331+8];
	ld.global.u32 	%r775, [%rd331+12];
	st.local.v4.u32 	[%rd330], {%r772, %r773, %r774, %r775};
	ld.global.u32 	%r776, [%rd331+16];
	ld.global.u32 	%r777, [%rd331+20];
	ld.global.u32 	%r778, [%rd331+24];
	ld.global.u32 	%r779, [%rd331+28];
	st.local.v4.u32 	[%rd330+16], {%r776, %r777, %r778, %r779};
	add.s32 	%r6494, %r6494, 16;
	add.s64 	%rd331, %rd331, 64;
	add.s64 	%rd330, %rd330, 64;
	setp.ne.s32 	%p3, %r6494, 0;
	@%p3 bra 	$L__BB4_3;
$L__BB4_4:
	setp.eq.s32 	%p4, %r3, 0;
	@%p4 bra 	$L__BB4_13;
	and.b32  	%r9, %r757, 7;
	setp.lt.u32 	%p5, %r3, 8;
	@%p5 bra 	$L__BB4_7;
	cvt.u64.u32 	%rd151, %r6496;
	add.s64 	%rd152, %rd151, %rd4;
	shl.b64 	%rd153, %rd152, 2;
	add.s64 	%rd154, %rd1, %rd153;
	ld.global.u32 	%r780, [%rd154];
	mul.wide.u32 	%rd155, %r6496, 4;
	add.s64 	%rd156, %rd3, %rd155;
	st.local.u32 	[%rd156], %r780;
	ld.global.u32 	%r781, [%rd154+4];
	st.local.u32 	[%rd156+4], %r781;
	ld.global.u32 	%r782, [%rd154+8];
	st.local.u32 	[%rd156+8], %r782;
	ld.global.u32 	%r783, [%rd154+12];
	st.local.u32 	[%rd156+12], %r783;
	ld.global.u32 	%r784, [%rd154+16];
	st.local.u32 	[%rd156+16], %r784;
	ld.global.u32 	%r785, [%rd154+20];
	st.local.u32 	[%rd156+20], %r785;
	ld.global.u32 	%r786, [%rd154+24];
	st.local.u32 	[%rd156+24], %r786;
	ld.global.u32 	%r787, [%rd154+28];
	st.local.u32 	[%rd156+28], %r787;
	add.s32 	%r6496, %r6496, 8;
$L__BB4_7:
	setp.eq.s32 	%p6, %r9, 0;
	@%p6 bra 	$L__BB4_13;
	and.b32  	%r12, %r757, 3;
	setp.lt.u32 	%p7, %r9, 4;
	@%p7 bra 	$L__BB4_10;
	cvt.u64.u32 	%rd157, %r6496;
	add.s64 	%rd158, %rd157, %rd4;
	shl.b64 	%rd159, %rd158, 2;
	add.s64 	%rd160, %rd1, %rd159;
	ld.global.u32 	%r788, [%rd160];
	mul.wide.u32 	%rd161, %r6496, 4;
	add.s64 	%rd162, %rd3, %rd161;
	st.local.u32 	[%rd162], %r788;
	ld.global.u32 	%r789, [%rd160+4];
	st.local.u32 	[%rd162+4], %r789;
	ld.global.u32 	%r790, [%rd160+8];
	st.local.u32 	[%rd162+8], %r790;
	ld.global.u32 	%r791, [%rd160+12];
	st.local.u32 	[%rd162+12], %r791;
	add.s32 	%r6496, %r6496, 4;
$L__BB4_10:
	setp.eq.s32 	%p8, %r12, 0;
	@%p8 bra 	$L__BB4_13;
	cvt.u64.u32 	%rd163, %r6496;
	mul.wide.u32 	%rd164, %r6496, 4;
	add.s64 	%rd333, %rd3, %rd164;
	add.s64 	%rd165, %rd163, %rd4;
	shl.b64 	%rd166, %rd165, 2;
	add.s64 	%rd332, %rd1, %rd166;
	neg.s32 	%r6498, %r12;
$L__BB4_12:
	.pragma "nounroll";
	ld.global.u32 	%r792, [%rd332];
	st.local.u32 	[%rd333], %r792;
	add.s64 	%rd333, %rd333, 4;
	add.s64 	%rd332, %rd332, 4;
	add.s32 	%r6498, %r6498, 1;
	setp.ne.s32 	%p9, %r6498, 0;
	@%p9 bra 	$L__BB4_12;
$L__BB4_13:
	setp.lt.u32 	%p10, %r2, 15;
	add.s32 	%r18, %r3, -1;
	and.b32  	%r19, %r757, 7;
	add.s32 	%r20, %r19, -1;
	mov.b32 	%r6505, 0;
	mov.u32 	%r6510, %r6505;
	@%p10 bra 	$L__BB4_16;
	and.b32  	%r6505, %r757, -16;
	add.s64 	%rd334, %rd3, 32;
	mov.b32 	%r6499, 0;
	mov.u32 	%r6510, %r6499;
$L__BB4_15:
	.pragma "nounroll";
	ld.local.v4.u32 	{%r796, %r797, %r798, %r799}, [%rd334+-32];
	and.b32  	%r800, %r796, 1;
	shl.b32 	%r801, %r800, %r6499;
	or.b32  	%r802, %r801, %r6510;
	and.b32  	%r803, %r797, 1;
	add.s32 	%r804, %r6499, 1;
	shl.b32 	%r805, %r803, %r804;
	or.b32  	%r806, %r805, %r802;
	and.b32  	%r807, %r798, 1;
	add.s32 	%r808, %r6499, 2;
	shl.b32 	%r809, %r807, %r808;
	or.b32  	%r810, %r809, %r806;
	and.b32  	%r811, %r799, 1;
	add.s32 	%r812, %r6499, 3;
	shl.b32 	%r813, %r811, %r812;
	or.b32  	%r814, %r813, %r810;
	ld.local.v4.u32 	{%r815, %r816, %r817, %r818}, [%rd334+-16];
	and.b32  	%r819, %r815, 1;
	add.s32 	%r820, %r6499, 4;
	shl.b32 	%r821, %r819, %r820;
	or.b32  	%r822, %r821, %r814;
	and.b32  	%r823, %r816, 1;
	add.s32 	%r824, %r6499, 5;
	shl.b32 	%r825, %r823, %r824;
	or.b32  	%r826, %r825, %r822;
	and.b32  	%r827, %r817, 1;
	add.s32 	%r828, %r6499, 6;
	shl.b32 	%r829, %r827, %r828;
	or.b32  	%r830, %r829, %r826;
	and.b32  	%r831, %r818, 1;
	add.s32 	%r832, %r6499, 7;
	shl.b32 	%r833, %r831, %r832;
	or.b32  	%r834, %r833, %r830;
	ld.local.v4.u32 	{%r835, %r836, %r837, %r838}, [%rd334];
	and.b32  	%r839, %r835, 1;
	add.s32 	%r840, %r6499, 8;
	shl.b32 	%r841, %r839, %r840;
	or.b32  	%r842, %r841, %r834;
	and.b32  	%r843, %r836, 1;
	add.s32 	%r844, %r6499, 9;
	shl.b32 	%r845, %r843, %r844;
	or.b32  	%r846, %r845, %r842;
	and.b32  	%r847, %r837, 1;
	add.s32 	%r848, %r6499, 10;
	shl.b32 	%r849, %r847, %r848;
	or.b32  	%r850, %r849, %r846;
	and.b32  	%r851, %r838, 1;
	add.s32 	%r852, %r6499, 11;
	shl.b32 	%r853, %r851, %r852;
	or.b32  	%r854, %r853, %r850;
	ld.local.v4.u32 	{%r855, %r856, %r857, %r858}, [%rd334+16];
	and.b32  	%r859, %r855, 1;
	add.s32 	%r860, %r6499, 12;
	shl.b32 	%r861, %r859, %r860;
	or.b32  	%r862, %r861, %r854;
	and.b32  	%r863, %r856, 1;
	add.s32 	%r864, %r6499, 13;
	shl.b32 	%r865, %r863, %r864;
	or.b32  	%r866, %r865, %r862;
	and.b32  	%r867, %r857, 1;
	add.s32 	%r868, %r6499, 14;
	shl.b32 	%r869, %r867, %r868;
	or.b32  	%r870, %r869, %r866;
	and.b32  	%r871, %r858, 1;
	add.s32 	%r872, %r6499, 15;
	shl.b32 	%r873, %r871, %r872;
	or.b32  	%r6510, %r873, %r870;
	add.s64 	%rd334, %rd334, 64;
	add.s32 	%r6499, %r6499, 16;
	setp.ne.s32 	%p11, %r6499, %r6505;
	@%p11 bra 	$L__BB4_15;
$L__BB4_16:
	setp.eq.s32 	%p12, %r3, 0;
	@%p12 bra 	$L__BB4_26;
	setp.lt.u32 	%p13, %r3, 8;
	@%p13 bra 	$L__BB4_19;
	mul.wide.u32 	%rd167, %r6505, 4;
	add.s64 	%rd168, %rd3, %rd167;
	ld.local.u32 	%r875, [%rd168];
	and.b32  	%r876, %r875, 1;
	shl.b32 	%r877, %r876, %r6505;
	add.s32 	%r878, %r6505, 1;
	ld.local.u32 	%r879, [%rd168+4];
	and.b32  	%r880, %r879, 1;
	shl.b32 	%r881, %r880, %r878;
	or.b32  	%r882, %r877, %r881;
	add.s32 	%r883, %r6505, 2;
	ld.local.u32 	%r884, [%rd168+8];
	and.b32  	%r885, %r884, 1;
	shl.b32 	%r886, %r885, %r883;
	or.b32  	%r887, %r882, %r886;
	add.s32 	%r888, %r6505, 3;
	ld.local.u32 	%r889, [%rd168+12];
	and.b32  	%r890, %r889, 1;
	shl.b32 	%r891, %r890, %r888;
	or.b32  	%r892, %r887, %r891;
	add.s32 	%r893, %r6505, 4;
	ld.local.u32 	%r894, [%rd168+16];
	and.b32  	%r895, %r894, 1;
	shl.b32 	%r896, %r895, %r893;
	or.b32  	%r897, %r892, %r896;
	add.s32 	%r898, %r6505, 5;
	ld.local.u32 	%r899, [%rd168+20];
	and.b32  	%r900, %r899, 1;
	shl.b32 	%r901, %r900, %r898;
	or.b32  	%r902, %r897, %r901;
	add.s32 	%r903, %r6505, 6;
	ld.local.u32 	%r904, [%rd168+24];
	and.b32  	%r905, %r904, 1;
	shl.b32 	%r906, %r905, %r903;
	or.b32  	%r907, %r902, %r906;
	add.s32 	%r908, %r6505, 7;
	ld.local.u32 	%r909, [%rd168+28];
	and.b32  	%r910, %r909, 1;
	shl.b32 	%r911, %r910, %r908;
	or.b32  	%r912, %r907, %r911;
	or.b32  	%r6510, %r912, %r6510;
	add.s32 	%r6505, %r6505, 8;
$L__BB4_19:
	setp.eq.s32 	%p14, %r19, 0;
	@%p14 bra 	$L__BB4_26;
	and.b32  	%r34, %r757, 3;
	setp.lt.u32 	%p15, %r20, 3;
	@%p15 bra 	$L__BB4_22;
	mul.wide.u32 	%rd169, %r6505, 4;
	add.s64 	%rd170, %rd3, %rd169;
	ld.local.u32 	%r914, [%rd170];
	and.b32  	%r915, %r914, 1;
	shl.b32 	%r916, %r915, %r6505;
	add.s32 	%r917, %r6505, 1;
	ld.local.u32 	%r918, [%rd170+4];
	and.b32  	%r919, %r918, 1;
	shl.b32 	%r920, %r919, %r917;
	or.b32  	%r921, %r916, %r920;
	add.s32 	%r922, %r6505, 2;
	ld.local.u32 	%r923, [%rd170+8];
	and.b32  	%r924, %r923, 1;
	shl.b32 	%r925, %r924, %r922;
	or.b32  	%r926, %r921, %r925;
	add.s32 	%r927, %r6505, 3;
	ld.local.u32 	%r928, [%rd170+12];
	and.b32  	%r929, %r928, 1;
	shl.b32 	%r930, %r929, %r927;
	or.b32  	%r931, %r926, %r930;
	or.b32  	%r6510, %r931, %r6510;
	add.s32 	%r6505, %r6505, 4;
$L__BB4_22:
	setp.eq.s32 	%p16, %r34, 0;
	@%p16 bra 	$L__BB4_26;
	mul.wide.u32 	%rd171, %r6505, 4;
	add.s64 	%rd20, %rd3, %rd171;
	ld.local.u32 	%r932, [%rd20];
	and.b32  	%r933, %r932, 1;
	shl.b32 	%r934, %r933, %r6505;
	or.b32  	%r6510, %r934, %r6510;
	setp.eq.s32 	%p17, %r34, 1;
	@%p17 bra 	$L__BB4_26;
	add.s32 	%r935, %r6505, 1;
	ld.local.u32 	%r936, [%rd20+4];
	and.b32  	%r937, %r936, 1;
	shl.b32 	%r938, %r937, %r935;
	or.b32  	%r6510, %r938, %r6510;
	setp.eq.s32 	%p18, %r34, 2;
	@%p18 bra 	$L__BB4_26;
	add.s32 	%r939, %r6505, 2;
	ld.local.u32 	%r940, [%rd20+8];
	and.b32  	%r941, %r940, 1;
	shl.b32 	%r942, %r941, %r939;
	or.b32  	%r6510, %r942, %r6510;
$L__BB4_26:
	setp.lt.u32 	%p19, %r2, 15;
	mul.wide.s32 	%rd172, %r1, 4;
	add.s64 	%rd21, %rd2, %rd172;
	st.global.u32 	[%rd21], %r6510;
	mov.b32 	%r6517, 0;
	mov.u32 	%r6522, %r6517;
	@%p19 bra 	$L__BB4_29;
	and.b32  	%r6517, %r757, -16;
	add.s64 	%rd335, %rd3, 32;
	mov.b32 	%r6511, 0;
	mov.u32 	%r6522, %r6511;
$L__BB4_28:
	.pragma "nounroll";
	ld.local.v4.u32 	{%r946, %r947, %r948, %r949}, [%rd335+-32];
	shr.u32 	%r950, %r946, 1;
	and.b32  	%r951, %r950, 1;
	shl.b32 	%r952, %r951, %r6511;
	or.b32  	%r953, %r952, %r6522;
	shr.u32 	%r954, %r947, 1;
	and.b32  	%r955, %r954, 1;
	add.s32 	%r956, %r6511, 1;
	shl.b32 	%r957, %r955, %r956;
	or.b32  	%r958, %r957, %r953;
	shr.u32 	%r959, %r948, 1;
	and.b32  	%r960, %r959, 1;
	add.s32 	%r961, %r6511, 2;
	shl.b32 	%r962, %r960, %r961;
	or.b32  	%r963, %r962, %r958;
	shr.u32 	%r964, %r949, 1;
	and.b32  	%r965, %r964, 1;
	add.s32 	%r966, %r6511, 3;
	shl.b32 	%r967, %r965, %r966;
	or.b32  	%r968, %r967, %r963;
	ld.local.v4.u32 	{%r969, %r970, %r971, %r972}, [%rd335+-16];
	shr.u32 	%r973, %r969, 1;
	and.b32  	%r974, %r973, 1;
	add.s32 	%r975, %r6511, 4;
	shl.b32 	%r976, %r974, %r975;
	or.b32  	%r977, %r976, %r968;
	shr.u32 	%r978, %r970, 1;
	and.b32  	%r979, %r978, 1;
	add.s32 	%r980, %r6511, 5;
	shl.b32 	%r981, %r979, %r980;
	or.b32  	%r982, %r981, %r977;
	shr.u32 	%r983, %r971, 1;
	and.b32  	%r984, %r983, 1;
	add.s32 	%r985, %r6511, 6;
	shl.b32 	%r986, %r984, %r985;
	or.b32  	%r987, %r986, %r982;
	shr.u32 	%r988, %r972, 1;
	and.b32  	%r989, %r988, 1;
	add.s32 	%r990, %r6511, 7;
	shl.b32 	%r991, %r989, %r990;
	or.b32  	%r992, %r991, %r987;
	ld.local.v4.u32 	{%r993, %r994, %r995, %r996}, [%rd335];
	shr.u32 	%r997, %r993, 1;
	and.b32  	%r998, %r997, 1;
	add.s32 	%r999, %r6511, 8;
	shl.b32 	%r1000, %r998, %r999;
	or.b32  	%r1001, %r1000, %r992;
	shr.u32 	%r1002, %r994, 1;
	and.b32  	%r1003, %r1002, 1;
	add.s32 	%r1004, %r6511, 9;
	shl.b32 	%r1005, %r1003, %r1004;
	or.b32  	%r1006, %r1005, %r1001;
	shr.u32 	%r1007, %r995, 1;
	and.b32  	%r1008, %r1007, 1;
	add.s32 	%r1009, %r6511, 10;
	shl.b32 	%r1010, %r1008, %r1009;
	or.b32  	%r1011, %r1010, %r1006;
	shr.u32 	%r1012, %r996, 1;
	and.b32  	%r1013, %r1012, 1;
	add.s32 	%r1014, %r6511, 11;
	shl.b32 	%r1015, %r1013, %r1014;
	or.b32  	%r1016, %r1015, %r1011;
	ld.local.v4.u32 	{%r1017, %r1018, %r1019, %r1020}, [%rd335+16];
	shr.u32 	%r1021, %r1017, 1;
	and.b32  	%r1022, %r1021, 1;
	add.s32 	%r1023, %r6511, 12;
	shl.b32 	%r1024, %r1022, %r1023;
	or.b32  	%r1025, %r1024, %r1016;
	shr.u32 	%r1026, %r1018, 1;
	and.b32  	%r1027, %r1026, 1;
	add.s32 	%r1028, %r6511, 13;
	shl.b32 	%r1029, %r1027, %r1028;
	or.b32  	%r1030, %r1029, %r1025;
	shr.u32 	%r1031, %r1019, 1;
	and.b32  	%r1032, %r1031, 1;
	add.s32 	%r1033, %r6511, 14;
	shl.b32 	%r1034, %r1032, %r1033;
	or.b32  	%r1035, %r1034, %r1030;
	shr.u32 	%r1036, %r1020, 1;
	and.b32  	%r1037, %r1036, 1;
	add.s32 	%r1038, %r6511, 15;
	shl.b32 	%r1039, %r1037, %r1038;
	or.b32  	%r6522, %r1039, %r1035;
	add.s64 	%rd335, %rd335, 64;
	add.s32 	%r6511, %r6511, 16;
	setp.ne.s32 	%p20, %r6511, %r6517;
	@%p20 bra 	$L__BB4_28;
$L__BB4_29:
	setp.eq.s32 	%p21, %r3, 0;
	@%p21 bra 	$L__BB4_39;
	setp.lt.u32 	%p22, %r3, 8;
	@%p22 bra 	$L__BB4_32;
	mul.wide.u32 	%rd173, %r6517, 4;
	add.s64 	%rd174, %rd3, %rd173;
	ld.local.u32 	%r1041, [%rd174];
	shr.u32 	%r1042, %r1041, 1;
	and.b32  	%r1043, %r1042, 1;
	shl.b32 	%r1044, %r1043, %r6517;
	add.s32 	%r1045, %r6517, 1;
	ld.local.u32 	%r1046, [%rd174+4];
	shr.u32 	%r1047, %r1046, 1;
	and.b32  	%r1048, %r1047, 1;
	shl.b32 	%r1049, %r1048, %r1045;
	or.b32  	%r1050, %r1044, %r1049;
	add.s32 	%r1051, %r6517, 2;
	ld.local.u32 	%r1052, [%rd174+8];
	shr.u32 	%r1053, %r1052, 1;
	and.b32  	%r1054, %r1053, 1;
	shl.b32 	%r1055, %r1054, %r1051;
	or.b32  	%r1056, %r1050, %r1055;
	add.s32 	%r1057, %r6517, 3;
	ld.local.u32 	%r1058, [%rd174+12];
	shr.u32 	%r1059, %r1058, 1;
	and.b32  	%r1060, %r1059, 1;
	shl.b32 	%r1061, %r1060, %r1057;
	or.b32  	%r1062, %r1056, %r1061;
	add.s32 	%r1063, %r6517, 4;
	ld.local.u32 	%r1064, [%rd174+16];
	shr.u32 	%r1065, %r1064, 1;
	and.b32  	%r1066, %r1065, 1;
	shl.b32 	%r1067, %r1066, %r1063;
	or.b32  	%r1068, %r1062, %r1067;
	add.s32 	%r1069, %r6517, 5;
	ld.local.u32 	%r1070, [%rd174+20];
	shr.u32 	%r1071, %r1070, 1;
	and.b32  	%r1072, %r1071, 1;
	shl.b32 	%r1073, %r1072, %r1069;
	or.b32  	%r1074, %r1068, %r1073;
	add.s32 	%r1075, %r6517, 6;
	ld.local.u32 	%r1076, [%rd174+24];
	shr.u32 	%r1077, %r1076, 1;
	and.b32  	%r1078, %r1077, 1;
	shl.b32 	%r1079, %r1078, %r1075;
	or.b32  	%r1080, %r1074, %r1079;
	add.s32 	%r1081, %r6517, 7;
	ld.local.u32 	%r1082, [%rd174+28];
	shr.u32 	%r1083, %r1082, 1;
	and.b32  	%r1084, %r1083, 1;
	shl.b32 	%r1085, %r1084, %r1081;
	or.b32  	%r1086, %r1080, %r1085;
	or.b32  	%r6522, %r1086, %r6522;
	add.s32 	%r6517, %r6517, 8;
$L__BB4_32:
	setp.eq.s32 	%p23, %r19, 0;
	@%p23 bra 	$L__BB4_39;
	and.b32  	%r57, %r757, 3;
	setp.lt.u32 	%p24, %r20, 3;
	@%p24 bra 	$L__BB4_35;
	mul.wide.u32 	%rd175, %r6517, 4;
	add.s64 	%rd176, %rd3, %rd175;
	ld.local.u32 	%r1088, [%rd176];
	shr.u32 	%r1089, %r1088, 1;
	and.b32  	%r1090, %r1089, 1;
	shl.b32 	%r1091, %r1090, %r6517;
	add.s32 	%r1092, %r6517, 1;
	ld.local.u32 	%r1093, [%rd176+4];
	shr.u32 	%r1094, %r1093, 1;
	and.b32  	%r1095, %r1094, 1;
	shl.b32 	%r1096, %r1095, %r1092;
	or.b32  	%r1097, %r1091, %r1096;
	add.s32 	%r1098, %r6517, 2;
	ld.local.u32 	%r1099, [%rd176+8];
	shr.u32 	%r1100, %r1099, 1;
	and.b32  	%r1101, %r1100, 1;
	shl.b32 	%r1102, %r1101, %r1098;
	or.b32  	%r1103, %r1097, %r1102;
	add.s32 	%r1104, %r6517, 3;
	ld.local.u32 	%r1105, [%rd176+12];
	shr.u32 	%r1106, %r1105, 1;
	and.b32  	%r1107, %r1106, 1;
	shl.b32 	%r1108, %r1107, %r1104;
	or.b32  	%r1109, %r1103, %r1108;
	or.b32  	%r6522, %r1109, %r6522;
	add.s32 	%r6517, %r6517, 4;
$L__BB4_35:
	setp.eq.s32 	%p25, %r57, 0;
	@%p25 bra 	$L__BB4_39;
	mul.wide.u32 	%rd177, %r6517, 4;
	add.s64 	%rd25, %rd3, %rd177;
	ld.local.u32 	%r1110, [%rd25];
	shr.u32 	%r1111, %r1110, 1;
	and.b32  	%r1112, %r1111, 1;
	shl.b32 	%r1113, %r1112, %r6517;
	or.b32  	%r6522, %r1113, %r6522;
	setp.eq.s32 	%p26, %r57, 1;
	@%p26 bra 	$L__BB4_39;
	add.s32 	%r1114, %r6517, 1;
	ld.local.u32 	%r1115, [%rd25+4];
	shr.u32 	%r1116, %r1115, 1;
	and.b32  	%r1117, %r1116, 1;
	shl.b32 	%r1118, %r1117, %r1114;
	or.b32  	%r6522, %r1118, %r6522;
	setp.eq.s32 	%p27, %r57, 2;
	@%p27 bra 	$L__BB4_39;
	add.s32 	%r1119, %r6517, 2;
	ld.local.u32 	%r1120, [%rd25+8];
	shr.u32 	%r1121, %r1120, 1;
	and.b32  	%r1122, %r1121, 1;
	shl.b32 	%r1123, %r1122, %r1119;
	or.b32  	%r6522, %r1123, %r6522;
$L__BB4_39:
	setp.lt.u32 	%p28, %r2, 15;
	st.global.u32 	[%rd21+4], %r6522;
	mov.b32 	%r6529, 0;
	mov.u32 	%r6534, %r6529;
	@%p28 bra 	$L__BB4_42;
	and.b32  	%r6529, %r757, -16;
	add.s64 	%rd336, %rd3, 32;
	mov.b32 	%r6523, 0;
	mov.u32 	%r6534, %r6523;
$L__BB4_41:
	.pragma "nounroll";
	ld.local.v4.u32 	{%r1127, %r1128, %r1129, %r1130}, [%rd336+-32];
	shr.u32 	%r1131, %r1127, 2;
	and.b32  	%r1132, %r1131, 1;
	shl.b32 	%r1133, %r1132, %r6523;
	or.b32  	%r1134, %r1133, %r6534;
	shr.u32 	%r1135, %r1128, 2;
	and.b32  	%r1136, %r1135, 1;
	add.s32 	%r1137, %r6523, 1;
	shl.b32 	%r1138, %r1136, %r1137;
	or.b32  	%r1139, %r1138, %r1134;
	shr.u32 	%r1140, %r1129, 2;
	and.b32  	%r1141, %r1140, 1;
	add.s32 	%r1142, %r6523, 2;
	shl.b32 	%r1143, %r1141, %r1142;
	or.b32  	%r1144, %r1143, %r1139;
	shr.u32 	%r1145, %r1130, 2;
	and.b32  	%r1146, %r1145, 1;
	add.s32 	%r1147, %r6523, 3;
	shl.b32 	%r1148, %r1146, %r1147;
	or.b32  	%r1149, %r1148, %r1144;
	ld.local.v4.u32 	{%r1150, %r1151, %r1152, %r1153}, [%rd336+-16];
	shr.u32 	%r1154, %r1150, 2;
	and.b32  	%r1155, %r1154, 1;
	add.s32 	%r1156, %r6523, 4;
	shl.b32 	%r1157, %r1155, %r1156;
	or.b32  	%r1158, %r1157, %r1149;
	shr.u32 	%r1159, %r1151, 2;
	and.b32  	%r1160, %r1159, 1;
	add.s32 	%r1161, %r6523, 5;
	shl.b32 	%r1162, %r1160, %r1161;
	or.b32  	%r1163, %r1162, %r1158;
	shr.u32 	%r1164, %r1152, 2;
	and.b32  	%r1165, %r1164, 1;
	add.s32 	%r1166, %r6523, 6;
	shl.b32 	%r1167, %r1165, %r1166;
	or.b32  	%r1168, %r1167, %r1163;
	shr.u32 	%r1169, %r1153, 2;
	and.b32  	%r1170, %r1169, 1;
	add.s32 	%r1171, %r6523, 7;
	shl.b32 	%r1172, %r1170, %r1171;
	or.b32  	%r1173, %r1172, %r1168;
	ld.local.v4.u32 	{%r1174, %r1175, %r1176, %r1177}, [%rd336];
	shr.u32 	%r1178, %r1174, 2;
	and.b32  	%r1179, %r1178, 1;
	add.s32 	%r1180, %r6523, 8;
	shl.b32 	%r1181, %r1179, %r1180;
	or.b32  	%r1182, %r1181, %r1173;
	shr.u32 	%r1183, %r1175, 2;
	and.b32  	%r1184, %r1183, 1;
	add.s32 	%r1185, %r6523, 9;
	shl.b32 	%r1186, %r1184, %r1185;
	or.b32  	%r1187, %r1186, %r1182;
	shr.u32 	%r1188, %r1176, 2;
	and.b32  	%r1189, %r1188, 1;
	add.s32 	%r1190, %r6523, 10;
	shl.b32 	%r1191, %r1189, %r1190;
	or.b32  	%r1192, %r1191, %r1187;
	shr.u32 	%r1193, %r1177, 2;
	and.b32  	%r1194, %r1193, 1;
	add.s32 	%r1195, %r6523, 11;
	shl.b32 	%r1196, %r1194, %r1195;
	or.b32  	%r1197, %r1196, %r1192;
	ld.local.v4.u32 	{%r1198, %r1199, %r1200, %r1201}, [%rd336+16];
	shr.u32 	%r1202, %r1198, 2;
	and.b32  	%r1203, %r1202, 1;
	add.s32 	%r1204, %r6523, 12;
	shl.b32 	%r1205, %r1203, %r1204;
	or.b32  	%r1206, %r1205, %r1197;
	shr.u32 	%r1207, %r1199, 2;
	and.b32  	%r1208, %r1207, 1;
	add.s32 	%r1209, %r6523, 13;
	shl.b32 	%r1210, %r1208, %r1209;
	or.b32  	%r1211, %r1210, %r1206;
	shr.u32 	%r1212, %r1200, 2;
	and.b32  	%r1213, %r1212, 1;
	add.s32 	%r1214, %r6523, 14;
	shl.b32 	%r1215, %r1213, %r1214;
	or.b32  	%r1216, %r1215, %r1211;
	shr.u32 	%r1217, %r1201, 2;
	and.b32  	%r1218, %r1217, 1;
	add.s32 	%r1219, %r6523, 15;
	shl.b32 	%r1220, %r1218, %r1219;
	or.b32  	%r6534, %r1220, %r1216;
	add.s64 	%rd336, %rd336, 64;
	add.s32 	%r6523, %r6523, 16;
	setp.ne.s32 	%p29, %r6523, %r6529;
	@%p29 bra 	$L__BB4_41;
$L__BB4_42:
	setp.eq.s32 	%p30, %r3, 0;
	@%p30 bra 	$L__BB4_52;
	setp.lt.u32 	%p31, %r3, 8;
	@%p31 bra 	$L__BB4_45;
	mul.wide.u32 	%rd178, %r6529, 4;
	add.s64 	%rd179, %rd3, %rd178;
	ld.local.u32 	%r1222, [%rd179];
	shr.u32 	%r1223, %r1222, 2;
	and.b32  	%r1224, %r1223, 1;
	shl.b32 	%r1225, %r1224, %r6529;
	add.s32 	%r1226, %r6529, 1;
	ld.local.u32 	%r1227, [%rd179+4];
	shr.u32 	%r1228, %r1227, 2;
	and.b32  	%r1229, %r1228, 1;
	shl.b32 	%r1230, %r1229, %r1226;
	or.b32  	%r1231, %r1225, %r1230;
	add.s32 	%r1232, %r6529, 2;
	ld.local.u32 	%r1233, [%rd179+8];
	shr.u32 	%r1234, %r1233, 2;
	and.b32  	%r1235, %r1234, 1;
	shl.b32 	%r1236, %r1235, %r1232;
	or.b32  	%r1237, %r1231, %r1236;
	add.s32 	%r1238, %r6529, 3;
	ld.local.u32 	%r1239, [%rd179+12];
	shr.u32 	%r1240, %r1239, 2;
	and.b32  	%r1241, %r1240, 1;
	shl.b32 	%r1242, %r1241, %r1238;
	or.b32  	%r1243, %r1237, %r1242;
	add.s32 	%r1244, %r6529, 4;
	ld.local.u32 	%r1245, [%rd179+16];
	shr.u32 	%r1246, %r1245, 2;
	and.b32  	%r1247, %r1246, 1;
	shl.b32 	%r1248, %r1247, %r1244;
	or.b32  	%r1249, %r1243, %r1248;
	add.s32 	%r1250, %r6529, 5;
	ld.local.u32 	%r1251, [%rd179+20];
	shr.u32 	%r1252, %r1251, 2;
	and.b32  	%r1253, %r1252, 1;
	shl.b32 	%r1254, %r1253, %r1250;
	or.b32  	%r1255, %r1249, %r1254;
	add.s32 	%r1256, %r6529, 6;
	ld.local.u32 	%r1257, [%rd179+24];
	shr.u32 	%r1258, %r1257, 2;
	and.b32  	%r1259, %r1258, 1;
	shl.b32 	%r1260, %r1259, %r1256;
	or.b32  	%r1261, %r1255, %r1260;
	add.s32 	%r1262, %r6529, 7;
	ld.local.u32 	%r1263, [%rd179+28];
	shr.u32 	%r1264, %r1263, 2;
	and.b32  	%r1265, %r1264, 1;
	shl.b32 	%r1266, %r1265, %r1262;
	or.b32  	%r1267, %r1261, %r1266;
	or.b32  	%r6534, %r1267, %r6534;
	add.s32 	%r6529, %r6529, 8;
$L__BB4_45:
	setp.eq.s32 	%p32, %r19, 0;
	@%p32 bra 	$L__BB4_52;
	and.b32  	%r80, %r757, 3;
	setp.lt.u32 	%p33, %r20, 3;
	@%p33 bra 	$L__BB4_48;
	mul.wide.u32 	%rd180, %r6529, 4;
	add.s64 	%rd181, %rd3, %rd180;
	ld.local.u32 	%r1269, [%rd181];
	shr.u32 	%r1270, %r1269, 2;
	and.b32  	%r1271, %r1270, 1;
	shl.b32 	%r1272, %r1271, %r6529;
	add.s32 	%r1273, %r6529, 1;
	ld.local.u32 	%r1274, [%rd181+4];
	shr.u32 	%r1275, %r1274, 2;
	and.b32  	%r1276, %r1275, 1;
	shl.b32 	%r1277, %r1276, %r1273;
	or.b32  	%r1278, %r1272, %r1277;
	add.s32 	%r1279, %r6529, 2;
	ld.local.u32 	%r1280, [%rd181+8];
	shr.u32 	%r1281, %r1280, 2;
	and.b32  	%r1282, %r1281, 1;
	shl.b32 	%r1283, %r1282, %r1279;
	or.b32  	%r1284, %r1278, %r1283;
	add.s32 	%r1285, %r6529, 3;
	ld.local.u32 	%r1286, [%rd181+12];
	shr.u32 	%r1287, %r1286, 2;
	and.b32  	%r1288, %r1287, 1;
	shl.b32 	%r1289, %r1288, %r1285;
	or.b32  	%r1290, %r1284, %r1289;
	or.b32  	%r6534, %r1290, %r6534;
	add.s32 	%r6529, %r6529, 4;
$L__BB4_48:
	setp.eq.s32 	%p34, %r80, 0;
	@%p34 bra 	$L__BB4_52;
	mul.wide.u32 	%rd182, %r6529, 4;
	add.s64 	%rd29, %rd3, %rd182;
	ld.local.u32 	%r1291, [%rd29];
	shr.u32 	%r1292, %r1291, 2;
	and.b32  	%r1293, %r1292, 1;
	shl.b32 	%r1294, %r1293, %r6529;
	or.b32  	%r6534, %r1294, %r6534;
	setp.eq.s32 	%p35, %r80, 1;
	@%p35 bra 	$L__BB4_52;
	add.s32 	%r1295, %r6529, 1;
	ld.local.u32 	%r1296, [%rd29+4];
	shr.u32 	%r1297, %r1296, 2;
	and.b32  	%r1298, %r1297, 1;
	shl.b32 	%r1299, %r1298, %r1295;
	or.b32  	%r6534, %r1299, %r6534;
	setp.eq.s32 	%p36, %r80, 2;
	@%p36 bra 	$L__BB4_52;
	add.s32 	%r1300, %r6529, 2;
	ld.local.u32 	%r1301, [%rd29+8];
	shr.u32 	%r1302, %r1301, 2;
	and.b32  	%r1303, %r1302, 1;
	shl.b32 	%r1304, %r1303, %r1300;
	or.b32  	%r6534, %r1304, %r6534;
$L__BB4_52:
	setp.lt.u32 	%p37, %r2, 15;
	st.global.u32 	[%rd21+8], %r6534;
	mov.b32 	%r6541, 0;
	mov.u32 	%r6546, %r6541;
	@%p37 bra 	$L__BB4_55;
	and.b32  	%r6541, %r757, -16;
	add.s64 	%rd337, %rd3, 32;
	mov.b32 	%r6535, 0;
	mov.u32 	%r6546, %r6535;
$L__BB4_54:
	.pragma "nounroll";
	ld.local.v4.u32 	{%r1308, %r1309, %r1310, %r1311}, [%rd337+-32];
	shr.u32 	%r1312, %r1308, 3;
	and.b32  	%r1313, %r1312, 1;
	shl.b32 	%r1314, %r1313, %r6535;
	or.b32  	%r1315, %r1314, %r6546;
	shr.u32 	%r1316, %r1309, 3;
	and.b32  	%r1317, %r1316, 1;
	add.s32 	%r1318, %r6535, 1;
	shl.b32 	%r1319, %r1317, %r1318;
	or.b32  	%r1320, %r1319, %r1315;
	shr.u32 	%r1321, %r1310, 3;
	and.b32  	%r1322, %r1321, 1;
	add.s32 	%r1323, %r6535, 2;
	shl.b32 	%r1324, %r1322, %r1323;
	or.b32  	%r1325, %r1324, %r1320;
	shr.u32 	%r1326, %r1311, 3;
	and.b32  	%r1327, %r1326, 1;
	add.s32 	%r1328, %r6535, 3;
	shl.b32 	%r1329, %r1327, %r1328;
	or.b32  	%r1330, %r1329, %r1325;
	ld.local.v4.u32 	{%r1331, %r1332, %r1333, %r1334}, [%rd337+-16];
	shr.u32 	%r1335, %r1331, 3;
	and.b32  	%r1336, %r1335, 1;
	add.s32 	%r1337, %r6535, 4;
	shl.b32 	%r1338, %r1336, %r1337;
	or.b32  	%r1339, %r1338, %r1330;
	shr.u32 	%r1340, %r1332, 3;
	and.b32  	%r1341, %r1340, 1;
	add.s32 	%r1342, %r6535, 5;
	shl.b32 	%r1343, %r1341, %r1342;
	or.b32  	%r1344, %r1343, %r1339;
	shr.u32 	%r1345, %r1333, 3;
	and.b32  	%r1346, %r1345, 1;
	add.s32 	%r1347, %r6535, 6;
	shl.b32 	%r1348, %r1346, %r1347;
	or.b32  	%r1349, %r1348, %r1344;
	shr.u32 	%r1350, %r1334, 3;
	and.b32  	%r1351, %r1350, 1;
	add.s32 	%r1352, %r6535, 7;
	shl.b32 	%r1353, %r1351, %r1352;
	or.b32  	%r1354, %r1353, %r1349;
	ld.local.v4.u32 	{%r1355, %r1356, %r1357, %r1358}, [%rd337];
	shr.u32 	%r1359, %r1355, 3;
	and.b32  	%r1360, %r1359, 1;
	add.s32 	%r1361, %r6535, 8;
	shl.b32 	%r1362, %r1360, %r1361;
	or.b32  	%r1363, %r1362, %r1354;
	shr.u32 	%r1364, %r1356, 3;
	and.b32  	%r1365, %r1364, 1;
	add.s32 	%r1366, %r6535, 9;
	shl.b32 	%r1367, %r1365, %r1366;
	or.b32  	%r1368, %r1367, %r1363;
	shr.u32 	%r1369, %r1357, 3;
	and.b32  	%r1370, %r1369, 1;
	add.s32 	%r1371, %r6535, 10;
	shl.b32 	%r1372, %r1370, %r1371;
	or.b32  	%r1373, %r1372, %r1368;
	shr.u32 	%r1374, %r1358, 3;
	and.b32  	%r1375, %r1374, 1;
	add.s32 	%r1376, %r6535, 11;
	shl.b32 	%r1377, %r1375, %r1376;
	or.b32  	%r1378, %r1377, %r1373;
	ld.local.v4.u32 	{%r1379, %r1380, %r1381, %r1382}, [%rd337+16];
	shr.u32 	%r1383, %r1379, 3;
	and.b32  	%r1384, %r1383, 1;
	add.s32 	%r1385, %r6535, 12;
	shl.b32 	%r1386, %r1384, %r1385;
	or.b32  	%r1387, %r1386, %r1378;
	shr.u32 	%r1388, %r1380, 3;
	and.b32  	%r1389, %r1388, 1;
	add.s32 	%r1390, %r6535, 13;
	shl.b32 	%r1391, %r1389, %r1390;
	or.b32  	%r1392, %r1391, %r1387;
	shr.u32 	%r1393, %r1381, 3;
	and.b32  	%r1394, %r1393, 1;
	add.s32 	%r1395, %r6535, 14;
	shl.b32 	%r1396, %r1394, %r1395;
	or.b32  	%r1397, %r1396, %r1392;
	shr.u32 	%r1398, %r1382, 3;
	and.b32  	%r1399, %r1398, 1;
	add.s32 	%r1400, %r6535, 15;
	shl.b32 	%r1401, %r1399, %r1400;
	or.b32  	%r6546, %r1401, %r1397;
	add.s64 	%rd337, %rd337, 64;
	add.s32 	%r6535, %r6535, 16;
	setp.ne.s32 	%p38, %r6535, %r6541;
	@%p38 bra 	$L__BB4_54;
$L__BB4_55:
	setp.eq.s32 	%p39, %r3, 0;
	@%p39 bra 	$L__BB4_65;
	setp.lt.u32 	%p40, %r3, 8;
	@%p40 bra 	$L__BB4_58;
	mul.wide.u32 	%rd183, %r6541, 4;
	add.s64 	%rd184, %rd3, %rd183;
	ld.local.u32 	%r1403, [%rd184];
	shr.u32 	%r1404, %r1403, 3;
	and.b32  	%r1405, %r1404, 1;
	shl.b32 	%r1406, %r1405, %r6541;
	add.s32 	%r1407, %r6541, 1;
	ld.local.u32 	%r1408, [%rd184+4];
	shr.u32 	%r1409, %r1408, 3;
	and.b32  	%r1410, %r1409, 1;
	shl.b32 	%r1411, %r1410, %r1407;
	or.b32  	%r1412, %r1406, %r1411;
	add.s32 	%r1413, %r6541, 2;
	ld.local.u32 	%r1414, [%rd184+8];
	shr.u32 	%r1415, %r1414, 3;
	and.b32  	%r1416, %r1415, 1;
	shl.b32 	%r1417, %r1416, %r1413;
	or.b32  	%r1418, %r1412, %r1417;
	add.s32 	%r1419, %r6541, 3;
	ld.local.u32 	%r1420, [%rd184+12];
	shr.u32 	%r1421, %r1420, 3;
	and.b32  	%r1422, %r1421, 1;
	shl.b32 	%r1423, %r1422, %r1419;
	or.b32  	%r1424, %r1418, %r1423;
	add.s32 	%r1425, %r6541, 4;
	ld.local.u32 	%r1426, [%rd184+16];
	shr.u32 	%r1427, %r1426, 3;
	and.b32  	%r1428, %r1427, 1;
	shl.b32 	%r1429, %r1428, %r1425;
	or.b32  	%r1430, %r1424, %r1429;
	add.s32 	%r1431, %r6541, 5;
	ld.local.u32 	%r1432, [%rd184+20];
	shr.u32 	%r1433, %r1432, 3;
	and.b32  	%r1434, %r1433, 1;
	shl.b32 	%r1435, %r1434, %r1431;
	or.b32  	%r1436, %r1430, %r1435;
	add.s32 	%r1437, %r6541, 6;
	ld.local.u32 	%r1438, [%rd184+24];
	shr.u32 	%r1439, %r1438, 3;
	and.b32  	%r1440, %r1439, 1;
	shl.b32 	%r1441, %r1440, %r1437;
	or.b32  	%r1442, %r1436, %r1441;
	add.s32 	%r1443, %r6541, 7;
	ld.local.u32 	%r1444, [%rd184+28];
	shr.u32 	%r1445, %r1444, 3;
	and.b32  	%r1446, %r1445, 1;
	shl.b32 	%r1447, %r1446, %r1443;
	or.b32  	%r1448, %r1442, %r1447;
	or.b32  	%r6546, %r1448, %r6546;
	add.s32 	%r6541, %r6541, 8;
$L__BB4_58:
	setp.eq.s32 	%p41, %r19, 0;
	@%p41 bra 	$L__BB4_65;
	and.b32  	%r103, %r757, 3;
	setp.lt.u32 	%p42, %r20, 3;
	@%p42 bra 	$L__BB4_61;
	mul.wide.u32 	%rd185, %r6541, 4;
	add.s64 	%rd186, %rd3, %rd185;
	ld.local.u32 	%r1450, [%rd186];
	shr.u32 	%r1451, %r1450, 3;
	and.b32  	%r1452, %r1451, 1;
	shl.b32 	%r1453, %r1452, %r6541;
	add.s32 	%r1454, %r6541, 1;
	ld.local.u32 	%r1455, [%rd186+4];
	shr.u32 	%r1456, %r1455, 3;
	and.b32  	%r1457, %r1456, 1;
	shl.b32 	%r1458, %r1457, %r1454;
	or.b32  	%r1459, %r1453, %r1458;
	add.s32 	%r1460, %r6541, 2;
	ld.local.u32 	%r1461, [%rd186+8];
	shr.u32 	%r1462, %r1461, 3;
	and.b32  	%r1463, %r1462, 1;
	shl.b32 	%r1464, %r1463, %r1460;
	or.b32  	%r1465, %r1459, %r1464;
	add.s32 	%r1466, %r6541, 3;
	ld.local.u32 	%r1467, [%rd186+12];
	shr.u32 	%r1468, %r1467, 3;
	and.b32  	%r1469, %r1468, 1;
	shl.b32 	%r1470, %r1469, %r1466;
	or.b32  	%r1471, %r1465, %r1470;
	or.b32  	%r6546, %r1471, %r6546;
	add.s32 	%r6541, %r6541, 4;
$L__BB4_61:
	setp.eq.s32 	%p43, %r103, 0;
	@%p43 bra 	$L__BB4_65;
	mul.wide.u32 	%rd187, %r6541, 4;
	add.s64 	%rd33, %rd3, %rd187;
	ld.local.u32 	%r1472, [%rd33];
	shr.u32 	%r1473, %r1472, 3;
	and.b32  	%r1474, %r1473, 1;
	shl.b32 	%r1475, %r1474, %r6541;
	or.b32  	%r6546, %r1475, %r6546;
	setp.eq.s32 	%p44, %r103, 1;
	@%p44 bra 	$L__BB4_65;
	add.s32 	%r1476, %r6541, 1;
	ld.local.u32 	%r1477, [%rd33+4];
	shr.u32 	%r1478, %r1477, 3;
	and.b32  	%r1479, %r1478, 1;
	shl.b32 	%r1480, %r1479, %r1476;
	or.b32  	%r6546, %r1480, %r6546;
	setp.eq.s32 	%p45, %r103, 2;
	@%p45 bra 	$L__BB4_65;
	add.s32 	%r1481, %r6541, 2;
	ld.local.u32 	%r1482, [%rd33+8];
	shr.u32 	%r1483, %r1482, 3;
	and.b32  	%r1484, %r1483, 1;
	shl.b32 	%r1485, %r1484, %r1481;
	or.b32  	%r6546, %r1485, %r6546;
$L__BB4_65:
	setp.lt.u32 	%p46, %r2, 15;
	st.global.u32 	[%rd21+12], %r6546;
	mov.b32 	%r6553, 0;
	mov.u32 	%r6558, %r6553;
	@%p46 bra 	$L__BB4_68;
	and.b32  	%r6553, %r757, -16;
	add.s64 	%rd338, %rd3, 32;
	mov.b32 	%r6547, 0;
	mov.u32 	%r6558, %r6547;
$L__BB4_67:
	.pragma "nounroll";
	ld.local.v4.u32 	{%r1489, %r1490, %r1491, %r1492}, [%rd338+-32];
	shr.u32 	%r1493, %r1489, 4;
	and.b32  	%r1494, %r1493, 1;
	shl.b32 	%r1495, %r1494, %r6547;
	or.b32  	%r1496, %r1495, %r6558;
	shr.u32 	%r1497, %r1490, 4;
	and.b32  	%r1498, %r1497, 1;
	add.s32 	%r1499, %r6547, 1;
	shl.b32 	%r1500, %r1498, %r1499;
	or.b32  	%r1501, %r1500, %r1496;
	shr.u32 	%r1502, %r1491, 4;
	and.b32  	%r1503, %r1502, 1;
	add.s32 	%r1504, %r6547, 2;
	shl.b32 	%r1505, %r1503, %r1504;
	or.b32  	%r1506, %r1505, %r1501;
	shr.u32 	%r1507, %r1492, 4;
	and.b32  	%r1508, %r1507, 1;
	add.s32 	%r1509, %r6547, 3;
	shl.b32 	%r1510, %r1508, %r1509;
	or.b32  	%r1511, %r1510, %r1506;
	ld.local.v4.u32 	{%r1512, %r1513, %r1514, %r1515}, [%rd338+-16];
	shr.u32 	%r1516, %r1512, 4;
	and.b32  	%r1517, %r1516, 1;
	add.s32 	%r1518, %r6547, 4;
	shl.b32 	%r1519, %r1517, %r1518;
	or.b32  	%r1520, %r1519, %r1511;
	shr.u32 	%r1521, %r1513, 4;
	and.b32  	%r1522, %r1521, 1;
	add.s32 	%r1523, %r6547, 5;
	shl.b32 	%r1524, %r1522, %r1523;
	or.b32  	%r1525, %r1524, %r1520;
	shr.u32 	%r1526, %r1514, 4;
	and.b32  	%r1527, %r1526, 1;
	add.s32 	%r1528, %r6547, 6;
	shl.b32 	%r1529, %r1527, %r1528;
	or.b32  	%r1530, %r1529, %r1525;
	shr.u32 	%r1531, %r1515, 4;
	and.b32  	%r1532, %r1531, 1;
	add.s32 	%r1533, %r6547, 7;
	shl.b32 	%r1534, %r1532, %r1533;
	or.b32  	%r1535, %r1534, %r1530;
	ld.local.v4.u32 	{%r1536, %r1537, %r1538, %r1539}, [%rd338];
	shr.u32 	%r1540, %r1536, 4;
	and.b32  	%r1541, %r1540, 1;
	add.s32 	%r1542, %r6547, 8;
	shl.b32 	%r1543, %r1541, %r1542;
	or.b32  	%r1544, %r1543, %r1535;
	shr.u32 	%r1545, %r1537, 4;
	and.b32  	%r1546, %r1545, 1;
	add.s32 	%r1547, %r6547, 9;
	shl.b32 	%r1548, %r1546, %r1547;
	or.b32  	%r1549, %r1548, %r1544;
	shr.u32 	%r1550, %r1538, 4;
	and.b32  	%r1551, %r1550, 1;
	add.s32 	%r1552, %r6547, 10;
	shl.b32 	%r1553, %r1551, %r1552;
	or.b32  	%r1554, %r1553, %r1549;
	shr.u32 	%r1555, %r1539, 4;
	and.b32  	%r1556, %r1555, 1;
	add.s32 	%r1557, %r6547, 11;
	shl.b32 	%r1558, %r1556, %r1557;
	or.b32  	%r1559, %r1558, %r1554;
	ld.local.v4.u32 	{%r1560, %r1561, %r1562, %r1563}, [%rd338+16];
	shr.u32 	%r1564, %r1560, 4;
	and.b32  	%r1565, %r1564, 1;
	add.s32 	%r1566, %r6547, 12;
	shl.b32 	%r1567, %r1565, %r1566;
	or.b32  	%r1568, %r1567, %r1559;
	shr.u32 	%r1569, %r1561, 4;
	and.b32  	%r1570, %r1569, 1;
	add.s32 	%r1571, %r6547, 13;
	shl.b32 	%r1572, %r1570, %r1571;
	or.b32  	%r1573, %r1572, %r1568;
	shr.u32 	%r1574, %r1562, 4;
	and.b32  	%r1575, %r1574, 1;
	add.s32 	%r1576, %r6547, 14;
	shl.b32 	%r1577, %r1575, %r1576;
	or.b32  	%r1578, %r1577, %r1573;
	shr.u32 	%r1579, %r1563, 4;
	and.b32  	%r1580, %r1579, 1;
	add.s32 	%r1581, %r6547, 15;
	shl.b32 	%r1582, %r1580, %r1581;
	or.b32  	%r6558, %r1582, %r1578;
	add.s64 	%rd338, %rd338, 64;
	add.s32 	%r6547, %r6547, 16;
	setp.ne.s32 	%p47, %r6547, %r6553;
	@%p47 bra 	$L__BB4_67;
$L__BB4_68:
	setp.eq.s32 	%p48, %r3, 0;
	@%p48 bra 	$L__BB4_78;
	setp.lt.u32 	%p49, %r3, 8;
	@%p49 bra 	$L__BB4_71;
	mul.wide.u32 	%rd188, %r6553, 4;
	add.s64 	%rd189, %rd3, %rd188;
	ld.local.u32 	%r1584, [%rd189];
	shr.u32 	%r1585, %r1584, 4;
	and.b32  	%r1586, %r1585, 1;
	shl.b32 	%r1587, %r1586, %r6553;
	add.s32 	%r1588, %r6553, 1;
	ld.local.u32 	%r1589, [%rd189+4];
	shr.u32 	%r1590, %r1589, 4;
	and.b32  	%r1591, %r1590, 1;
	shl.b32 	%r1592, %r1591, %r1588;
	or.b32  	%r1593, %r1587, %r1592;
	add.s32 	%r1594, %r6553, 2;
	ld.local.u32 	%r1595, [%rd189+8];
	shr.u32 	%r1596, %r1595, 4;
	and.b32  	%r1597, %r1596, 1;
	shl.b32 	%r1598, %r1597, %r1594;
	or.b32  	%r1599, %r1593, %r1598;
	add.s32 	%r1600, %r6553, 3;
	ld.local.u32 	%r1601, [%rd189+12];
	shr.u32 	%r1602, %r1601, 4;
	and.b32  	%r1603, %r1602, 1;
	shl.b32 	%r1604, %r1603, %r1600;
	or.b32  	%r1605, %r1599, %r1604;
	add.s32 	%r1606, %r6553, 4;
	ld.local.u32 	%r1607, [%rd189+16];
	shr.u32 	%r1608, %r1607, 4;
	and.b32  	%r1609, %r1608, 1;
	shl.b32 	%r1610, %r1609, %r1606;
	or.b32  	%r1611, %r1605, %r1610;
	add.s32 	%r1612, %r6553, 5;
	ld.local.u32 	%r1613, [%rd189+20];
	shr.u32 	%r1614, %r1613, 4;
	and.b32  	%r1615, %r1614, 1;
	shl.b32 	%r1616, %r1615, %r1612;
	or.b32  	%r1617, %r1611, %r1616;
	add.s32 	%r1618, %r6553, 6;
	ld.local.u32 	%r1619, [%rd189+24];
	shr.u32 	%r1620, %r1619, 4;
	and.b32  	%r1621, %r1620, 1;
	shl.b32 	%r1622, %r1621, %r1618;
	or.b32  	%r1623, %r1617, %r1622;
	add.s32 	%r1624, %r6553, 7;
	ld.local.u32 	%r1625, [%rd189+28];
	shr.u32 	%r1626, %r1625, 4;
	and.b32  	%r1627, %r1626, 1;
	shl.b32 	%r1628, %r1627, %r1624;
	or.b32  	%r1629, %r1623, %r1628;
	or.b32  	%r6558, %r1629, %r6558;
	add.s32 	%r6553, %r6553, 8;
$L__BB4_71:
	setp.eq.s32 	%p50, %r19, 0;
	@%p50 bra 	$L__BB4_78;
	and.b32  	%r126, %r757, 3;
	setp.lt.u32 	%p51, %r20, 3;
	@%p51 bra 	$L__BB4_74;
	mul.wide.u32 	%rd190, %r6553, 4;
	add.s64 	%rd191, %rd3, %rd190;
	ld.local.u32 	%r1631, [%rd191];
	shr.u32 	%r1632, %r1631, 4;
	and.b32  	%r1633, %r1632, 1;
	shl.b32 	%r1634, %r1633, %r6553;
	add.s32 	%r1635, %r6553, 1;
	ld.local.u32 	%r1636, [%rd191+4];
	shr.u32 	%r1637, %r1636, 4;
	and.b32  	%r1638, %r1637, 1;
	shl.b32 	%r1639, %r1638, %r1635;
	or.b32  	%r1640, %r1634, %r1639;
	add.s32 	%r1641, %r6553, 2;
	ld.local.u32 	%r1642, [%rd191+8];
	shr.u32 	%r1643, %r1642, 4;
	and.b32  	%r1644, %r1643, 1;
	shl.b32 	%r1645, %r1644, %r1641;
	or.b32  	%r1646, %r1640, %r1645;
	add.s32 	%r1647, %r6553, 3;
	ld.local.u32 	%r1648, [%rd191+12];
	shr.u32 	%r1649, %r1648, 4;
	and.b32  	%r1650, %r1649, 1;
	shl.b32 	%r1651, %r1650, %r1647;
	or.b32  	%r1652, %r1646, %r1651;
	or.b32  	%r6558, %r1652, %r6558;
	add.s32 	%r6553, %r6553, 4;
$L__BB4_74:
	setp.eq.s32 	%p52, %r126, 0;
	@%p52 bra 	$L__BB4_78;
	mul.wide.u32 	%rd192, %r6553, 4;
	add.s64 	%rd37, %rd3, %rd192;
	ld.local.u32 	%r1653, [%rd37];
	shr.u32 	%r1654, %r1653, 4;
	and.b32  	%r1655, %r1654, 1;
	shl.b32 	%r1656, %r1655, %r6553;
	or.b32  	%r6558, %r1656, %r6558;
	setp.eq.s32 	%p53, %r126, 1;
	@%p53 bra 	$L__BB4_78;
	add.s32 	%r1657, %r6553, 1;
	ld.local.u32 	%r1658, [%rd37+4];
	shr.u32 	%r1659, %r1658, 4;
	and.b32  	%r1660, %r1659, 1;
	shl.b32 	%r1661, %r1660, %r1657;
	or.b32  	%r6558, %r1661, %r6558;
	setp.eq.s32 	%p54, %r126, 2;
	@%p54 bra 	$L__BB4_78;
	add.s32 	%r1662, %r6553, 2;
	ld.local.u32 	%r1663, [%rd37+8];
	shr.u32 	%r1664, %r1663, 4;
	and.b32  	%r1665, %r1664, 1;
	shl.b32 	%r1666, %r1665, %r1662;
	or.b32  	%r6558, %r1666, %r6558;
$L__BB4_78:
	setp.lt.u32 	%p55, %r2, 15;
	st.global.u32 	[%rd21+16], %r6558;
	mov.b32 	%r6565, 0;
	mov.u32 	%r6570, %r6565;
	@%p55 bra 	$L__BB4_81;
	and.b32  	%r6565, %r757, -16;
	add.s64 	%rd339, %rd3, 32;
	mov.b32 	%r6559, 0;
	mov.u32 	%r6570, %r6559;
$L__BB4_80:
	.pragma "nounroll";
	ld.local.v4.u32 	{%r1670, %r1671, %r1672, %r1673}, [%rd339+-32];
	shr.u32 	%r1674, %r1670, 5;
	and.b32  	%r1675, %r1674, 1;
	shl.b32 	%r1676, %r1675, %r6559;
	or.b32  	%r1677, %r1676, %r6570;
	shr.u32 	%r1678, %r1671, 5;
	and.b32  	%r1679, %r1678, 1;
	add.s32 	%r1680, %r6559, 1;
	shl.b32 	%r1681, %r1679, %r1680;
	or.b32  	%r1682, %r1681, %r1677;
	shr.u32 	%r1683, %r1672, 5;
	and.b32  	%r1684, %r1683, 1;
	add.s32 	%r1685, %r6559, 2;
	shl.b32 	%r1686, %r1684, %r1685;
	or.b32  	%r1687, %r1686, %r1682;
	shr.u32 	%r1688, %r1673, 5;
	and.b32  	%r1689, %r1688, 1;
	add.s32 	%r1690, %r6559, 3;
	shl.b32 	%r1691, %r1689, %r1690;
	or.b32  	%r1692, %r1691, %r1687;
	ld.local.v4.u32 	{%r1693, %r1694, %r1695, %r1696}, [%rd339+-16];
	shr.u32 	%r1697, %r1693, 5;
	and.b32  	%r1698, %r1697, 1;
	add.s32 	%r1699, %r6559, 4;
	shl.b32 	%r1700, %r1698, %r1699;
	or.b32  	%r1701, %r1700, %r1692;
	shr.u32 	%r1702, %r1694, 5;
	and.b32  	%r1703, %r1702, 1;
	add.s32 	%r1704, %r6559, 5;
	shl.b32 	%r1705, %r1703, %r1704;
	or.b32  	%r1706, %r1705, %r1701;
	shr.u32 	%r1707, %r1695, 5;
	and.b32  	%r1708, %r1707, 1;
	add.s32 	%r1709, %r6559, 6;
	shl.b32 	%r1710, %r1708, %r1709;
	or.b32  	%r1711, %r1710, %r1706;
	shr.u32 	%r1712, %r1696, 5;
	and.b32  	%r1713, %r1712, 1;
	add.s32 	%r1714, %r6559, 7;
	shl.b32 	%r1715, %r1713, %r1714;
	or.b32  	%r1716, %r1715, %r1711;
	ld.local.v4.u32 	{%r1717, %r1718, %r1719, %r1720}, [%rd339];
	shr.u32 	%r1721, %r1717, 5;
	and.b32  	%r1722, %r1721, 1;
	add.s32 	%r1723, %r6559, 8;
	shl.b32 	%r1724, %r1722, %r1723;
	or.b32  	%r1725, %r1724, %r1716;
	shr.u32 	%r1726, %r1718, 5;
	and.b32  	%r1727, %r1726, 1;
	add.s32 	%r1728, %r6559, 9;
	shl.b32 	%r1729, %r1727, %r1728;
	or.b32  	%r1730, %r1729, %r1725;
	shr.u32 	%r1731, %r1719, 5;
	and.b32  	%r1732, %r1731, 1;
	add.s32 	%r1733, %r6559, 10;
	shl.b32 	%r1734, %r1732, %r1733;
	or.b32  	%r1735, %r1734, %r1730;
	shr.u32 	%r1736, %r1720, 5;
	and.b32  	%r1737, %r1736, 1;
	add.s32 	%r1738, %r6559, 11;
	shl.b32 	%r1739, %r1737, %r1738;
	or.b32  	%r1740, %r1739, %r1735;
	ld.local.v4.u32 	{%r1741, %r1742, %r1743, %r1744}, [%rd339+16];
	shr.u32 	%r1745, %r1741, 5;
	and.b32  	%r1746, %r1745, 1;
	add.s32 	%r1747, %r6559, 12;
	shl.b32 	%r1748, %r1746, %r1747;
	or.b32  	%r1749, %r1748, %r1740;
	shr.u32 	%r1750, %r1742, 5;
	and.b32  	%r1751, %r1750, 1;
	add.s32 	%r1752, %r6559, 13;
	shl.b32 	%r1753, %r1751, %r1752;
	or.b32  	%r1754, %r1753, %r1749;
	shr.u32 	%r1755, %r1743, 5;
	and.b32  	%r1756, %r1755, 1;
	add.s32 	%r1757, %r6559, 14;
	shl.b32 	%r1758, %r1756, %r1757;
	or.b32  	%r1759, %r1758, %r1754;
	shr.u32 	%r1760, %r1744, 5;
	and.b32  	%r1761, %r1760, 1;
	add.s32 	%r1762, %r6559, 15;
	shl.b32 	%r1763, %r1761, %r1762;
	or.b32  	%r6570, %r1763, %r1759;
	add.s64 	%rd339, %rd339, 64;
	add.s32 	%r6559, %r6559, 16;
	setp.ne.s32 	%p56, %r6559, %r6565;
	@%p56 bra 	$L__BB4_80;
$L__BB4_81:
	setp.eq.s32 	%p57, %r3, 0;
	@%p57 bra 	$L__BB4_91;
	setp.lt.u32 	%p58, %r3, 8;
	@%p58 bra 	$L__BB4_84;
	mul.wide.u32 	%rd193, %r6565, 4;
	add.s64 	%rd194, %rd3, %rd193;
	ld.local.u32 	%r1765, [%rd194];
	shr.u32 	%r1766, %r1765, 5;
	and.b32  	%r1767, %r1766, 1;
	shl.b32 	%r1768, %r1767, %r6565;
	add.s32 	%r1769, %r6565, 1;
	ld.local.u32 	%r1770, [%rd194+4];
	shr.u32 	%r1771, %r1770, 5;
	and.b32  	%r1772, %r1771, 1;
	shl.b32 	%r1773, %r1772, %r1769;
	or.b32  	%r1774, %r1768, %r1773;
	add.s32 	%r1775, %r6565, 2;
	ld.local.u32 	%r1776, [%rd194+8];
	shr.u32 	%r1777, %r1776, 5;
	and.b32  	%r1778, %r1777, 1;
	shl.b32 	%r1779, %r1778, %r1775;
	or.b32  	%r1780, %r1774, %r1779;
	add.s32 	%r1781, %r6565, 3;
	ld.local.u32 	%r1782, [%rd194+12];
	shr.u32 	%r1783, %r1782, 5;
	and.b32  	%r1784, %r1783, 1;
	shl.b32 	%r1785, %r1784, %r1781;
	or.b32  	%r1786, %r1780, %r1785;
	add.s32 	%r1787, %r6565, 4;
	ld.local.u32 	%r1788, [%rd194+16];
	shr.u32 	%r1789, %r1788, 5;
	and.b32  	%r1790, %r1789, 1;
	shl.b32 	%r1791, %r1790, %r1787;
	or.b32  	%r1792, %r1786, %r1791;
	add.s32 	%r1793, %r6565, 5;
	ld.local.u32 	%r1794, [%rd194+20];
	shr.u32 	%r1795, %r1794, 5;
	and.b32  	%r1796, %r1795, 1;
	shl.b32 	%r1797, %r1796, %r1793;
	or.b32  	%r1798, %r1792, %r1797;
	add.s32 	%r1799, %r6565, 6;
	ld.local.u32 	%r1800, [%rd194+24];
	shr.u32 	%r1801, %r1800, 5;
	and.b32  	%r1802, %r1801, 1;
	shl.b32 	%r1803, %r1802, %r1799;
	or.b32  	%r1804, %r1798, %r1803;
	add.s32 	%r1805, %r6565, 7;
	ld.local.u32 	%r1806, [%rd194+28];
	shr.u32 	%r1807, %r1806, 5;
	and.b32  	%r1808, %r1807, 1;
	shl.b32 	%r1809, %r1808, %r1805;
	or.b32  	%r1810, %r1804, %r1809;
	or.b32  	%r6570, %r1810, %r6570;
	add.s32 	%r6565, %r6565, 8;
$L__BB4_84:
	setp.eq.s32 	%p59, %r19, 0;
	@%p59 bra 	$L__BB4_91;
	and.b32  	%r149, %r757, 3;
	setp.lt.u32 	%p60, %r20, 3;
	@%p60 bra 	$L__BB4_87;
	mul.wide.u32 	%rd195, %r6565, 4;
	add.s64 	%rd196, %rd3, %rd195;
	ld.local.u32 	%r1812, [%rd196];
	shr.u32 	%r1813, %r1812, 5;
	and.b32  	%r1814, %r1813, 1;
	shl.b32 	%r1815, %r1814, %r6565;
	add.s32 	%r1816, %r6565, 1;
	ld.local.u32 	%r1817, [%rd196+4];
	shr.u32 	%r1818, %r1817, 5;
	and.b32  	%r1819, %r1818, 1;
	shl.b32 	%r1820, %r1819, %r1816;
	or.b32  	%r1821, %r1815, %r1820;
	add.s32 	%r1822, %r6565, 2;
	ld.local.u32 	%r1823, [%rd196+8];
	shr.u32 	%r1824, %r1823, 5;
	and.b32  	%r1825, %r1824, 1;
	shl.b32 	%r1826, %r1825, %r1822;
	or.b32  	%r1827, %r1821, %r1826;
	add.s32 	%r1828, %r6565, 3;
	ld.local.u32 	%r1829, [%rd196+12];
	shr.u32 	%r1830, %r1829, 5;
	and.b32  	%r1831, %r1830, 1;
	shl.b32 	%r1832, %r1831, %r1828;
	or.b32  	%r1833, %r1827, %r1832;
	or.b32  	%r6570, %r1833, %r6570;
	add.s32 	%r6565, %r6565, 4;
$L__BB4_87:
	setp.eq.s32 	%p61, %r149, 0;
	@%p61 bra 	$L__BB4_91;
	mul.wide.u32 	%rd197, %r6565, 4;
	add.s64 	%rd41, %rd3, %rd197;
	ld.local.u32 	%r1834, [%rd41];
	shr.u32 	%r1835, %r1834, 5;
	and.b32  	%r1836, %r1835, 1;
	shl.b32 	%r1837, %r1836, %r6565;
	or.b32  	%r6570, %r1837, %r6570;
	setp.eq.s32 	%p62, %r149, 1;
	@%p62 bra 	$L__BB4_91;
	add.s32 	%r1838, %r6565, 1;
	ld.local.u32 	%r1839, [%rd41+4];
	shr.u32 	%r1840, %r1839, 5;
	and.b32  	%r1841, %r1840, 1;
	shl.b32 	%r1842, %r1841, %r1838;
	or.b32  	%r6570, %r1842, %r6570;
	setp.eq.s32 	%p63, %r149, 2;
	@%p63 bra 	$L__BB4_91;
	add.s32 	%r1843, %r6565, 2;
	ld.local.u32 	%r1844, [%rd41+8];
	shr.u32 	%r1845, %r1844, 5;
	and.b32  	%r1846, %r1845, 1;
	shl.b32 	%r1847, %r1846, %r1843;
	or.b32  	%r6570, %r1847, %r6570;
$L__BB4_91:
	setp.lt.u32 	%p64, %r2, 15;
	st.global.u32 	[%rd21+20], %r6570;
	mov.b32 	%r6577, 0;
	mov.u32 	%r6582, %r6577;
	@%p64 bra 	$L__BB4_94;
	and.b32  	%r6577, %r757, -16;
	add.s64 	%rd340, %rd3, 32;
	mov.b32 	%r6571, 0;
	mov.u32 	%r6582, %r6571;
$L__BB4_93:
	.pragma "nounroll";
	ld.local.v4.u32 	{%r1851, %r1852, %r1853, %r1854}, [%rd340+-32];
	shr.u32 	%r1855, %r1851, 6;
	and.b32  	%r1856, %r1855, 1;
	shl.b32 	%r1857, %r1856, %r6571;
	or.b32  	%r1858, %r1857, %r6582;
	shr.u32 	%r1859, %r1852, 6;
	and.b32  	%r1860, %r1859, 1;
	add.s32 	%r1861, %r6571, 1;
	shl.b32 	%r1862, %r1860, %r1861;
	or.b32  	%r1863, %r1862, %r1858;
	shr.u32 	%r1864, %r1853, 6;
	and.b32  	%r1865, %r1864, 1;
	add.s32 	%r1866, %r6571, 2;
	shl.b32 	%r1867, %r1865, %r1866;
	or.b32  	%r1868, %r1867, %r1863;
	shr.u32 	%r1869, %r1854, 6;
	and.b32  	%r1870, %r1869, 1;
	add.s32 	%r1871, %r6571, 3;
	shl.b32 	%r1872, %r1870, %r1871;
	or.b32  	%r1873, %r1872, %r1868;
	ld.local.v4.u32 	{%r1874, %r1875, %r1876, %r1877}, [%rd340+-16];
	shr.u32 	%r1878, %r1874, 6;
	and.b32  	%r1879, %r1878, 1;
	add.s32 	%r1880, %r6571, 4;
	shl.b32 	%r1881, %r1879, %r1880;
	or.b32  	%r1882, %r1881, %r1873;
	shr.u32 	%r1883, %r1875, 6;
	and.b32  	%r1884, %r1883, 1;
	add.s32 	%r1885, %r6571, 5;
	shl.b32 	%r1886, %r1884, %r1885;
	or.b32  	%r1887, %r1886, %r1882;
	shr.u32 	%r1888, %r1876, 6;
	and.b32  	%r1889, %r1888, 1;
	add.s32 	%r1890, %r6571, 6;
	shl.b32 	%r1891, %r1889, %r1890;
	or.b32  	%r1892, %r1891, %r1887;
	shr.u32 	%r1893, %r1877, 6;
	and.b32  	%r1894, %r1893, 1;
	add.s32 	%r1895, %r6571, 7;
	shl.b32 	%r1896, %r1894, %r1895;
	or.b32  	%r1897, %r1896, %r1892;
	ld.local.v4.u32 	{%r1898, %r1899, %r1900, %r1901}, [%rd340];
	shr.u32 	%r1902, %r1898, 6;
	and.b32  	%r1903, %r1902, 1;
	add.s32 	%r1904, %r6571, 8;
	shl.b32 	%r1905, %r1903, %r1904;
	or.b32  	%r1906, %r1905, %r1897;
	shr.u32 	%r1907, %r1899, 6;
	and.b32  	%r1908, %r1907, 1;
	add.s32 	%r1909, %r6571, 9;
	shl.b32 	%r1910, %r1908, %r1909;
	or.b32  	%r1911, %r1910, %r1906;
	shr.u32 	%r1912, %r1900, 6;
	and.b32  	%r1913, %r1912, 1;
	add.s32 	%r1914, %r6571, 10;
	shl.b32 	%r1915, %r1913, %r1914;
	or.b32  	%r1916, %r1915, %r1911;
	shr.u32 	%r1917, %r1901, 6;
	and.b32  	%r1918, %r1917, 1;
	add.s32 	%r1919, %r6571, 11;
	shl.b32 	%r1920, %r1918, %r1919;
	or.b32  	%r1921, %r1920, %r1916;
	ld.local.v4.u32 	{%r1922, %r1923, %r1924, %r1925}, [%rd340+16];
	shr.u32 	%r1926, %r1922, 6;
	and.b32  	%r1927, %r1926, 1;
	add.s32 	%r1928, %r6571, 12;
	shl.b32 	%r1929, %r1927, %r1928;
	or.b32  	%r1930, %r1929, %r1921;
	shr.u32 	%r1931, %r1923, 6;
	and.b32  	%r1932, %r1931, 1;
	add.s32 	%r1933, %r6571, 13;
	shl.b32 	%r1934, %r1932, %r1933;
	or.b32  	%r1935, %r1934, %r1930;
	shr.u32 	%r1936, %r1924, 6;
	and.b32  	%r1937, %r1936, 1;
	add.s32 	%r1938, %r6571, 14;
	shl.b32 	%r1939, %r1937, %r1938;
	or.b32  	%r1940, %r1939, %r1935;
	shr.u32 	%r1941, %r1925, 6;
	and.b32  	%r1942, %r1941, 1;
	add.s32 	%r1943, %r6571, 15;
	shl.b32 	%r1944, %r1942, %r1943;
	or.b32  	%r6582, %r1944, %r1940;
	add.s64 	%rd340, %rd340, 64;
	add.s32 	%r6571, %r6571, 16;
	setp.ne.s32 	%p65, %r6571, %r6577;
	@%p65 bra 	$L__BB4_93;
$L__BB4_94:
	setp.eq.s32 	%p66, %r3, 0;
	@%p66 bra 	$L__BB4_104;
	setp.lt.u32 	%p67, %r3, 8;
	@%p67 bra 	$L__BB4_97;
	mul.wide.u32 	%rd198, %r6577, 4;
	add.s64 	%rd199, %rd3, %rd198;
	ld.local.u32 	%r1946, [%rd199];
	shr.u32 	%r1947, %r1946, 6;
	and.b32  	%r1948, %r1947, 1;
	shl.b32 	%r1949, %r1948, %r6577;
	add.s32 	%r1950, %r6577, 1;
	ld.local.u32 	%r1951, [%rd199+4];
	shr.u32 	%r1952, %r1951, 6;
	and.b32  	%r1953, %r1952, 1;
	shl.b32 	%r1954, %r1953, %r1950;
	or.b32  	%r1955, %r1949, %r1954;
	add.s32 	%r1956, %r6577, 2;
	ld.local.u32 	%r1957, [%rd199+8];
	shr.u32 	%r1958, %r1957, 6;
	and.b32  	%r1959, %r1958, 1;
	shl.b32 	%r1960, %r1959, %r1956;
	or.b32  	%r1961, %r1955, %r1960;
	add.s32 	%r1962, %r6577, 3;
	ld.local.u32 	%r1963, [%rd199+12];
	shr.u32 	%r1964, %r1963, 6;
	and.b32  	%r1965, %r1964, 1;
	shl.b32 	%r1966, %r1965, %r1962;
	or.b32  	%r1967, %r1961, %r1966;
	add.s32 	%r1968, %r6577, 4;
	ld.local.u32 	%r1969, [%rd199+16];
	shr.u32 	%r1970, %r1969, 6;
	and.b32  	%r1971, %r1970, 1;
	shl.b32 	%r1972, %r1971, %r1968;
	or.b32  	%r1973, %r1967, %r1972;
	add.s32 	%r1974, %r6577, 5;
	ld.local.u32 	%r1975, [%rd199+20];
	shr.u32 	%r1976, %r1975, 6;
	and.b32  	%r1977, %r1976, 1;
	shl.b32 	%r1978, %r1977, %r1974;
	or.b32  	%r1979, %r1973, %r1978;
	add.s32 	%r1980, %r6577, 6;
	ld.local.u32 	%r1981, [%rd199+24];
	shr.u32 	%r1982, %r1981, 6;
	and.b32  	%r1983, %r1982, 1;
	shl.b32 	%r1984, %r1983, %r1980;
	or.b32  	%r1985, %r1979, %r1984;
	add.s32 	%r1986, %r6577, 7;
	ld.local.u32 	%r1987, [%rd199+28];
	shr.u32 	%r1988, %r1987, 6;
	and.b32  	%r1989, %r1988, 1;
	shl.b32 	%r1990, %r1989, %r1986;
	or.b32  	%r1991, %r1985, %r1990;
	or.b32  	%r6582, %r1991, %r6582;
	add.s32 	%r6577, %r6577, 8;
$L__BB4_97:
	setp.eq.s32 	%p68, %r19, 0;
	@%p68 bra 	$L__BB4_104;
	and.b32  	%r172, %r757, 3;
	setp.lt.u32 	%p69, %r20, 3;
	@%p69 bra 	$L__BB4_100;
	mul.wide.u32 	%rd200, %r6577, 4;
	add.s64 	%rd201, %rd3, %rd200;
	ld.local.u32 	%r1993, [%rd201];
	shr.u32 	%r1994, %r1993, 6;
	and.b32  	%r1995, %r1994, 1;
	shl.b32 	%r1996, %r1995, %r6577;
	add.s32 	%r1997, %r6577, 1;
	ld.local.u32 	%r1998, [%rd201+4];
	shr.u32 	%r1999, %r1998, 6;
	and.b32  	%r2000, %r1999, 1;
	shl.b32 	%r2001, %r2000, %r1997;
	or.b32  	%r2002, %r1996, %r2001;
	add.s32 	%r2003, %r6577, 2;
	ld.local.u32 	%r2004, [%rd201+8];
	shr.u32 	%r2005, %r2004, 6;
	and.b32  	%r2006, %r2005, 1;
	shl.b32 	%r2007, %r2006, %r2003;
	or.b32  	%r2008, %r2002, %r2007;
	add.s32 	%r2009, %r6577, 3;
	ld.local.u32 	%r2010, [%rd201+12];
	shr.u32 	%r2011, %r2010, 6;
	and.b32  	%r2012, %r2011, 1;
	shl.b32 	%r2013, %r2012, %r2009;
	or.b32  	%r2014, %r2008, %r2013;
	or.b32  	%r6582, %r2014, %r6582;
	add.s32 	%r6577, %r6577, 4;
$L__BB4_100:
	setp.eq.s32 	%p70, %r172, 0;
	@%p70 bra 	$L__BB4_104;
	mul.wide.u32 	%rd202, %r6577, 4;
	add.s64 	%rd45, %rd3, %rd202;
	ld.local.u32 	%r2015, [%rd45];
	shr.u32 	%r2016, %r2015, 6;
	and.b32  	%r2017, %r2016, 1;
	shl.b32 	%r2018, %r2017, %r6577;
	or.b32  	%r6582, %r2018, %r6582;
	setp.eq.s32 	%p71, %r172, 1;
	@%p71 bra 	$L__BB4_104;
	add.s32 	%r2019, %r6577, 1;
	ld.local.u32 	%r2020, [%rd45+4];
	shr.u32 	%r2021, %r2020, 6;
	and.b32  	%r2022, %r2021, 1;
	shl.b32 	%r2023, %r2022, %r2019;
	or.b32  	%r6582, %r2023, %r6582;
	setp.eq.s32 	%p72, %r172, 2;
	@%p72 bra 	$L__BB4_104;
	add.s32 	%r2024, %r6577, 2;
	ld.local.u32 	%r2025, [%rd45+8];
	shr.u32 	%r2026, %r2025, 6;
	and.b32  	%r2027, %r2026, 1;
	shl.b32 	%r2028, %r2027, %r2024;
	or.b32  	%r6582, %r2028, %r6582;
$L__BB4_104:
	setp.lt.u32 	%p73, %r2, 15;
	st.global.u32 	[%rd21+24], %r6582;
	mov.b32 	%r6589, 0;
	mov.u32 	%r6594, %r6589;
	@%p73 bra 	$L__BB4_107;
	and.b32  	%r6589, %r757, -16;
	add.s64 	%rd341, %rd3, 32;
	mov.b32 	%r6583, 0;
	mov.u32 	%r6594, %r6583;
$L__BB4_106:
	.pragma "nounroll";
	ld.local.v4.u32 	{%r2032, %r2033, %r2034, %r2035}, [%rd341+-32];
	shr.u32 	%r2036, %r2032, 7;
	and.b32  	%r2037, %r2036, 1;
	shl.b32 	%r2038, %r2037, %r6583;
	or.b32  	%r2039, %r2038, %r6594;
	shr.u32 	%r2040, %r2033, 7;
	and.b32  	%r2041, %r2040, 1;
	add.s32 	%r2042, %r6583, 1;
	shl.b32 	%r2043, %r2041, %r2042;
	or.b32  	%r2044, %r2043, %r2039;
	shr.u32 	%r2045, %r2034, 7;
	and.b32  	%r2046, %r2045, 1;
	add.s32 	%r2047, %r6583, 2;
	shl.b32 	%r2048, %r2046, %r2047;
	or.b32  	%r2049, %r2048, %r2044;
	shr.u32 	%r2050, %r2035, 7;
	and.b32  	%r2051, %r2050, 1;
	add.s32 	%r2052, %r6583, 3;
	shl.b32 	%r2053, %r2051, %r2052;
	or.b32  	%r2054, %r2053, %r2049;
	ld.local.v4.u32 	{%r2055, %r2056, %r2057, %r2058}, [%rd341+-16];
	shr.u32 	%r2059, %r2055, 7;
	and.b32  	%r2060, %r2059, 1;
	add.s32 	%r2061, %r6583, 4;
	shl.b32 	%r2062, %r2060, %r2061;
	or.b32  	%r2063, %r2062, %r2054;
	shr.u32 	%r2064, %r2056, 7;
	and.b32  	%r2065, %r2064, 1;
	add.s32 	%r2066, %r6583, 5;
	shl.b32 	%r2067, %r2065, %r2066;
	or.b32  	%r2068, %r2067, %r2063;
	shr.u32 	%r2069, %r2057, 7;
	and.b32  	%r2070, %r2069, 1;
	add.s32 	%r2071, %r6583, 6;
	shl.b32 	%r2072, %r2070, %r2071;
	or.b32  	%r2073, %r2072, %r2068;
	shr.u32 	%r2074, %r2058, 7;
	and.b32  	%r2075, %r2074, 1;
	add.s32 	%r2076, %r6583, 7;
	shl.b32 	%r2077, %r2075, %r2076;
	or.b32  	%r2078, %r2077, %r2073;
	ld.local.v4.u32 	{%r2079, %r2080, %r2081, %r2082}, [%rd341];
	shr.u32 	%r2083, %r2079, 7;
	and.b32  	%r2084, %r2083, 1;
	add.s32 	%r2085, %r6583, 8;
	shl.b32 	%r2086, %r2084, %r2085;
	or.b32  	%r2087, %r2086, %r2078;
	shr.u32 	%r2088, %r2080, 7;
	and.b32  	%r2089, %r2088, 1;
	add.s32 	%r2090, %r6583, 9;
	shl.b32 	%r2091, %r2089, %r2090;
	or.b32  	%r2092, %r2091, %r2087;
	shr.u32 	%r2093, %r2081, 7;
	and.b32  	%r2094, %r2093, 1;
	add.s32 	%r2095, %r6583, 10;
	shl.b32 	%r2096, %r2094, %r2095;
	or.b32  	%r2097, %r2096, %r2092;
	shr.u32 	%r2098, %r2082, 7;
	and.b32  	%r2099, %r2098, 1;
	add.s32 	%r2100, %r6583, 11;
	shl.b32 	%r2101, %r2099, %r2100;
	or.b32  	%r2102, %r2101, %r2097;
	ld.local.v4.u32 	{%r2103, %r2104, %r2105, %r2106}, [%rd341+16];
	shr.u32 	%r2107, %r2103, 7;
	and.b32  	%r2108, %r2107, 1;
	add.s32 	%r2109, %r6583, 12;
	shl.b32 	%r2110, %r2108, %r2109;
	or.b32  	%r2111, %r2110, %r2102;
	shr.u32 	%r2112, %r2104, 7;
	and.b32  	%r2113, %r2112, 1;
	add.s32 	%r2114, %r6583, 13;
	shl.b32 	%r2115, %r2113, %r2114;
	or.b32  	%r2116, %r2115, %r2111;
	shr.u32 	%r2117, %r2105, 7;
	and.b32  	%r2118, %r2117, 1;
	add.s32 	%r2119, %r6583, 14;
	shl.b32 	%r2120, %r2118, %r2119;
	or.b32  	%r2121, %r2120, %r2116;
	shr.u32 	%r2122, %r2106, 7;
	and.b32  	%r2123, %r2122, 1;
	add.s32 	%r2124, %r6583, 15;
	shl.b32 	%r2125, %r2123, %r2124;
	or.b32  	%r6594, %r2125, %r2121;
	add.s64 	%rd341, %rd341, 64;
	add.s32 	%r6583, %r6583, 16;
	setp.ne.s32 	%p74, %r6583, %r6589;
	@%p74 bra 	$L__BB4_106;
$L__BB4_107:
	setp.eq.s32 	%p75, %r3, 0;
	@%p75 bra 	$L__BB4_117;
	setp.lt.u32 	%p76, %r3, 8;
	@%p76 bra 	$L__BB4_110;
	mul.wide.u32 	%rd203, %r6589, 4;
	add.s64 	%rd204, %rd3, %rd203;
	ld.local.u32 	%r2127, [%rd204];
	shr.u32 	%r2128, %r2127, 7;
	and.b32  	%r2129, %r2128, 1;
	shl.b32 	%r2130, %r2129, %r6589;
	add.s32 	%r2131, %r6589, 1;
	ld.local.u32 	%r2132, [%rd204+4];
	shr.u32 	%r2133, %r2132, 7;
	and.b32  	%r2134, %r2133, 1;
	shl.b32 	%r2135, %r2134, %r2131;
	or.b32  	%r2136, %r2130, %r2135;
	add.s32 	%r2137, %r6589, 2;
	ld.local.u32 	%r2138, [%rd204+8];
	shr.u32 	%r2139, %r2138, 7;
	and.b32  	%r2140, %r2139, 1;
	shl.b32 	%r2141, %r2140, %r2137;
	or.b32  	%r2142, %r2136, %r2141;
	add.s32 	%r2143, %r6589, 3;
	ld.local.u32 	%r2144, [%rd204+12];
	shr.u32 	%r2145, %r2144, 7;
	and.b32  	%r2146, %r2145, 1;
	shl.b32 	%r2147, %r2146, %r2143;
	or.b32  	%r2148, %r2142, %r2147;
	add.s32 	%r2149, %r6589, 4;
	ld.local.u32 	%r2150, [%rd204+16];
	shr.u32 	%r2151, %r2150, 7;
	and.b32  	%r2152, %r2151, 1;
	shl.b32 	%r2153, %r2152, %r2149;
	or.b32  	%r2154, %r2148, %r2153;
	add.s32 	%r2155, %r6589, 5;
	ld.local.u32 	%r2156, [%rd204+20];
	shr.u32 	%r2157, %r2156, 7;
	and.b32  	%r2158, %r2157, 1;
	shl.b32 	%r2159, %r2158, %r2155;
	or.b32  	%r2160, %r2154, %r2159;
	add.s32 	%r2161, %r6589, 6;
	ld.local.u32 	%r2162, [%rd204+24];
	shr.u32 	%r2163, %r2162, 7;
	and.b32  	%r2164, %r2163, 1;
	shl.b32 	%r2165, %r2164, %r2161;
	or.b32  	%r2166, %r2160, %r2165;
	add.s32 	%r2167, %r6589, 7;
	ld.local.u32 	%r2168, [%rd204+28];
	shr.u32 	%r2169, %r2168, 7;
	and.b32  	%r2170, %r2169, 1;
	shl.b32 	%r2171, %r2170, %r2167;
	or.b32  	%r2172, %r2166, %r2171;
	or.b32  	%r6594, %r2172, %r6594;
	add.s32 	%r6589, %r6589, 8;
$L__BB4_110:
	setp.eq.s32 	%p77, %r19, 0;
	@%p77 bra 	$L__BB4_117;
	and.b32  	%r195, %r757, 3;
	setp.lt.u32 	%p78, %r20, 3;
	@%p78 bra 	$L__BB4_113;
	mul.wide.u32 	%rd205, %r6589, 4;
	add.s64 	%rd206, %rd3, %rd205;
	ld.local.u32 	%r2174, [%rd206];
	shr.u32 	%r2175, %r2174, 7;
	and.b32  	%r2176, %r2175, 1;
	shl.b32 	%r2177, %r2176, %r6589;
	add.s32 	%r2178, %r6589, 1;
	ld.local.u32 	%r2179, [%rd206+4];
	shr.u32 	%r2180, %r2179, 7;
	and.b32  	%r2181, %r2180, 1;
	shl.b32 	%r2182, %r2181, %r2178;
	or.b32  	%r2183, %r2177, %r2182;
	add.s32 	%r2184, %r6589, 2;
	ld.local.u32 	%r2185, [%rd206+8];
	shr.u32 	%r2186, %r2185, 7;
	and.b32  	%r2187, %r2186, 1;
	shl.b32 	%r2188, %r2187, %r2184;
	or.b32  	%r2189, %r2183, %r2188;
	add.s32 	%r2190, %r6589, 3;
	ld.local.u32 	%r2191, [%rd206+12];
	shr.u32 	%r2192, %r2191, 7;
	and.b32  	%r2193, %r2192, 1;
	shl.b32 	%r2194, %r2193, %r2190;
	or.b32  	%r2195, %r2189, %r2194;
	or.b32  	%r6594, %r2195, %r6594;
	add.s32 	%r6589, %r6589, 4;
$L__BB4_113:
	setp.eq.s32 	%p79, %r195, 0;
	@%p79 bra 	$L__BB4_117;
	mul.wide.u32 	%rd207, %r6589, 4;
	add.s64 	%rd49, %rd3, %rd207;
	ld.local.u32 	%r2196, [%rd49];
	shr.u32 	%r2197, %r2196, 7;
	and.b32  	%r2198, %r2197, 1;
	shl.b32 	%r2199, %r2198, %r6589;
	or.b32  	%r6594, %r2199, %r6594;
	setp.eq.s32 	%p80, %r195, 1;
	@%p80 bra 	$L__BB4_117;
	add.s32 	%r2200, %r6589, 1;
	ld.local.u32 	%r2201, [%rd49+4];
	shr.u32 	%r2202, %r2201, 7;
	and.b32  	%r2203, %r2202, 1;
	shl.b32 	%r2204, %r2203, %r2200;
	or.b32  	%r6594, %r2204, %r6594;
	setp.eq.s32 	%p81, %r195, 2;
	@%p81 bra 	$L__BB4_117;
	add.s32 	%r2205, %r6589, 2;
	ld.local.u32 	%r2206, [%rd49+8];
	shr.u32 	%r2207, %r2206, 7;
	and.b32  	%r2208, %r2207, 1;
	shl.b32 	%r2209, %r2208, %r2205;
	or.b32  	%r6594, %r2209, %r6594;
$L__BB4_117:
	setp.lt.u32 	%p82, %r2, 15;
	st.global.u32 	[%rd21+28], %r6594;
	mov.b32 	%r6601, 0;
	mov.u32 	%r6606, %r6601;
	@%p82 bra 	$L__BB4_120;
	and.b32  	%r6601, %r757, -16;
	add.s64 	%rd342, %rd3, 32;
	mov.b32 	%r6595, 0;
	mov.u32 	%r6606, %r6595;
$L__BB4_119:
	.pragma "nounroll";
	ld.local.v4.u32 	{%r2213, %r2214, %r2215, %r2216}, [%rd342+-32];
	shr.u32 	%r2217, %r2213, 8;
	and.b32  	%r2218, %r2217, 1;
	shl.b32 	%r2219, %r2218, %r6595;
	or.b32  	%r2220, %r2219, %r6606;
	shr.u32 	%r2221, %r2214, 8;
	and.b32  	%r2222, %r2221, 1;
	add.s32 	%r2223, %r6595, 1;
	shl.b32 	%r2224, %r2222, %r2223;
	or.b32  	%r2225, %r2224, %r2220;
	shr.u32 	%r2226, %r2215, 8;
	and.b32  	%r2227, %r2226, 1;
	add.s32 	%r2228, %r6595, 2;
	shl.b32 	%r2229, %r2227, %r2228;
	or.b32  	%r2230, %r2229, %r2225;
	shr.u32 	%r2231, %r2216, 8;
	and.b32  	%r2232, %r2231, 1;
	add.s32 	%r2233, %r6595, 3;
	shl.b32 	%r2234, %r2232, %r2233;
	or.b32  	%r2235, %r2234, %r2230;
	ld.local.v4.u32 	{%r2236, %r2237, %r2238, %r2239}, [%rd342+-16];
	shr.u32 	%r2240, %r2236, 8;
	and.b32  	%r2241, %r2240, 1;
	add.s32 	%r2242, %r6595, 4;
	shl.b32 	%r2243, %r2241, %r2242;
	or.b32  	%r2244, %r2243, %r2235;
	shr.u32 	%r2245, %r2237, 8;
	and.b32  	%r2246, %r2245, 1;
	add.s32 	%r2247, %r6595, 5;
	shl.b32 	%r2248, %r2246, %r2247;
	or.b32  	%r2249, %r2248, %r2244;
	shr.u32 	%r2250, %r2238, 8;
	and.b32  	%r2251, %r2250, 1;
	add.s32 	%r2252, %r6595, 6;
	shl.b32 	%r2253, %r2251, %r2252;
	or.b32  	%r2254, %r2253, %r2249;
	shr.u32 	%r2255, %r2239, 8;
	and.b32  	%r2256, %r2255, 1;
	add.s32 	%r2257, %r6595, 7;
	shl.b32 	%r2258, %r2256, %r2257;
	or.b32  	%r2259, %r2258, %r2254;
	ld.local.v4.u32 	{%r2260, %r2261, %r2262, %r2263}, [%rd342];
	shr.u32 	%r2264, %r2260, 8;
	and.b32  	%r2265, %r2264, 1;
	add.s32 	%r2266, %r6595, 8;
	shl.b32 	%r2267, %r2265, %r2266;
	or.b32  	%r2268, %r2267, %r2259;
	shr.u32 	%r2269, %r2261, 8;
	and.b32  	%r2270, %r2269, 1;
	add.s32 	%r2271, %r6595, 9;
	shl.b32 	%r2272, %r2270, %r2271;
	or.b32  	%r2273, %r2272, %r2268;
	shr.u32 	%r2274, %r2262, 8;
	and.b32  	%r2275, %r2274, 1;
	add.s32 	%r2276, %r6595, 10;
	shl.b32 	%r2277, %r2275, %r2276;
	or.b32  	%r2278, %r2277, %r2273;
	shr.u32 	%r2279, %r2263, 8;
	and.b32  	%r2280, %r2279, 1;
	add.s32 	%r2281, %r6595, 11;
	shl.b32 	%r2282, %r2280, %r2281;
	or.b32  	%r2283, %r2282, %r2278;
	ld.local.v4.u32 	{%r2284, %r2285, %r2286, %r2287}, [%rd342+16];
	shr.u32 	%r2288, %r2284, 8;
	and.b32  	%r2289, %r2288, 1;
	add.s32 	%r2290, %r6595, 12;
	shl.b32 	%r2291, %r2289, %r2290;
	or.b32  	%r2292, %r2291, %r2283;
	shr.u32 	%r2293, %r2285, 8;
	and.b32  	%r2294, %r2293, 1;
	add.s32 	%r2295, %r6595, 13;
	shl.b32 	%r2296, %r2294, %r2295;
	or.b32  	%r2297, %r2296, %r2292;
	shr.u32 	%r2298, %r2286, 8;
	and.b32  	%r2299, %r2298, 1;
	add.s32 	%r2300, %r6595, 14;
	shl.b32 	%r2301, %r2299, %r2300;
	or.b32  	%r2302, %r2301, %r2297;
	shr.u32 	%r2303, %r2287, 8;
	and.b32  	%r2304, %r2303, 1;
	add.s32 	%r2305, %r6595, 15;
	shl.b32 	%r2306, %r2304, %r2305;
	or.b32  	%r6606, %r2306, %r2302;
	add.s64 	%rd342, %rd342, 64;
	add.s32 	%r6595, %r6595, 16;
	setp.ne.s32 	%p83, %r6595, %r6601;
	@%p83 bra 	$L__BB4_119;
$L__BB4_120:
	setp.eq.s32 	%p84, %r3, 0;
	@%p84 bra 	$L__BB4_130;
	setp.lt.u32 	%p85, %r3, 8;
	@%p85 bra 	$L__BB4_123;
	mul.wide.u32 	%rd208, %r6601, 4;
	add.s64 	%rd209, %rd3, %rd208;
	ld.local.u32 	%r2308, [%rd209];
	shr.u32 	%r2309, %r2308, 8;
	and.b32  	%r2310, %r2309, 1;
	shl.b32 	%r2311, %r2310, %r6601;
	add.s32 	%r2312, %r6601, 1;
	ld.local.u32 	%r2313, [%rd209+4];
	shr.u32 	%r2314, %r2313, 8;
	and.b32  	%r2315, %r2314, 1;
	shl.b32 	%r2316, %r2315, %r2312;
	or.b32  	%r2317, %r2311, %r2316;
	add.s32 	%r2318, %r6601, 2;
	ld.local.u32 	%r2319, [%rd209+8];
	shr.u32 	%r2320, %r2319, 8;
	and.b32  	%r2321, %r2320, 1;
	shl.b32 	%r2322, %r2321, %r2318;
	or.b32  	%r2323, %r2317, %r2322;
	add.s32 	%r2324, %r6601, 3;
	ld.local.u32 	%r2325, [%rd209+12];
	shr.u32 	%r2326, %r2325, 8;
	and.b32  	%r2327, %r2326, 1;
	shl.b32 	%r2328, %r2327, %r2324;
	or.b32  	%r2329, %r2323, %r2328;
	add.s32 	%r2330, %r6601, 4;
	ld.local.u32 	%r2331, [%rd209+16];
	shr.u32 	%r2332, %r2331, 8;
	and.b32  	%r2333, %r2332, 1;
	shl.b32 	%r2334, %r2333, %r2330;
	or.b32  	%r2335, %r2329, %r2334;
	add.s32 	%r2336, %r6601, 5;
	ld.local.u32 	%r2337, [%rd209+20];
	shr.u32 	%r2338, %r2337, 8;
	and.b32  	%r2339, %r2338, 1;
	shl.b32 	%r2340, %r2339, %r2336;
	or.b32  	%r2341, %r2335, %r2340;
	add.s32 	%r2342, %r6601, 6;
	ld.local.u32 	%r2343, [%rd209+24];
	shr.u32 	%r2344, %r2343, 8;
	and.b32  	%r2345, %r2344, 1;
	shl.b32 	%r2346, %r2345, %r2342;
	or.b32  	%r2347, %r2341, %r2346;
	add.s32 	%r2348, %r6601, 7;
	ld.local.u32 	%r2349, [%rd209+28];
	shr.u32 	%r2350, %r2349, 8;
	and.b32  	%r2351, %r2350, 1;
	shl.b32 	%r2352, %r2351, %r2348;
	or.b32  	%r2353, %r2347, %r2352;
	or.b32  	%r6606, %r2353, %r6606;
	add.s32 	%r6601, %r6601, 8;
$L__BB4_123:
	setp.eq.s32 	%p86, %r19, 0;
	@%p86 bra 	$L__BB4_130;
	and.b32  	%r218, %r757, 3;
	setp.lt.u32 	%p87, %r20, 3;
	@%p87 bra 	$L__BB4_126;
	mul.wide.u32 	%rd210, %r6601, 4;
	add.s64 	%rd211, %rd3, %rd210;
	ld.local.u32 	%r2355, [%rd211];
	shr.u32 	%r2356, %r2355, 8;
	and.b32  	%r2357, %r2356, 1;
	shl.b32 	%r2358, %r2357, %r6601;
	add.s32 	%r2359, %r6601, 1;
	ld.local.u32 	%r2360, [%rd211+4];
	shr.u32 	%r2361, %r2360, 8;
	and.b32  	%r2362, %r2361, 1;
	shl.b32 	%r2363, %r2362, %r2359;
	or.b32  	%r2364, %r2358, %r2363;
	add.s32 	%r2365, %r6601, 2;
	ld.local.u32 	%r2366, [%rd211+8];
	shr.u32 	%r2367, %r2366, 8;
	and.b32  	%r2368, %r2367, 1;
	shl.b32 	%r2369, %r2368, %r2365;
	or.b32  	%r2370, %r2364, %r2369;
	add.s32 	%r2371, %r6601, 3;
	ld.local.u32 	%r2372, [%rd211+12];
	shr.u32 	%r2373, %r2372, 8;
	and.b32  	%r2374, %r2373, 1;
	shl.b32 	%r2375, %r2374, %r2371;
	or.b32  	%r2376, %r2370, %r2375;
	or.b32  	%r6606, %r2376, %r6606;
	add.s32 	%r6601, %r6601, 4;
$L__BB4_126:
	setp.eq.s32 	%p88, %r218, 0;
	@%p88 bra 	$L__BB4_130;
	mul.wide.u32 	%rd212, %r6601, 4;
	add.s64 	%rd53, %rd3, %rd212;
	ld.local.u32 	%r2377, [%rd53];
	shr.u32 	%r2378, %r2377, 8;
	and.b32  	%r2379, %r2378, 1;
	shl.b32 	%r2380, %r2379, %r6601;
	or.b32  	%r6606, %r2380, %r6606;
	setp.eq.s32 	%p89, %r218, 1;
	@%p89 bra 	$L__BB4_130;
	add.s32 	%r2381, %r6601, 1;
	ld.local.u32 	%r2382, [%rd53+4];
	shr.u32 	%r2383, %r2382, 8;
	and.b32  	%r2384, %r2383, 1;
	shl.b32 	%r2385, %r2384, %r2381;
	or.b32  	%r6606, %r2385, %r6606;
	setp.eq.s32 	%p90, %r218, 2;
	@%p90 bra 	$L__BB4_130;
	add.s32 	%r2386, %r6601, 2;
	ld.local.u32 	%r2387, [%rd53+8];
	shr.u32 	%r2388, %r2387, 8;
	and.b32  	%r2389, %r2388, 1;
	shl.b32 	%r2390, %r2389, %r2386;
	or.b32  	%r6606, %r2390, %r6606;
$L__BB4_130:
	setp.lt.u32 	%p91, %r2, 15;
	st.global.u32 	[%rd21+32], %r6606;
	mov.b32 	%r6613, 0;
	mov.u32 	%r6618, %r6613;
	@%p91 bra 	$L__BB4_133;
	and.b32  	%r6613, %r757, -16;
	add.s64 	%rd343, %rd3, 32;
	mov.b32 	%r6607, 0;
	mov.u32 	%r6618, %r6607;
$L__BB4_132:
	.pragma "nounroll";
	ld.local.v4.u32 	{%r2394, %r2395, %r2396, %r2397}, [%rd343+-32];
	shr.u32 	%r2398, %r2394, 9;
	and.b32  	%r2399, %r2398, 1;
	shl.b32 	%r2400, %r2399, %r6607;
	or.b32  	%r2401, %r2400, %r6618;
	shr.u32 	%r2402, %r2395, 9;
	and.b32  	%r2403, %r2402, 1;
	add.s32 	%r2404, %r6607, 1;
	shl.b32 	%r2405, %r2403, %r2404;
	or.b32  	%r2406, %r2405, %r2401;
	shr.u32 	%r2407, %r2396, 9;
	and.b32  	%r2408, %r2407, 1;
	add.s32 	%r2409, %r6607, 2;
	shl.b32 	%r2410, %r2408, %r2409;
	or.b32  	%r2411, %r2410, %r2406;
	shr.u32 	%r2412, %r2397, 9;
	and.b32  	%r2413, %r2412, 1;
	add.s32 	%r2414, %r6607, 3;
	shl.b32 	%r2415, %r2413, %r2414;
	or.b32  	%r2416, %r2415, %r2411;
	ld.local.v4.u32 	{%r2417, %r2418, %r2419, %r2420}, [%rd343+-16];
	shr.u32 	%r2421, %r2417, 9;
	and.b32  	%r2422, %r2421, 1;
	add.s32 	%r2423, %r6607, 4;
	shl.b32 	%r2424, %r2422, %r2423;
	or.b32  	%r2425, %r2424, %r2416;
	shr.u32 	%r2426, %r2418, 9;
	and.b32  	%r2427, %r2426, 1;
	add.s32 	%r2428, %r6607, 5;
	shl.b32 	%r2429, %r2427, %r2428;
	or.b32  	%r2430, %r2429, %r2425;
	shr.u32 	%r2431, %r2419, 9;
	and.b32  	%r2432, %r2431, 1;
	add.s32 	%r2433, %r6607, 6;
	shl.b32 	%r2434, %r2432, %r2433;
	or.b32  	%r2435, %r2434, %r2430;
	shr.u32 	%r2436, %r2420, 9;
	and.b32  	%r2437, %r2436, 1;
	add.s32 	%r2438, %r6607, 7;
	shl.b32 	%r2439, %r2437, %r2438;
	or.b32  	%r2440, %r2439, %r2435;
	ld.local.v4.u32 	{%r2441, %r2442, %r2443, %r2444}, [%rd343];
	shr.u32 	%r2445, %r2441, 9;
	and.b32  	%r2446, %r2445, 1;
	add.s32 	%r2447, %r6607, 8;
	shl.b32 	%r2448, %r2446, %r2447;
	or.b32  	%r2449, %r2448, %r2440;
	shr.u32 	%r2450, %r2442, 9;
	and.b32  	%r2451, %r2450, 1;
	add.s32 	%r2452, %r6607, 9;
	shl.b32 	%r2453, %r2451, %r2452;
	or.b32  	%r2454, %r2453, %r2449;
	shr.u32 	%r2455, %r2443, 9;
	and.b32  	%r2456, %r2455, 1;
	add.s32 	%r2457, %r6607, 10;
	shl.b32 	%r2458, %r2456, %r2457;
	or.b32  	%r2459, %r2458, %r2454;
	shr.u32 	%r2460, %r2444, 9;
	and.b32  	%r2461, %r2460, 1;
	add.s32 	%r2462, %r6607, 11;
	shl.b32 	%r2463, %r2461, %r2462;
	or.b32  	%r2464, %r2463, %r2459;
	ld.local.v4.u32 	{%r2465, %r2466, %r2467, %r2468}, [%rd343+16];
	shr.u32 	%r2469, %r2465, 9;
	and.b32  	%r2470, %r2469, 1;
	add.s32 	%r2471, %r6607, 12;
	shl.b32 	%r2472, %r2470, %r2471;
	or.b32  	%r2473, %r2472, %r2464;
	shr.u32 	%r2474, %r2466, 9;
	and.b32  	%r2475, %r2474, 1;
	add.s32 	%r2476, %r6607, 13;
	shl.b32 	%r2477, %r2475, %r2476;
	or.b32  	%r2478, %r2477, %r2473;
	shr.u32 	%r2479, %r2467, 9;
	and.b32  	%r2480, %r2479, 1;
	add.s32 	%r2481, %r6607, 14;
	shl.b32 	%r2482, %r2480, %r2481;
	or.b32  	%r2483, %r2482, %r2478;
	shr.u32 	%r2484, %r2468, 9;
	and.b32  	%r2485, %r2484, 1;
	add.s32 	%r2486, %r6607, 15;
	shl.b32 	%r2487, %r2485, %r2486;
	or.b32  	%r6618, %r2487, %r2483;
	add.s64 	%rd343, %rd343, 64;
	add.s32 	%r6607, %r6607, 16;
	setp.ne.s32 	%p92, %r6607, %r6613;
	@%p92 bra 	$L__BB4_132;
$L__BB4_133:
	setp.eq.s32 	%p93, %r3, 0;
	@%p93 bra 	$L__BB4_143;
	setp.lt.u32 	%p94, %r3, 8;
	@%p94 bra 	$L__BB4_136;
	mul.wide.u32 	%rd213, %r6613, 4;
	add.s64 	%rd214, %rd3, %rd213;
	ld.local.u32 	%r2489, [%rd214];
	shr.u32 	%r2490, %r2489, 9;
	and.b32  	%r2491, %r2490, 1;
	shl.b32 	%r2492, %r2491, %r6613;
	add.s32 	%r2493, %r6613, 1;
	ld.local.u32 	%r2494, [%rd214+4];
	shr.u32 	%r2495, %r2494, 9;
	and.b32  	%r2496, %r2495, 1;
	shl.b32 	%r2497, %r2496, %r2493;
	or.b32  	%r2498, %r2492, %r2497;
	add.s32 	%r2499, %r6613, 2;
	ld.local.u32 	%r2500, [%rd214+8];
	shr.u32 	%r2501, %r2500, 9;
	and.b32  	%r2502, %r2501, 1;
	shl.b32 	%r2503, %r2502, %r2499;
	or.b32  	%r2504, %r2498, %r2503;
	add.s32 	%r2505, %r6613, 3;
	ld.local.u32 	%r2506, [%rd214+12];
	shr.u32 	%r2507, %r2506, 9;
	and.b32  	%r2508, %r2507, 1;
	shl.b32 	%r2509, %r2508, %r2505;
	or.b32  	%r2510, %r2504, %r2509;
	add.s32 	%r2511, %r6613, 4;
	ld.local.u32 	%r2512, [%rd214+16];
	shr.u32 	%r2513, %r2512, 9;
	and.b32  	%r2514, %r2513, 1;
	shl.b32 	%r2515, %r2514, %r2511;
	or.b32  	%r2516, %r2510, %r2515;
	add.s32 	%r2517, %r6613, 5;
	ld.local.u32 	%r2518, [%rd214+20];
	shr.u32 	%r2519, %r2518, 9;
	and.b32  	%r2520, %r2519, 1;
	shl.b32 	%r2521, %r2520, %r2517;
	or.b32  	%r2522, %r2516, %r2521;
	add.s32 	%r2523, %r6613, 6;
	ld.local.u32 	%r2524, [%rd214+24];
	shr.u32 	%r2525, %r2524, 9;
	and.b32  	%r2526, %r2525, 1;
	shl.b32 	%r2527, %r2526, %r2523;
	or.b32  	%r2528, %r2522, %r2527;
	add.s32 	%r2529, %r6613, 7;
	ld.local.u32 	%r2530, [%rd214+28];
	shr.u32 	%r2531, %r2530, 9;
	and.b32  	%r2532, %r2531, 1;
	shl.b32 	%r2533, %r2532, %r2529;
	or.b32  	%r2534, %r2528, %r2533;
	or.b32  	%r6618, %r2534, %r6618;
	add.s32 	%r6613, %r6613, 8;
$L__BB4_136:
	setp.eq.s32 	%p95, %r19, 0;
	@%p95 bra 	$L__BB4_143;
	and.b32  	%r241, %r757, 3;
	setp.lt.u32 	%p96, %r20, 3;
	@%p96 bra 	$L__BB4_139;
	mul.wide.u32 	%rd215, %r6613, 4;
	add.s64 	%rd216, %rd3, %rd215;
	ld.local.u32 	%r2536, [%rd216];
	shr.u32 	%r2537, %r2536, 9;
	and.b32  	%r2538, %r2537, 1;
	shl.b32 	%r2539, %r2538, %r6613;
	add.s32 	%r2540, %r6613, 1;
	ld.local.u32 	%r2541, [%rd216+4];
	shr.u32 	%r2542, %r2541, 9;
	and.b32  	%r2543, %r2542, 1;
	shl.b32 	%r2544, %r2543, %r2540;
	or.b32  	%r2545, %r2539, %r2544;
	add.s32 	%r2546, %r6613, 2;
	ld.local.u32 	%r2547, [%rd216+8];
	shr.u32 	%r2548, %r2547, 9;
	and.b32  	%r2549, %r2548, 1;
	shl.b32 	%r2550, %r2549, %r2546;
	or.b32  	%r2551, %r2545, %r2550;
	add.s32 	%r2552, %r6613, 3;
	ld.local.u32 	%r2553, [%rd216+12];
	shr.u32 	%r2554, %r2553, 9;
	and.b32  	%r2555, %r2554, 1;
	shl.b32 	%r2556, %r2555, %r2552;
	or.b32  	%r2557, %r2551, %r2556;
	or.b32  	%r6618, %r2557, %r6618;
	add.s32 	%r6613, %r6613, 4;
$L__BB4_139:
	setp.eq.s32 	%p97, %r241, 0;
	@%p97 bra 	$L__BB4_143;
	mul.wide.u32 	%rd217, %r6613, 4;
	add.s64 	%rd57, %rd3, %rd217;
	ld.local.u32 	%r2558, [%rd57];
	shr.u32 	%r2559, %r2558, 9;
	and.b32  	%r2560, %r2559, 1;
	shl.b32 	%r2561, %r2560, %r6613;
	or.b32  	%r6618, %r2561, %r6618;
	setp.eq.s32 	%p98, %r241, 1;
	@%p98 bra 	$L__BB4_143;
	add.s32 	%r2562, %r6613, 1;
	ld.local.u32 	%r2563, [%rd57+4];
	shr.u32 	%r2564, %r2563, 9;
	and.b32  	%r2565, %r2564, 1;
	shl.b32 	%r2566, %r2565, %r2562;
	or.b32  	%r6618, %r2566, %r6618;
	setp.eq.s32 	%p99, %r241, 2;
	@%p99 bra 	$L__BB4_143;
	add.s32 	%r2567, %r6613, 2;
	ld.local.u32 	%r2568, [%rd57+8];
	shr.u32 	%r2569, %r2568, 9;
	and.b32  	%r2570, %r2569, 1;
	shl.b32 	%r2571, %r2570, %r2567;
	or.b32  	%r6618, %r2571, %r6618;
$L__BB4_143:
	setp.lt.u32 	%p100, %r2, 15;
	st.global.u32 	[%rd21+36], %r6618;
	mov.b32 	%r6625, 0;
	mov.u32 	%r6630, %r6625;
	@%p100 bra 	$L__BB4_146;
	and.b32  	%r6625, %r757, -16;
	add.s64 	%rd344, %rd3, 32;
	mov.b32 	%r6619, 0;
	mov.u32 	%r6630, %r6619;
$L__BB4_145:
	.pragma "nounroll";
	ld.local.v4.u32 	{%r2575, %r2576, %r2577, %r2578}, [%rd344+-32];
	shr.u32 	%r2579, %r2575, 10;
	and.b32  	%r2580, %r2579, 1;
	shl.b32 	%r2581, %r2580, %r6619;
	or.b32  	%r2582, %r2581, %r6630;
	shr.u32 	%r2583, %r2576, 10;
	and.b32  	%r2584, %r2583, 1;
	add.s32 	%r2585, %r6619, 1;
	shl.b32 	%r2586, %r2584, %r2585;
	or.b32  	%r2587, %r2586, %r2582;
	shr.u32 	%r2588, %r2577, 10;
	and.b32  	%r2589, %r2588, 1;
	add.s32 	%r2590, %r6619, 2;
	shl.b32 	%r2591, %r2589, %r2590;
	or.b32  	%r2592, %r2591, %r2587;
	shr.u32 	%r2593, %r2578, 10;
	and.b32  	%r2594, %r2593, 1;
	add.s32 	%r2595, %r6619, 3;
	shl.b32 	%r2596, %r2594, %r2595;
	or.b32  	%r2597, %r2596, %r2592;
	ld.local.v4.u32 	{%r2598, %r2599, %r2600, %r2601}, [%rd344+-16];
	shr.u32 	%r2602, %r2598, 10;
	and.b32  	%r2603, %r2602, 1;
	add.s32 	%r2604, %r6619, 4;
	shl.b32 	%r2605, %r2603, %r2604;
	or.b32  	%r2606, %r2605, %r2597;
	shr.u32 	%r2607, %r2599, 10;
	and.b32  	%r2608, %r2607, 1;
	add.s32 	%r2609, %r6619, 5;
	shl.b32 	%r2610, %r2608, %r2609;
	or.b32  	%r2611, %r2610, %r2606;
	shr.u32 	%r2612, %r2600, 10;
	and.b32  	%r2613, %r2612, 1;
	add.s32 	%r2614, %r6619, 6;
	shl.b32 	%r2615, %r2613, %r2614;
	or.b32  	%r2616, %r2615, %r2611;
	shr.u32 	%r2617, %r2601, 10;
	and.b32  	%r2618, %r2617, 1;
	add.s32 	%r2619, %r6619, 7;
	shl.b32 	%r2620, %r2618, %r2619;
	or.b32  	%r2621, %r2620, %r2616;
	ld.local.v4.u32 	{%r2622, %r2623, %r2624, %r2625}, [%rd344];
	shr.u32 	%r2626, %r2622, 10;
	and.b32  	%r2627, %r2626, 1;
	add.s32 	%r2628, %r6619, 8;
	shl.b32 	%r2629, %r2627, %r2628;
	or.b32  	%r2630, %r2629, %r2621;
	shr.u32 	%r2631, %r2623, 10;
	and.b32  	%r2632, %r2631, 1;
	add.s32 	%r2633, %r6619, 9;
	shl.b32 	%r2634, %r2632, %r2633;
	or.b32  	%r2635, %r2634, %r2630;
	shr.u32 	%r2636, %r2624, 10;
	and.b32  	%r2637, %r2636, 1;
	add.s32 	%r2638, %r6619, 10;
	shl.b32 	%r2639, %r2637, %r2638;
	or.b32  	%r2640, %r2639, %r2635;
	shr.u32 	%r2641, %r2625, 10;
	and.b32  	%r2642, %r2641, 1;
	add.s32 	%r2643, %r6619, 11;
	shl.b32 	%r2644, %r2642, %r2643;
	or.b32  	%r2645, %r2644, %r2640;
	ld.local.v4.u32 	{%r2646, %r2647, %r2648, %r2649}, [%rd344+16];
	shr.u32 	%r2650, %r2646, 10;
	and.b32  	%r2651, %r2650, 1;
	add.s32 	%r2652, %r6619, 12;
	shl.b32 	%r2653, %r2651, %r2652;
	or.b32  	%r2654, %r2653, %r2645;
	shr.u32 	%r2655, %r2647, 10;
	and.b32  	%r2656, %r2655, 1;
	add.s32 	%r2657, %r6619, 13;
	shl.b32 	%r2658, %r2656, %r2657;
	or.b32  	%r2659, %r2658, %r2654;
	shr.u32 	%r2660, %r2648, 10;
	and.b32  	%r2661, %r2660, 1;
	add.s32 	%r2662, %r6619, 14;
	shl.b32 	%r2663, %r2661, %r2662;
	or.b32  	%r2664, %r2663, %r2659;
	shr.u32 	%r2665, %r2649, 10;
	and.b32  	%r2666, %r2665, 1;
	add.s32 	%r2667, %r6619, 15;
	shl.b32 	%r2668, %r2666, %r2667;
	or.b32  	%r6630, %r2668, %r2664;
	add.s64 	%rd344, %rd344, 64;
	add.s32 	%r6619, %r6619, 16;
	setp.ne.s32 	%p101, %r6619, %r6625;
	@%p101 bra 	$L__BB4_145;
$L__BB4_146:
	setp.eq.s32 	%p102, %r3, 0;
	@%p102 bra 	$L__BB4_156;
	setp.lt.u32 	%p103, %r3, 8;
	@%p103 bra 	$L__BB4_149;
	mul.wide.u32 	%rd218, %r6625, 4;
	add.s64 	%rd219, %rd3, %rd218;
	ld.local.u32 	%r2670, [%rd219];
	shr.u32 	%r2671, %r2670, 10;
	and.b32  	%r2672, %r2671, 1;
	shl.b32 	%r2673, %r2672, %r6625;
	add.s32 	%r2674, %r6625, 1;
	ld.local.u32 	%r2675, [%rd219+4];
	shr.u32 	%r2676, %r2675, 10;
	and.b32  	%r2677, %r2676, 1;
	shl.b32 	%r2678, %r2677, %r2674;
	or.b32  	%r2679, %r2673, %r2678;
	add.s32 	%r2680, %r6625, 2;
	ld.local.u32 	%r2681, [%rd219+8];
	shr.u32 	%r2682, %r2681, 10;
	and.b32  	%r2683, %r2682, 1;
	shl.b32 	%r2684, %r2683, %r2680;
	or.b32  	%r2685, %r2679, %r2684;
	add.s32 	%r2686, %r6625, 3;
	ld.local.u32 	%r2687, [%rd219+12];
	shr.u32 	%r2688, %r2687, 10;
	and.b32  	%r2689, %r2688, 1;
	shl.b32 	%r2690, %r2689, %r2686;
	or.b32  	%r2691, %r2685, %r2690;
	add.s32 	%r2692, %r6625, 4;
	ld.local.u32 	%r2693, [%rd219+16];
	shr.u32 	%r2694, %r2693, 10;
	and.b32  	%r2695, %r2694, 1;
	shl.b32 	%r2696, %r2695, %r2692;
	or.b32  	%r2697, %r2691, %r2696;
	add.s32 	%r2698, %r6625, 5;
	ld.local.u32 	%r2699, [%rd219+20];
	shr.u32 	%r2700, %r2699, 10;
	and.b32  	%r2701, %r2700, 1;
	shl.b32 	%r2702, %r2701, %r2698;
	or.b32  	%r2703, %r2697, %r2702;
	add.s32 	%r2704, %r6625, 6;
	ld.local.u32 	%r2705, [%rd219+24];
	shr.u32 	%r2706, %r2705, 10;
	and.b32  	%r2707, %r2706, 1;
	shl.b32 	%r2708, %r2707, %r2704;
	or.b32  	%r2709, %r2703, %r2708;
	add.s32 	%r2710, %r6625, 7;
	ld.local.u32 	%r2711, [%rd219+28];
	shr.u32 	%r2712, %r2711, 10;
	and.b32  	%r2713, %r2712, 1;
	shl.b32 	%r2714, %r2713, %r2710;
	or.b32  	%r2715, %r2709, %r2714;
	or.b32  	%r6630, %r2715, %r6630;
	add.s32 	%r6625, %r6625, 8;
$L__BB4_149:
	setp.eq.s32 	%p104, %r19, 0;
	@%p104 bra 	$L__BB4_156;
	and.b32  	%r264, %r757, 3;
	setp.lt.u32 	%p105, %r20, 3;
	@%p105 bra 	$L__BB4_152;
	mul.wide.u32 	%rd220, %r6625, 4;
	add.s64 	%rd221, %rd3, %rd220;
	ld.local.u32 	%r2717, [%rd221];
	shr.u32 	%r2718, %r2717, 10;
	and.b32  	%r2719, %r2718, 1;
	shl.b32 	%r2720, %r2719, %r6625;
	add.s32 	%r2721, %r6625, 1;
	ld.local.u32 	%r2722, [%rd221+4];
	shr.u32 	%r2723, %r2722, 10;
	and.b32  	%r2724, %r2723, 1;
	shl.b32 	%r2725, %r2724, %r2721;
	or.b32  	%r2726, %r2720, %r2725;
	add.s32 	%r2727, %r6625, 2;
	ld.local.u32 	%r2728, [%rd221+8];
	shr.u32 	%r2729, %r2728, 10;
	and.b32  	%r2730, %r2729, 1;
	shl.b32 	%r2731, %r2730, %r2727;
	or.b32  	%r2732, %r2726, %r2731;
	add.s32 	%r2733, %r6625, 3;
	ld.local.u32 	%r2734, [%rd221+12];
	shr.u32 	%r2735, %r2734, 10;
	and.b32  	%r2736, %r2735, 1;
	shl.b32 	%r2737, %r2736, %r2733;
	or.b32  	%r2738, %r2732, %r2737;
	or.b32  	%r6630, %r2738, %r6630;
	add.s32 	%r6625, %r6625, 4;
$L__BB4_152:
	setp.eq.s32 	%p106, %r264, 0;
	@%p106 bra 	$L__BB4_156;
	mul.wide.u32 	%rd222, %r6625, 4;
	add.s64 	%rd61, %rd3, %rd222;
	ld.local.u32 	%r2739, [%rd61];
	shr.u32 	%r2740, %r2739, 10;
	and.b32  	%r2741, %r2740, 1;
	shl.b32 	%r2742, %r2741, %r6625;
	or.b32  	%r6630, %r2742, %r6630;
	setp.eq.s32 	%p107, %r264, 1;
	@%p107 bra 	$L__BB4_156;
	add.s32 	%r2743, %r6625, 1;
	ld.local.u32 	%r2744, [%rd61+4];
	shr.u32 	%r2745, %r2744, 10;
	and.b32  	%r2746, %r2745, 1;
	shl.b32 	%r2747, %r2746, %r2743;
	or.b32  	%r6630, %r2747, %r6630;
	setp.eq.s32 	%p108, %r264, 2;
	@%p108 bra 	$L__BB4_156;
	add.s32 	%r2748, %r6625, 2;
	ld.local.u32 	%r2749, [%rd61+8];
	shr.u32 	%r2750, %r2749, 10;
	and.b32  	%r2751, %r2750, 1;
	shl.b32 	%r2752, %r2751, %r2748;
	or.b32  	%r6630, %r2752, %r6630;
$L__BB4_156:
	setp.lt.u32 	%p109, %r2, 15;
	st.global.u32 	[%rd21+40], %r6630;
	mov.b32 	%r6637, 0;
	mov.u32 	%r6642, %r6637;
	@%p109 bra 	$L__BB4_159;
	and.b32  	%r6637, %r757, -16;
	add.s64 	%rd345, %rd3, 32;
	mov.b32 	%r6631, 0;
	mov.u32 	%r6642, %r6631;
$L__BB4_158:
	.pragma "nounroll";
	ld.local.v4.u32 	{%r2756, %r2757, %r2758, %r2759}, [%rd345+-32];
	shr.u32 	%r2760, %r2756, 11;
	and.b32  	%r2761, %r2760, 1;
	shl.b32 	%r2762, %r2761, %r6631;
	or.b32  	%r2763, %r2762, %r6642;
	shr.u32 	%r2764, %r2757, 11;
	and.b32  	%r2765, %r2764, 1;
	add.s32 	%r2766, %r6631, 1;
	shl.b32 	%r2767, %r2765, %r2766;
	or.b32  	%r2768, %r2767, %r2763;
	shr.u32 	%r2769, %r2758, 11;
	and.b32  	%r2770, %r2769, 1;
	add.s32 	%r2771, %r6631, 2;
	shl.b32 	%r2772, %r2770, %r2771;
	or.b32  	%r2773, %r2772, %r2768;
	shr.u32 	%r2774, %r2759, 11;
	and.b32  	%r2775, %r2774, 1;
	add.s32 	%r2776, %r6631, 3;
	shl.b32 	%r2777, %r2775, %r2776;
	or.b32  	%r2778, %r2777, %r2773;
	ld.local.v4.u32 	{%r2779, %r2780, %r2781, %r2782}, [%rd345+-16];
	shr.u32 	%r2783, %r2779, 11;
	and.b32  	%r2784, %r2783, 1;
	add.s32 	%r2785, %r6631, 4;
	shl.b32 	%r2786, %r2784, %r2785;
	or.b32  	%r2787, %r2786, %r2778;
	shr.u32 	%r2788, %r2780, 11;
	and.b32  	%r2789, %r2788, 1;
	add.s32 	%r2790, %r6631, 5;
	shl.b32 	%r2791, %r2789, %r2790;
	or.b32  	%r2792, %r2791, %r2787;
	shr.u32 	%r2793, %r2781, 11;
	and.b32  	%r2794, %r2793, 1;
	add.s32 	%r2795, %r6631, 6;
	shl.b32 	%r2796, %r2794, %r2795;
	or.b32  	%r2797, %r2796, %r2792;
	shr.u32 	%r2798, %r2782, 11;
	and.b32  	%r2799, %r2798, 1;
	add.s32 	%r2800, %r6631, 7;
	shl.b32 	%r2801, %r2799, %r2800;
	or.b32  	%r2802, %r2801, %r2797;
	ld.local.v4.u32 	{%r2803, %r2804, %r2805, %r2806}, [%rd345];
	shr.u32 	%r2807, %r2803, 11;
	and.b32  	%r2808, %r2807, 1;
	add.s32 	%r2809, %r6631, 8;
	shl.b32 	%r2810, %r2808, %r2809;
	or.b32  	%r2811, %r2810, %r2802;
	shr.u32 	%r2812, %r2804, 11;
	and.b32  	%r2813, %r2812, 1;
	add.s32 	%r2814, %r6631, 9;
	shl.b32 	%r2815, %r2813, %r2814;
	or.b32  	%r2816, %r2815, %r2811;
	shr.u32 	%r2817, %r2805, 11;
	and.b32  	%r2818, %r2817, 1;
	add.s32 	%r2819, %r6631, 10;
	shl.b32 	%r2820, %r2818, %r2819;
	or.b32  	%r2821, %r2820, %r2816;
	shr.u32 	%r2822, %r2806, 11;
	and.b32  	%r2823, %r2822, 1;
	add.s32 	%r2824, %r6631, 11;
	shl.b32 	%r2825, %r2823, %r2824;
	or.b32  	%r2826, %r2825, %r2821;
	ld.local.v4.u32 	{%r2827, %r2828, %r2829, %r2830}, [%rd345+16];
	shr.u32 	%r2831, %r2827, 11;
	and.b32  	%r2832, %r2831, 1;
	add.s32 	%r2833, %r6631, 12;
	shl.b32 	%r2834, %r2832, %r2833;
	or.b32  	%r2835, %r2834, %r2826;
	shr.u32 	%r2836, %r2828, 11;
	and.b32  	%r2837, %r2836, 1;
	add.s32 	%r2838, %r6631, 13;
	shl.b32 	%r2839, %r2837, %r2838;
	or.b32  	%r2840, %r2839, %r2835;
	shr.u32 	%r2841, %r2829, 11;
	and.b32  	%r2842, %r2841, 1;
	add.s32 	%r2843, %r6631, 14;
	shl.b32 	%r2844, %r2842, %r2843;
	or.b32  	%r2845, %r2844, %r2840;
	shr.u32 	%r2846, %r2830, 11;
	and.b32  	%r2847, %r2846, 1;
	add.s32 	%r2848, %r6631, 15;
	shl.b32 	%r2849, %r2847, %r2848;
	or.b32  	%r6642, %r2849, %r2845;
	add.s64 	%rd345, %rd345, 64;
	add.s32 	%r6631, %r6631, 16;
	setp.ne.s32 	%p110, %r6631, %r6637;
	@%p110 bra 	$L__BB4_158;
$L__BB4_159:
	setp.eq.s32 	%p111, %r3, 0;
	@%p111 bra 	$L__BB4_169;
	setp.lt.u32 	%p112, %r3, 8;
	@%p112 bra 	$L__BB4_162;
	mul.wide.u32 	%rd223, %r6637, 4;
	add.s64 	%rd224, %rd3, %rd223;
	ld.local.u32 	%r2851, [%rd224];
	shr.u32 	%r2852, %r2851, 11;
	and.b32  	%r2853, %r2852, 1;
	shl.b32 	%r2854, %r2853, %r6637;
	add.s32 	%r2855, %r6637, 1;
	ld.local.u32 	%r2856, [%rd224+4];
	shr.u32 	%r2857, %r2856, 11;
	and.b32  	%r2858, %r2857, 1;
	shl.b32 	%r2859, %r2858, %r2855;
	or.b32  	%r2860, %r2854, %r2859;
	add.s32 	%r2861, %r6637, 2;
	ld.local.u32 	%r2862, [%rd224+8];
	shr.u32 	%r2863, %r2862, 11;
	and.b32  	%r2864, %r2863, 1;
	shl.b32 	%r2865, %r2864, %r2861;
	or.b32  	%r2866, %r2860, %r2865;
	add.s32 	%r2867, %r6637, 3;
	ld.local.u32 	%r2868, [%rd224+12];
	shr.u32 	%r2869, %r2868, 11;
	and.b32  	%r2870, %r2869, 1;
	shl.b32 	%r2871, %r2870, %r2867;
	or.b32  	%r2872, %r2866, %r2871;
	add.s32 	%r2873, %r6637, 4;
	ld.local.u32 	%r2874, [%rd224+16];
	shr.u32 	%r2875, %r2874, 11;
	and.b32  	%r2876, %r2875, 1;
	shl.b32 	%r2877, %r2876, %r2873;
	or.b32  	%r2878, %r2872, %r2877;
	add.s32 	%r2879, %r6637, 5;
	ld.local.u32 	%r2880, [%rd224+20];
	shr.u32 	%r2881, %r2880, 11;
	and.b32  	%r2882, %r2881, 1;
	shl.b32 	%r2883, %r2882, %r2879;
	or.b32  	%r2884, %r2878, %r2883;
	add.s32 	%r2885, %r6637, 6;
	ld.local.u32 	%r2886, [%rd224+24];
	shr.u32 	%r2887, %r2886, 11;
	and.b32  	%r2888, %r2887, 1;
	shl.b32 	%r2889, %r2888, %r2885;
	or.b32  	%r2890, %r2884, %r2889;
	add.s32 	%r2891, %r6637, 7;
	ld.local.u32 	%r2892, [%rd224+28];
	shr.u32 	%r2893, %r2892, 11;
	and.b32  	%r2894, %r2893, 1;
	shl.b32 	%r2895, %r2894, %r2891;
	or.b32  	%r2896, %r2890, %r2895;
	or.b32  	%r6642, %r2896, %r6642;
	add.s32 	%r6637, %r6637, 8;
$L__BB4_162:
	setp.eq.s32 	%p113, %r19, 0;
	@%p113 bra 	$L__BB4_169;
	and.b32  	%r287, %r757, 3;
	setp.lt.u32 	%p114, %r20, 3;
	@%p114 bra 	$L__BB4_165;
	mul.wide.u32 	%rd225, %r6637, 4;
	add.s64 	%rd226, %rd3, %rd225;
	ld.local.u32 	%r2898, [%rd226];
	shr.u32 	%r2899, %r2898, 11;
	and.b32  	%r2900, %r2899, 1;
	shl.b32 	%r2901, %r2900, %r6637;
	add.s32 	%r2902, %r6637, 1;
	ld.local.u32 	%r2903, [%rd226+4];
	shr.u32 	%r2904, %r2903, 11;
	and.b32  	%r2905, %r2904, 1;
	shl.b32 	%r2906, %r2905, %r2902;
	or.b32  	%r2907, %r2901, %r2906;
	add.s32 	%r2908, %r6637, 2;
	ld.local.u32 	%r2909, [%rd226+8];
	shr.u32 	%r2910, %r2909, 11;
	and.b32  	%r2911, %r2910, 1;
	shl.b32 	%r2912, %r2911, %r2908;
	or.b32  	%r2913, %r2907, %r2912;
	add.s32 	%r2914, %r6637, 3;
	ld.local.u32 	%r2915, [%rd226+12];
	shr.u32 	%r2916, %r2915, 11;
	and.b32  	%r2917, %r2916, 1;
	shl.b32 	%r2918, %r2917, %r2914;
	or.b32  	%r2919, %r2913, %r2918;
	or.b32  	%r6642, %r2919, %r6642;
	add.s32 	%r6637, %r6637, 4;
$L__BB4_165:
	setp.eq.s32 	%p115, %r287, 0;
	@%p115 bra 	$L__BB4_169;
	mul.wide.u32 	%rd227, %r6637, 4;
	add.s64 	%rd65, %rd3, %rd227;
	ld.local.u32 	%r2920, [%rd65];
	shr.u32 	%r2921, %r2920, 11;
	and.b32  	%r2922, %r2921, 1;
	shl.b32 	%r2923, %r2922, %r6637;
	or.b32  	%r6642, %r2923, %r6642;
	setp.eq.s32 	%p116, %r287, 1;
	@%p116 bra 	$L__BB4_169;
	add.s32 	%r2924, %r6637, 1;
	ld.local.u32 	%r2925, [%rd65+4];
	shr.u32 	%r2926, %r2925, 11;
	and.b32  	%r2927, %r2926, 1;
	shl.b32 	%r2928, %r2927, %r2924;
	or.b32  	%r6642, %r2928, %r6642;
	setp.eq.s32 	%p117, %r287, 2;
	@%p117 bra 	$L__BB4_169;
	add.s32 	%r2929, %r6637, 2;
	ld.local.u32 	%r2930, [%rd65+8];
	shr.u32 	%r2931, %r2930, 11;
	and.b32  	%r2932, %r2931, 1;
	shl.b32 	%r2933, %r2932, %r2929;
	or.b32  	%r6642, %r2933, %r6642;
$L__BB4_169:
	setp.lt.u32 	%p118, %r2, 15;
	st.global.u32 	[%rd21+44], %r6642;
	mov.b32 	%r6649, 0;
	mov.u32 	%r6654, %r6649;
	@%p118 bra 	$L__BB4_172;
	and.b32  	%r6649, %r757, -16;
	add.s64 	%rd346, %rd3, 32;
	mov.b32 	%r6643, 0;
	mov.u32 	%r6654, %r6643;
$L__BB4_171:
	.pragma "nounroll";
	ld.local.v4.u32 	{%r2937, %r2938, %r2939, %r2940}, [%rd346+-32];
	shr.u32 	%r2941, %r2937, 12;
	and.b32  	%r2942, %r2941, 1;
	shl.b32 	%r2943, %r2942, %r6643;
	or.b32  	%r2944, %r2943, %r6654;
	shr.u32 	%r2945, %r2938, 12;
	and.b32  	%r2946, %r2945, 1;
	add.s32 	%r2947, %r6643, 1;
	shl.b32 	%r2948, %r2946, %r2947;
	or.b32  	%r2949, %r2948, %r2944;
	shr.u32 	%r2950, %r2939, 12;
	and.b32  	%r2951, %r2950, 1;
	add.s32 	%r2952, %r6643, 2;
	shl.b32 	%r2953, %r2951, %r2952;
	or.b32  	%r2954, %r2953, %r2949;
	shr.u32 	%r2955, %r2940, 12;
	and.b32  	%r2956, %r2955, 1;
	add.s32 	%r2957, %r6643, 3;
	shl.b32 	%r2958, %r2956, %r2957;
	or.b32  	%r2959, %r2958, %r2954;
	ld.local.v4.u32 	{%r2960, %r2961, %r2962, %r2963}, [%rd346+-16];
	shr.u32 	%r2964, %r2960, 12;
	and.b32  	%r2965, %r2964, 1;
	add.s32 	%r2966, %r6643, 4;
	shl.b32 	%r2967, %r2965, %r2966;
	or.b32  	%r2968, %r2967, %r2959;
	shr.u32 	%r2969, %r2961, 12;
	and.b32  	%r2970, %r2969, 1;
	add.s32 	%r2971, %r6643, 5;
	shl.b32 	%r2972, %r2970, %r2971;
	or.b32  	%r2973, %r2972, %r2968;
	shr.u32 	%r2974, %r2962, 12;
	and.b32  	%r2975, %r2974, 1;
	add.s32 	%r2976, %r6643, 6;
	shl.b32 	%r2977, %r2975, %r2976;
	or.b32  	%r2978, %r2977, %r2973;
	shr.u32 	%r2979, %r2963, 12;
	and.b32  	%r2980, %r2979, 1;
	add.s32 	%r2981, %r6643, 7;
	shl.b32 	%r2982, %r2980, %r2981;
	or.b32  	%r2983, %r2982, %r2978;
	ld.local.v4.u32 	{%r2984, %r2985, %r2986, %r2987}, [%rd346];
	shr.u32 	%r2988, %r2984, 12;
	and.b32  	%r2989, %r2988, 1;
	add.s32 	%r2990, %r6643, 8;
	shl.b32 	%r2991, %r2989, %r2990;
	or.b32  	%r2992, %r2991, %r2983;
	shr.u32 	%r2993, %r2985, 12;
	and.b32  	%r2994, %r2993, 1;
	add.s32 	%r2995, %r6643, 9;
	shl.b32 	%r2996, %r2994, %r2995;
	or.b32  	%r2997, %r2996, %r2992;
	shr.u32 	%r2998, %r2986, 12;
	and.b32  	%r2999, %r2998, 1;
	add.s32 	%r3000, %r6643, 10;
	shl.b32 	%r3001, %r2999, %r3000;
	or.b32  	%r3002, %r3001, %r2997;
	shr.u32 	%r3003, %r2987, 12;
	and.b32  	%r3004, %r3003, 1;
	add.s32 	%r3005, %r6643, 11;
	shl.b32 	%r3006, %r3004, %r3005;
	or.b32  	%r3007, %r3006, %r3002;
	ld.local.v4.u32 	{%r3008, %r3009, %r3010, %r3011}, [%rd346+16];
	shr.u32 	%r3012, %r3008, 12;
	and.b32  	%r3013, %r3012, 1;
	add.s32 	%r3014, %r6643, 12;
	shl.b32 	%r3015, %r3013, %r3014;
	or.b32  	%r3016, %r3015, %r3007;
	shr.u32 	%r3017, %r3009, 12;
	and.b32  	%r3018, %r3017, 1;
	add.s32 	%r3019, %r6643, 13;
	shl.b32 	%r3020, %r3018, %r3019;
	or.b32  	%r3021, %r3020, %r3016;
	shr.u32 	%r3022, %r3010, 12;
	and.b32  	%r3023, %r3022, 1;
	add.s32 	%r3024, %r6643, 14;
	shl.b32 	%r3025, %r3023, %r3024;
	or.b32  	%r3026, %r3025, %r3021;
	shr.u32 	%r3027, %r3011, 12;
	and.b32  	%r3028, %r3027, 1;
	add.s32 	%r3029, %r6643, 15;
	shl.b32 	%r3030, %r3028, %r3029;
	or.b32  	%r6654, %r3030, %r3026;
	add.s64 	%rd346, %rd346, 64;
	add.s32 	%r6643, %r6643, 16;
	setp.ne.s32 	%p119, %r6643, %r6649;
	@%p119 bra 	$L__BB4_171;
$L__BB4_172:
	setp.eq.s32 	%p120, %r3, 0;
	@%p120 bra 	$L__BB4_182;
	setp.lt.u32 	%p121, %r3, 8;
	@%p121 bra 	$L__BB4_175;
	mul.wide.u32 	%rd228, %r6649, 4;
	add.s64 	%rd229, %rd3, %rd228;
	ld.local.u32 	%r3032, [%rd229];
	shr.u32 	%r3033, %r3032, 12;
	and.b32  	%r3034, %r3033, 1;
	shl.b32 	%r3035, %r3034, %r6649;
	add.s32 	%r3036, %r6649, 1;
	ld.local.u32 	%r3037, [%rd229+4];
	shr.u32 	%r3038, %r3037, 12;
	and.b32  	%r3039, %r3038, 1;
	shl.b32 	%r3040, %r3039, %r3036;
	or.b32  	%r3041, %r3035, %r3040;
	add.s32 	%r3042, %r6649, 2;
	ld.local.u32 	%r3043, [%rd229+8];
	shr.u32 	%r3044, %r3043, 12;
	and.b32  	%r3045, %r3044, 1;
	shl.b32 	%r3046, %r3045, %r3042;
	or.b32  	%r3047, %r3041, %r3046;
	add.s32 	%r3048, %r6649, 3;
	ld.local.u32 	%r3049, [%rd229+12];
	shr.u32 	%r3050, %r3049, 12;
	and.b32  	%r3051, %r3050, 1;
	shl.b32 	%r3052, %r3051, %r3048;
	or.b32  	%r3053, %r3047, %r3052;
	add.s32 	%r3054, %r6649, 4;
	ld.local.u32 	%r3055, [%rd229+16];
	shr.u32 	%r3056, %r3055, 12;
	and.b32  	%r3057, %r3056, 1;
	shl.b32 	%r3058, %r3057, %r3054;
	or.b32  	%r3059, %r3053, %r3058;
	add.s32 	%r3060, %r6649, 5;
	ld.local.u32 	%r3061, [%rd229+20];
	shr.u32 	%r3062, %r3061, 12;
	and.b32  	%r3063, %r3062, 1;
	shl.b32 	%r3064, %r3063, %r3060;
	or.b32  	%r3065, %r3059, %r3064;
	add.s32 	%r3066, %r6649, 6;
	ld.local.u32 	%r3067, [%rd229+24];
	shr.u32 	%r3068, %r3067, 12;
	and.b32  	%r3069, %r3068, 1;
	shl.b32 	%r3070, %r3069, %r3066;
	or.b32  	%r3071, %r3065, %r3070;
	add.s32 	%r3072, %r6649, 7;
	ld.local.u32 	%r3073, [%rd229+28];
	shr.u32 	%r3074, %r3073, 12;
	and.b32  	%r3075, %r3074, 1;
	shl.b32 	%r3076, %r3075, %r3072;
	or.b32  	%r3077, %r3071, %r3076;
	or.b32  	%r6654, %r3077, %r6654;
	add.s32 	%r6649, %r6649, 8;
$L__BB4_175:
	setp.eq.s32 	%p122, %r19, 0;
	@%p122 bra 	$L__BB4_182;
	and.b32  	%r310, %r757, 3;
	setp.lt.u32 	%p123, %r19, 4;
	@%p123 bra 	$L__BB4_178;
	mul.wide.u32 	%rd230, %r6649, 4;
	add.s64 	%rd231, %rd3, %rd230;
	ld.local.u32 	%r3079, [%rd231];
	shr.u32 	%r3080, %r3079, 12;
	and.b32  	%r3081, %r3080, 1;
	shl.b32 	%r3082, %r3081, %r6649;
	add.s32 	%r3083, %r6649, 1;
	ld.local.u32 	%r3084, [%rd231+4];
	shr.u32 	%r3085, %r3084, 12;
	and.b32  	%r3086, %r3085, 1;
	shl.b32 	%r3087, %r3086, %r3083;
	or.b32  	%r3088, %r3082, %r3087;
	add.s32 	%r3089, %r6649, 2;
	ld.local.u32 	%r3090, [%rd231+8];
	shr.u32 	%r3091, %r3090, 12;
	and.b32  	%r3092, %r3091, 1;
	shl.b32 	%r3093, %r3092, %r3089;
	or.b32  	%r3094, %r3088, %r3093;
	add.s32 	%r3095, %r6649, 3;
	ld.local.u32 	%r3096, [%rd231+12];
	shr.u32 	%r3097, %r3096, 12;
	and.b32  	%r3098, %r3097, 1;
	shl.b32 	%r3099, %r3098, %r3095;
	or.b32  	%r3100, %r3094, %r3099;
	or.b32  	%r6654, %r3100, %r6654;
	add.s32 	%r6649, %r6649, 4;
$L__BB4_178:
	setp.eq.s32 	%p124, %r310, 0;
	@%p124 bra 	$L__BB4_182;
	mul.wide.u32 	%rd232, %r6649, 4;
	add.s64 	%rd69, %rd3, %rd232;
	ld.local.u32 	%r3101, [%rd69];
	shr.u32 	%r3102, %r3101, 12;
	and.b32  	%r3103, %r3102, 1;
	shl.b32 	%r3104, %r3103, %r6649;
	or.b32  	%r6654, %r3104, %r6654;
	setp.eq.s32 	%p125, %r310, 1;
	@%p125 bra 	$L__BB4_182;
	add.s32 	%r3105, %r6649, 1;
	ld.local.u32 	%r3106, [%rd69+4];
	shr.u32 	%r3107, %r3106, 12;
	and.b32  	%r3108, %r3107, 1;
	shl.b32 	%r3109, %r3108, %r3105;
	or.b32  	%r6654, %r3109, %r6654;
	setp.eq.s32 	%p126, %r310, 2;
	@%p126 bra 	$L__BB4_182;
	add.s32 	%r3110, %r6649, 2;
	ld.local.u32 	%r3111, [%rd69+8];
	shr.u32 	%r3112, %r3111, 12;
	and.b32  	%r3113, %r3112, 1;
	shl.b32 	%r3114, %r3113, %r3110;
	or.b32  	%r6654, %r3114, %r6654;
$L__BB4_182:
	setp.lt.u32 	%p127, %r2, 15;
	st.global.u32 	[%rd21+48], %r6654;
	mov.b32 	%r6661, 0;
	mov.u32 	%r6666, %r6661;
	@%p127 bra 	$L__BB4_185;
	and.b32  	%r6661, %r757, -16;
	add.s64 	%rd347, %rd3, 32;
	mov.b32 	%r6655, 0;
	mov.u32 	%r6666, %r6655;
$L__BB4_184:
	.pragma "nounroll";
	ld.local.v4.u32 	{%r3118, %r3119, %r3120, %r3121}, [%rd347+-32];
	shr.u32 	%r3122, %r3118, 13;
	and.b32  	%r3123, %r3122, 1;
	shl.b32 	%r3124, %r3123, %r6655;
	or.b32  	%r3125, %r3124, %r6666;
	shr.u32 	%r3126, %r3119, 13;
	and.b32  	%r3127, %r3126, 1;
	add.s32 	%r3128, %r6655, 1;
	shl.b32 	%r3129, %r3127, %r3128;
	or.b32  	%r3130, %r3129, %r3125;
	shr.u32 	%r3131, %r3120, 13;
	and.b32  	%r3132, %r3131, 1;
	add.s32 	%r3133, %r6655, 2;
	shl.b32 	%r3134, %r3132, %r3133;
	or.b32  	%r3135, %r3134, %r3130;
	shr.u32 	%r3136, %r3121, 13;
	and.b32  	%r3137, %r3136, 1;
	add.s32 	%r3138, %r6655, 3;
	shl.b32 	%r3139, %r3137, %r3138;
	or.b32  	%r3140, %r3139, %r3135;
	ld.local.v4.u32 	{%r3141, %r3142, %r3143, %r3144}, [%rd347+-16];
	shr.u32 	%r3145, %r3141, 13;
	and.b32  	%r3146, %r3145, 1;
	add.s32 	%r3147, %r6655, 4;
	shl.b32 	%r3148, %r3146, %r3147;
	or.b32  	%r3149, %r3148, %r3140;
	shr.u32 	%r3150, %r3142, 13;
	and.b32  	%r3151, %r3150, 1;
	add.s32 	%r3152, %r6655, 5;
	shl.b32 	%r3153, %r3151, %r3152;
	or.b32  	%r3154, %r3153, %r3149;
	shr.u32 	%r3155, %r3143, 13;
	and.b32  	%r3156, %r3155, 1;
	add.s32 	%r3157, %r6655, 6;
	shl.b32 	%r3158, %r3156, %r3157;
	or.b32  	%r3159, %r3158, %r3154;
	shr.u32 	%r3160, %r3144, 13;
	and.b32  	%r3161, %r3160, 1;
	add.s32 	%r3162, %r6655, 7;
	shl.b32 	%r3163, %r3161, %r3162;
	or.b32  	%r3164, %r3163, %r3159;
	ld.local.v4.u32 	{%r3165, %r3166, %r3167, %r3168}, [%rd347];
	shr.u32 	%r3169, %r3165, 13;
	and.b32  	%r3170, %r3169, 1;
	add.s32 	%r3171, %r6655, 8;
	shl.b32 	%r3172, %r3170, %r3171;
	or.b32  	%r3173, %r3172, %r3164;
	shr.u32 	%r3174, %r3166, 13;
	and.b32  	%r3175, %r3174, 1;
	add.s32 	%r3176, %r6655, 9;
	shl.b32 	%r3177, %r3175, %r3176;
	or.b32  	%r3178, %r3177, %r3173;
	shr.u32 	%r3179, %r3167, 13;
	and.b32  	%r3180, %r3179, 1;
	add.s32 	%r3181, %r6655, 10;
	shl.b32 	%r3182, %r3180, %r3181;
	or.b32  	%r3183, %r3182, %r3178;
	shr.u32 	%r3184, %r3168, 13;
	and.b32  	%r3185, %r3184, 1;
	add.s32 	%r3186, %r6655, 11;
	shl.b32 	%r3187, %r3185, %r3186;
	or.b32  	%r3188, %r3187, %r3183;
	ld.local.v4.u32 	{%r3189, %r3190, %r3191, %r3192}, [%rd347+16];
	shr.u32 	%r3193, %r3189, 13;
	and.b32  	%r3194, %r3193, 1;
	add.s32 	%r3195, %r6655, 12;
	shl.b32 	%r3196, %r3194, %r3195;
	or.b32  	%r3197, %r3196, %r3188;
	shr.u32 	%r3198, %r3190, 13;
	and.b32  	%r3199, %r3198, 1;
	add.s32 	%r3200, %r6655, 13;
	shl.b32 	%r3201, %r3199, %r3200;
	or.b32  	%r3202, %r3201, %r3197;
	shr.u32 	%r3203, %r3191, 13;
	and.b32  	%r3204, %r3203, 1;
	add.s32 	%r3205, %r6655, 14;
	shl.b32 	%r3206, %r3204, %r3205;
	or.b32  	%r3207, %r3206, %r3202;
	shr.u32 	%r3208, %r3192, 13;
	and.b32  	%r3209, %r3208, 1;
	add.s32 	%r3210, %r6655, 15;
	shl.b32 	%r3211, %r3209, %r3210;
	or.b32  	%r6666, %r3211, %r3207;
	add.s64 	%rd347, %rd347, 64;
	add.s32 	%r6655, %r6655, 16;
	setp.ne.s32 	%p128, %r6655, %r6661;
	@%p128 bra 	$L__BB4_184;
$L__BB4_185:
	setp.eq.s32 	%p129, %r3, 0;
	@%p129 bra 	$L__BB4_195;
	setp.lt.u32 	%p130, %r3, 8;
	@%p130 bra 	$L__BB4_188;
	mul.wide.u32 	%rd233, %r6661, 4;
	add.s64 	%rd234, %rd3, %rd233;
	ld.local.u32 	%r3213, [%rd234];
	shr.u32 	%r3214, %r3213, 13;
	and.b32  	%r3215, %r3214, 1;
	shl.b32 	%r3216, %r3215, %r6661;
	add.s32 	%r3217, %r6661, 1;
	ld.local.u32 	%r3218, [%rd234+4];
	shr.u32 	%r3219, %r3218, 13;
	and.b32  	%r3220, %r3219, 1;
	shl.b32 	%r3221, %r3220, %r3217;
	or.b32  	%r3222, %r3216, %r3221;
	add.s32 	%r3223, %r6661, 2;
	ld.local.u32 	%r3224, [%rd234+8];
	shr.u32 	%r3225, %r3224, 13;
	and.b32  	%r3226, %r3225, 1;
	shl.b32 	%r3227, %r3226, %r3223;
	or.b32  	%r3228, %r3222, %r3227;
	add.s32 	%r3229, %r6661, 3;
	ld.local.u32 	%r3230, [%rd234+12];
	shr.u32 	%r3231, %r3230, 13;
	and.b32  	%r3232, %r3231, 1;
	shl.b32 	%r3233, %r3232, %r3229;
	or.b32  	%r3234, %r3228, %r3233;
	add.s32 	%r3235, %r6661, 4;
	ld.local.u32 	%r3236, [%rd234+16];
	shr.u32 	%r3237, %r3236, 13;
	and.b32  	%r3238, %r3237, 1;
	shl.b32 	%r3239, %r3238, %r3235;
	or.b32  	%r3240, %r3234, %r3239;
	add.s32 	%r3241, %r6661, 5;
	ld.local.u32 	%r3242, [%rd234+20];
	shr.u32 	%r3243, %r3242, 13;
	and.b32  	%r3244, %r3243, 1;
	shl.b32 	%r3245, %r3244, %r3241;
	or.b32  	%r3246, %r3240, %r3245;
	add.s32 	%r3247, %r6661, 6;
	ld.local.u32 	%r3248, [%rd234+24];
	shr.u32 	%r3249, %r3248, 13;
	and.b32  	%r3250, %r3249, 1;
	shl.b32 	%r3251, %r3250, %r3247;
	or.b32  	%r3252, %r3246, %r3251;
	add.s32 	%r3253, %r6661, 7;
	ld.local.u32 	%r3254, [%rd234+28];
	shr.u32 	%r3255, %r3254, 13;
	and.b32  	%r3256, %r3255, 1;
	shl.b32 	%r3257, %r3256, %r3253;
	or.b32  	%r3258, %r3252, %r3257;
	or.b32  	%r6666, %r3258, %r6666;
	add.s32 	%r6661, %r6661, 8;
$L__BB4_188:
	setp.eq.s32 	%p131, %r19, 0;
	@%p131 bra 	$L__BB4_195;
	and.b32  	%r333, %r757, 3;
	setp.lt.u32 	%p132, %r19, 4;
	@%p132 bra 	$L__BB4_191;
	mul.wide.u32 	%rd235, %r6661, 4;
	add.s64 	%rd236, %rd3, %rd235;
	ld.local.u32 	%r3260, [%rd236];
	shr.u32 	%r3261, %r3260, 13;
	and.b32  	%r3262, %r3261, 1;
	shl.b32 	%r3263, %r3262, %r6661;
	add.s32 	%r3264, %r6661, 1;
	ld.local.u32 	%r3265, [%rd236+4];
	shr.u32 	%r3266, %r3265, 13;
	and.b32  	%r3267, %r3266, 1;
	shl.b32 	%r3268, %r3267, %r3264;
	or.b32  	%r3269, %r3263, %r3268;
	add.s32 	%r3270, %r6661, 2;
	ld.local.u32 	%r3271, [%rd236+8];
	shr.u32 	%r3272, %r3271, 13;
	and.b32  	%r3273, %r3272, 1;
	shl.b32 	%r3274, %r3273, %r3270;
	or.b32  	%r3275, %r3269, %r3274;
	add.s32 	%r3276, %r6661, 3;
	ld.local.u32 	%r3277, [%rd236+12];
	shr.u32 	%r3278, %r3277, 13;
	and.b32  	%r3279, %r3278, 1;
	shl.b32 	%r3280, %r3279, %r3276;
	or.b32  	%r3281, %r3275, %r3280;
	or.b32  	%r6666, %r3281, %r6666;
	add.s32 	%r6661, %r6661, 4;
$L__BB4_191:
	setp.eq.s32 	%p133, %r333, 0;
	@%p133 bra 	$L__BB4_195;
	mul.wide.u32 	%rd237, %r6661, 4;
	add.s64 	%rd73, %rd3, %rd237;
	ld.local.u32 	%r3282, [%rd73];
	shr.u32 	%r3283, %r3282, 13;
	and.b32  	%r3284, %r3283, 1;
	shl.b32 	%r3285, %r3284, %r6661;
	or.b32  	%r6666, %r3285, %r6666;
	setp.eq.s32 	%p134, %r333, 1;
	@%p134 bra 	$L__BB4_195;
	add.s32 	%r3286, %r6661, 1;
	ld.local.u32 	%r3287, [%rd73+4];
	shr.u32 	%r3288, %r3287, 13;
	and.b32  	%r3289, %r3288, 1;
	shl.b32 	%r3290, %r3289, %r3286;
	or.b32  	%r6666, %r3290, %r6666;
	setp.eq.s32 	%p135, %r333, 2;
	@%p135 bra 	$L__BB4_195;
	add.s32 	%r3291, %r6661, 2;
	ld.local.u32 	%r3292, [%rd73+8];
	shr.u32 	%r3293, %r3292, 13;
	and.b32  	%r3294, %r3293, 1;
	shl.b32 	%r3295, %r3294, %r3291;
	or.b32  	%r6666, %r3295, %r6666;
$L__BB4_195:
	setp.lt.u32 	%p136, %r2, 15;
	st.global.u32 	[%rd21+52], %r6666;
	mov.b32 	%r6673, 0;
	mov.u32 	%r6678, %r6673;
	@%p136 bra 	$L__BB4_198;
	and.b32  	%r6673, %r757, -16;
	add.s64 	%rd348, %rd3, 32;
	mov.b32 	%r6667, 0;
	mov.u32 	%r6678, %r6667;
$L__BB4_197:
	.pragma "nounroll";
	ld.local.v4.u32 	{%r3299, %r3300, %r3301, %r3302}, [%rd348+-32];
	shr.u32 	%r3303, %r3299, 14;
	and.b32  	%r3304, %r3303, 1;
	shl.b32 	%r3305, %r3304, %r6667;
	or.b32  	%r3306, %r3305, %r6678;
	shr.u32 	%r3307, %r3300, 14;
	and.b32  	%r3308, %r3307, 1;
	add.s32 	%r3309, %r6667, 1;
	shl.b32 	%r3310, %r3308, %r3309;
	or.b32  	%r3311, %r3310, %r3306;
	shr.u32 	%r3312, %r3301, 14;
	and.b32  	%r3313, %r3312, 1;
	add.s32 	%r3314, %r6667, 2;
	shl.b32 	%r3315, %r3313, %r3314;
	or.b32  	%r3316, %r3315, %r3311;
	shr.u32 	%r3317, %r3302, 14;
	and.b32  	%r3318, %r3317, 1;
	add.s32 	%r3319, %r6667, 3;
	shl.b32 	%r3320, %r3318, %r3319;
	or.b32  	%r3321, %r3320, %r3316;
	ld.local.v4.u32 	{%r3322, %r3323, %r3324, %r3325}, [%rd348+-16];
	shr.u32 	%r3326, %r3322, 14;
	and.b32  	%r3327, %r3326, 1;
	add.s32 	%r3328, %r6667, 4;
	shl.b32 	%r3329, %r3327, %r3328;
	or.b32  	%r3330, %r3329, %r3321;
	shr.u32 	%r3331, %r3323, 14;
	and.b32  	%r3332, %r3331, 1;
	add.s32 	%r3333, %r6667, 5;
	shl.b32 	%r3334, %r3332, %r3333;
	or.b32  	%r3335, %r3334, %r3330;
	shr.u32 	%r3336, %r3324, 14;
	and.b32  	%r3337, %r3336, 1;
	add.s32 	%r3338, %r6667, 6;
	shl.b32 	%r3339, %r3337, %r3338;
	or.b32  	%r3340, %r3339, %r3335;
	shr.u32 	%r3341, %r3325, 14;
	and.b32  	%r3342, %r3341, 1;
	add.s32 	%r3343, %r6667, 7;
	shl.b32 	%r3344, %r3342, %r3343;
	or.b32  	%r3345, %r3344, %r3340;
	ld.local.v4.u32 	{%r3346, %r3347, %r3348, %r3349}, [%rd348];
	shr.u32 	%r3350, %r3346, 14;
	and.b32  	%r3351, %r3350, 1;
	add.s32 	%r3352, %r6667, 8;
	shl.b32 	%r3353, %r3351, %r3352;
	or.b32  	%r3354, %r3353, %r3345;
	shr.u32 	%r3355, %r3347, 14;
	and.b32  	%r3356, %r3355, 1;
	add.s32 	%r3357, %r6667, 9;
	shl.b32 	%r3358, %r3356, %r3357;
	or.b32  	%r3359, %r3358, %r3354;
	shr.u32 	%r3360, %r3348, 14;
	and.b32  	%r3361, %r3360, 1;
	add.s32 	%r3362, %r6667, 10;
	shl.b32 	%r3363, %r3361, %r3362;
	or.b32  	%r3364, %r3363, %r3359;
	shr.u32 	%r3365, %r3349, 14;
	and.b32  	%r3366, %r3365, 1;
	add.s32 	%r3367, %r6667, 11;
	shl.b32 	%r3368, %r3366, %r3367;
	or.b32  	%r3369, %r3368, %r3364;
	ld.local.v4.u32 	{%r3370, %r3371, %r3372, %r3373}, [%rd348+16];
	shr.u32 	%r3374, %r3370, 14;
	and.b32  	%r3375, %r3374, 1;
	add.s32 	%r3376, %r6667, 12;
	shl.b32 	%r3377, %r3375, %r3376;
	or.b32  	%r3378, %r3377, %r3369;
	shr.u32 	%r3379, %r3371, 14;
	and.b32  	%r3380, %r3379, 1;
	add.s32 	%r3381, %r6667, 13;
	shl.b32 	%r3382, %r3380, %r3381;
	or.b32  	%r3383, %r3382, %r3378;
	shr.u32 	%r3384, %r3372, 14;
	and.b32  	%r3385, %r3384, 1;
	add.s32 	%r3386, %r6667, 14;
	shl.b32 	%r3387, %r3385, %r3386;
	or.b32  	%r3388, %r3387, %r3383;
	shr.u32 	%r3389, %r3373, 14;
	and.b32  	%r3390, %r3389, 1;
	add.s32 	%r3391, %r6667, 15;
	shl.b32 	%r3392, %r3390, %r3391;
	or.b32  	%r6678, %r3392, %r3388;
	add.s64 	%rd348, %rd348, 64;
	add.s32 	%r6667, %r6667, 16;
	setp.ne.s32 	%p137, %r6667, %r6673;
	@%p137 bra 	$L__BB4_197;
$L__BB4_198:
	setp.eq.s32 	%p138, %r3, 0;
	@%p138 bra 	$L__BB4_208;
	setp.lt.u32 	%p139, %r3, 8;
	@%p139 bra 	$L__BB4_201;
	mul.wide.u32 	%rd238, %r6673, 4;
	add.s64 	%rd239, %rd3, %rd238;
	ld.local.u32 	%r3394, [%rd239];
	shr.u32 	%r3395, %r3394, 14;
	and.b32  	%r3396, %r3395, 1;
	shl.b32 	%r3397, %r3396, %r6673;
	add.s32 	%r3398, %r6673, 1;
	ld.local.u32 	%r3399, [%rd239+4];
	shr.u32 	%r3400, %r3399, 14;
	and.b32  	%r3401, %r3400, 1;
	shl.b32 	%r3402, %r3401, %r3398;
	or.b32  	%r3403, %r3397, %r3402;
	add.s32 	%r3404, %r6673, 2;
	ld.local.u32 	%r3405, [%rd239+8];
	shr.u32 	%r3406, %r3405, 14;
	and.b32  	%r3407, %r3406, 1;
	shl.b32 	%r3408, %r3407, %r3404;
	or.b32  	%r3409, %r3403, %r3408;
	add.s32 	%r3410, %r6673, 3;
	ld.local.u32 	%r3411, [%rd239+12];
	shr.u32 	%r3412, %r3411, 14;
	and.b32  	%r3413, %r3412, 1;
	shl.b32 	%r3414, %r3413, %r3410;
	or.b32  	%r3415, %r3409, %r3414;
	add.s32 	%r3416, %r6673, 4;
	ld.local.u32 	%r3417, [%rd239+16];
	shr.u32 	%r3418, %r3417, 14;
	and.b32  	%r3419, %r3418, 1;
	shl.b32 	%r3420, %r3419, %r3416;
	or.b32  	%r3421, %r3415, %r3420;
	add.s32 	%r3422, %r6673, 5;
	ld.local.u32 	%r3423, [%rd239+20];
	shr.u32 	%r3424, %r3423, 14;
	and.b32  	%r3425, %r3424, 1;
	shl.b32 	%r3426, %r3425, %r3422;
	or.b32  	%r3427, %r3421, %r3426;
	add.s32 	%r3428, %r6673, 6;
	ld.local.u32 	%r3429, [%rd239+24];
	shr.u32 	%r3430, %r3429, 14;
	and.b32  	%r3431, %r3430, 1;
	shl.b32 	%r3432, %r3431, %r3428;
	or.b32  	%r3433, %r3427, %r3432;
	add.s32 	%r3434, %r6673, 7;
	ld.local.u32 	%r3435, [%rd239+28];
	shr.u32 	%r3436, %r3435, 14;
	and.b32  	%r3437, %r3436, 1;
	shl.b32 	%r3438, %r3437, %r3434;
	or.b32  	%r3439, %r3433, %r3438;
	or.b32  	%r6678, %r3439, %r6678;
	add.s32 	%r6673, %r6673, 8;
$L__BB4_201:
	setp.eq.s32 	%p140, %r19, 0;
	@%p140 bra 	$L__BB4_208;
	and.b32  	%r356, %r757, 3;
	setp.lt.u32 	%p141, %r19, 4;
	@%p141 bra 	$L__BB4_204;
	mul.wide.u32 	%rd240, %r6673, 4;
	add.s64 	%rd241, %rd3, %rd240;
	ld.local.u32 	%r3441, [%rd241];
	shr.u32 	%r3442, %r3441, 14;
	and.b32  	%r3443, %r3442, 1;
	shl.b32 	%r3444, %r3443, %r6673;
	add.s32 	%r3445, %r6673, 1;
	ld.local.u32 	%r3446, [%rd241+4];
	shr.u32 	%r3447, %r3446, 14;
	and.b32  	%r3448, %r3447, 1;
	shl.b32 	%r3449, %r3448, %r3445;
	or.b32  	%r3450, %r3444, %r3449;
	add.s32 	%r3451, %r6673, 2;
	ld.local.u32 	%r3452, [%rd241+8];
	shr.u32 	%r3453, %r3452, 14;
	and.b32  	%r3454, %r3453, 1;
	shl.b32 	%r3455, %r3454, %r3451;
	or.b32  	%r3456, %r3450, %r3455;
	add.s32 	%r3457, %r6673, 3;
	ld.local.u32 	%r3458, [%rd241+12];
	shr.u32 	%r3459, %r3458, 14;
	and.b32  	%r3460, %r3459, 1;
	shl.b32 	%r3461, %r3460, %r3457;
	or.b32  	%r3462, %r3456, %r3461;
	or.b32  	%r6678, %r3462, %r6678;
	add.s32 	%r6673, %r6673, 4;
$L__BB4_204:
	setp.eq.s32 	%p142, %r356, 0;
	@%p142 bra 	$L__BB4_208;
	mul.wide.u32 	%rd242, %r6673, 4;
	add.s64 	%rd77, %rd3, %rd242;
	ld.local.u32 	%r3463, [%rd77];
	shr.u32 	%r3464, %r3463, 14;
	and.b32  	%r3465, %r3464, 1;
	shl.b32 	%r3466, %r3465, %r6673;
	or.b32  	%r6678, %r3466, %r6678;
	setp.eq.s32 	%p143, %r356, 1;
	@%p143 bra 	$L__BB4_208;
	add.s32 	%r3467, %r6673, 1;
	ld.local.u32 	%r3468, [%rd77+4];
	shr.u32 	%r3469, %r3468, 14;
	and.b32  	%r3470, %r3469, 1;
	shl.b32 	%r3471, %r3470, %r3467;
	or.b32  	%r6678, %r3471, %r6678;
	setp.eq.s32 	%p144, %r356, 2;
	@%p144 bra 	$L__BB4_208;
	add.s32 	%r3472, %r6673, 2;
	ld.local.u32 	%r3473, [%rd77+8];
	shr.u32 	%r3474, %r3473, 14;
	and.b32  	%r3475, %r3474, 1;
	shl.b32 	%r3476, %r3475, %r3472;
	or.b32  	%r6678, %r3476, %r6678;
$L__BB4_208:
	setp.lt.u32 	%p145, %r2, 15;
	st.global.u32 	[%rd21+56], %r6678;
	mov.b32 	%r6685, 0;
	mov.u32 	%r6690, %r6685;
	@%p145 bra 	$L__BB4_211;
	and.b32  	%r6685, %r757, -16;
	add.s64 	%rd349, %rd3, 32;
	mov.b32 	%r6679, 0;
	mov.u32 	%r6690, %r6679;
$L__BB4_210:
	.pragma "nounroll";
	ld.local.v4.u32 	{%r3480, %r3481, %r3482, %r3483}, [%rd349+-32];
	shr.u32 	%r3484, %r3480, 15;
	and.b32  	%r3485, %r3484, 1;
	shl.b32 	%r3486, %r3485, %r6679;
	or.b32  	%r3487, %r3486, %r6690;
	shr.u32 	%r3488, %r3481, 15;
	and.b32  	%r3489, %r3488, 1;
	add.s32 	%r3490, %r6679, 1;
	shl.b32 	%r3491, %r3489, %r3490;
	or.b32  	%r3492, %r3491, %r3487;
	shr.u32 	%r3493, %r3482, 15;
	and.b32  	%r3494, %r3493, 1;
	add.s32 	%r3495, %r6679, 2;
	shl.b32 	%r3496, %r3494, %r3495;
	or.b32  	%r3497, %r3496, %r3492;
	shr.u32 	%r3498, %r3483, 15;
	and.b32  	%r3499, %r3498, 1;
	add.s32 	%r3500, %r6679, 3;
	shl.b32 	%r3501, %r3499, %r3500;
	or.b32  	%r3502, %r3501, %r3497;
	ld.local.v4.u32 	{%r3503, %r3504, %r3505, %r3506}, [%rd349+-16];
	shr.u32 	%r3507, %r3503, 15;
	and.b32  	%r3508, %r3507, 1;
	add.s32 	%r3509, %r6679, 4;
	shl.b32 	%r3510, %r3508, %r3509;
	or.b32  	%r3511, %r3510, %r3502;
	shr.u32 	%r3512, %r3504, 15;
	and.b32  	%r3513, %r3512, 1;
	add.s32 	%r3514, %r6679, 5;
	shl.b32 	%r3515, %r3513, %r3514;
	or.b32  	%r3516, %r3515, %r3511;
	shr.u32 	%r3517, %r3505, 15;
	and.b32  	%r3518, %r3517, 1;
	add.s32 	%r3519, %r6679, 6;
	shl.b32 	%r3520, %r3518, %r3519;
	or.b32  	%r3521, %r3520, %r3516;
	shr.u32 	%r3522, %r3506, 15;
	and.b32  	%r3523, %r3522, 1;
	add.s32 	%r3524, %r6679, 7;
	shl.b32 	%r3525, %r3523, %r3524;
	or.b32  	%r3526, %r3525, %r3521;
	ld.local.v4.u32 	{%r3527, %r3528, %r3529, %r3530}, [%rd349];
	shr.u32 	%r3531, %r3527, 15;
	and.b32  	%r3532, %r3531, 1;
	add.s32 	%r3533, %r6679, 8;
	shl.b32 	%r3534, %r3532, %r3533;
	or.b32  	%r3535, %r3534, %r3526;
	shr.u32 	%r3536, %r3528, 15;
	and.b32  	%r3537, %r3536, 1;
	add.s32 	%r3538, %r6679, 9;
	shl.b32 	%r3539, %r3537, %r3538;
	or.b32  	%r3540, %r3539, %r3535;
	shr.u32 	%r3541, %r3529, 15;
	and.b32  	%r3542, %r3541, 1;
	add.s32 	%r3543, %r6679, 10;
	shl.b32 	%r3544, %r3542, %r3543;
	or.b32  	%r3545, %r3544, %r3540;
	shr.u32 	%r3546, %r3530, 15;
	and.b32  	%r3547, %r3546, 1;
	add.s32 	%r3548, %r6679, 11;
	shl.b32 	%r3549, %r3547, %r3548;
	or.b32  	%r3550, %r3549, %r3545;
	ld.local.v4.u32 	{%r3551, %r3552, %r3553, %r3554}, [%rd349+16];
	shr.u32 	%r3555, %r3551, 15;
	and.b32  	%r3556, %r3555, 1;
	add.s32 	%r3557, %r6679, 12;
	shl.b32 	%r3558, %r3556, %r3557;
	or.b32  	%r3559, %r3558, %r3550;
	shr.u32 	%r3560, %r3552, 15;
	and.b32  	%r3561, %r3560, 1;
	add.s32 	%r3562, %r6679, 13;
	shl.b32 	%r3563, %r3561, %r3562;
	or.b32  	%r3564, %r3563, %r3559;
	shr.u32 	%r3565, %r3553, 15;
	and.b32  	%r3566, %r3565, 1;
	add.s32 	%r3567, %r6679, 14;
	shl.b32 	%r3568, %r3566, %r3567;
	or.b32  	%r3569, %r3568, %r3564;
	shr.u32 	%r3570, %r3554, 15;
	and.b32  	%r3571, %r3570, 1;
	add.s32 	%r3572, %r6679, 15;
	shl.b32 	%r3573, %r3571, %r3572;
	or.b32  	%r6690, %r3573, %r3569;
	add.s64 	%rd349, %rd349, 64;
	add.s32 	%r6679, %r6679, 16;
	setp.ne.s32 	%p146, %r6679, %r6685;
	@%p146 bra 	$L__BB4_210;
$L__BB4_211:
	setp.eq.s32 	%p147, %r3, 0;
	@%p147 bra 	$L__BB4_221;
	setp.lt.u32 	%p148, %r3, 8;
	@%p148 bra 	$L__BB4_214;
	mul.wide.u32 	%rd243, %r6685, 4;
	add.s64 	%rd244, %rd3, %rd243;
	ld.local.u32 	%r3575, [%rd244];
	shr.u32 	%r3576, %r3575, 15;
	and.b32  	%r3577, %r3576, 1;
	shl.b32 	%r3578, %r3577, %r6685;
	add.s32 	%r3579, %r6685, 1;
	ld.local.u32 	%r3580, [%rd244+4];
	shr.u32 	%r3581, %r3580, 15;
	and.b32  	%r3582, %r3581, 1;
	shl.b32 	%r3583, %r3582, %r3579;
	or.b32  	%r3584, %r3578, %r3583;
	add.s32 	%r3585, %r6685, 2;
	ld.local.u32 	%r3586, [%rd244+8];
	shr.u32 	%r3587, %r3586, 15;
	and.b32  	%r3588, %r3587, 1;
	shl.b32 	%r3589, %r3588, %r3585;
	or.b32  	%r3590, %r3584, %r3589;
	add.s32 	%r3591, %r6685, 3;
	ld.local.u32 	%r3592, [%rd244+12];
	shr.u32 	%r3593, %r3592, 15;
	and.b32  	%r3594, %r3593, 1;
	shl.b32 	%r3595, %r3594, %r3591;
	or.b32  	%r3596, %r3590, %r3595;
	add.s32 	%r3597, %r6685, 4;
	ld.local.u32 	%r3598, [%rd244+16];
	shr.u32 	%r3599, %r3598, 15;
	and.b32  	%r3600, %r3599, 1;
	shl.b32 	%r3601, %r3600, %r3597;
	or.b32  	%r3602, %r3596, %r3601;
	add.s32 	%r3603, %r6685, 5;
	ld.local.u32 	%r3604, [%rd244+20];
	shr.u32 	%r3605, %r3604, 15;
	and.b32  	%r3606, %r3605, 1;
	shl.b32 	%r3607, %r3606, %r3603;
	or.b32  	%r3608, %r3602, %r3607;
	add.s32 	%r3609, %r6685, 6;
	ld.local.u32 	%r3610, [%rd244+24];
	shr.u32 	%r3611, %r3610, 15;
	and.b32  	%r3612, %r3611, 1;
	shl.b32 	%r3613, %r3612, %r3609;
	or.b32  	%r3614, %r3608, %r3613;
	add.s32 	%r3615, %r6685, 7;
	ld.local.u32 	%r3616, [%rd244+28];
	shr.u32 	%r3617, %r3616, 15;
	and.b32  	%r3618, %r3617, 1;
	shl.b32 	%r3619, %r3618, %r3615;
	or.b32  	%r3620, %r3614, %r3619;
	or.b32  	%r6690, %r3620, %r6690;
	add.s32 	%r6685, %r6685, 8;
$L__BB4_214:
	setp.eq.s32 	%p149, %r19, 0;
	@%p149 bra 	$L__BB4_221;
	and.b32  	%r379, %r757, 3;
	setp.lt.u32 	%p150, %r19, 4;
	@%p150 bra 	$L__BB4_217;
	mul.wide.u32 	%rd245, %r6685, 4;
	add.s64 	%rd246, %rd3, %rd245;
	ld.local.u32 	%r3622, [%rd246];
	shr.u32 	%r3623, %r3622, 15;
	and.b32  	%r3624, %r3623, 1;
	shl.b32 	%r3625, %r3624, %r6685;
	add.s32 	%r3626, %r6685, 1;
	ld.local.u32 	%r3627, [%rd246+4];
	shr.u32 	%r3628, %r3627, 15;
	and.b32  	%r3629, %r3628, 1;
	shl.b32 	%r3630, %r3629, %r3626;
	or.b32  	%r3631, %r3625, %r3630;
	add.s32 	%r3632, %r6685, 2;
	ld.local.u32 	%r3633, [%rd246+8];
	shr.u32 	%r3634, %r3633, 15;
	and.b32  	%r3635, %r3634, 1;
	shl.b32 	%r3636, %r3635, %r3632;
	or.b32  	%r3637, %r3631, %r3636;
	add.s32 	%r3638, %r6685, 3;
	ld.local.u32 	%r3639, [%rd246+12];
	shr.u32 	%r3640, %r3639, 15;
	and.b32  	%r3641, %r3640, 1;
	shl.b32 	%r3642, %r3641, %r3638;
	or.b32  	%r3643, %r3637, %r3642;
	or.b32  	%r6690, %r3643, %r6690;
	add.s32 	%r6685, %r6685, 4;
$L__BB4_217:
	setp.eq.s32 	%p151, %r379, 0;
	@%p151 bra 	$L__BB4_221;
	mul.wide.u32 	%rd247, %r6685, 4;
	add.s64 	%rd81, %rd3, %rd247;
	ld.local.u32 	%r3644, [%rd81];
	shr.u32 	%r3645, %r3644, 15;
	and.b32  	%r3646, %r3645, 1;
	shl.b32 	%r3647, %r3646, %r6685;
	or.b32  	%r6690, %r3647, %r6690;
	setp.eq.s32 	%p152, %r379, 1;
	@%p152 bra 	$L__BB4_221;
	add.s32 	%r3648, %r6685, 1;
	ld.local.u32 	%r3649, [%rd81+4];
	shr.u32 	%r3650, %r3649, 15;
	and.b32  	%r3651, %r3650, 1;
	shl.b32 	%r3652, %r3651, %r3648;
	or.b32  	%r6690, %r3652, %r6690;
	setp.eq.s32 	%p153, %r379, 2;
	@%p153 bra 	$L__BB4_221;
	add.s32 	%r3653, %r6685, 2;
	ld.local.u32 	%r3654, [%rd81+8];
	shr.u32 	%r3655, %r3654, 15;
	and.b32  	%r3656, %r3655, 1;
	shl.b32 	%r3657, %r3656, %r3653;
	or.b32  	%r6690, %r3657, %r6690;
$L__BB4_221:
	setp.lt.u32 	%p154, %r2, 15;
	st.global.u32 	[%rd21+60], %r6690;
	mov.b32 	%r6697, 0;
	mov.u32 	%r6702, %r6697;
	@%p154 bra 	$L__BB4_224;
	and.b32  	%r6697, %r757, -16;
	add.s64 	%rd350, %rd3, 32;
	mov.b32 	%r6691, 0;
	mov.u32 	%r6702, %r6691;
$L__BB4_223:
	.pragma "nounroll";
	ld.local.v4.u32 	{%r3661, %r3662, %r3663, %r3664}, [%rd350+-32];
	shr.u32 	%r3665, %r3661, 16;
	and.b32  	%r3666, %r3665, 1;
	shl.b32 	%r3667, %r3666, %r6691;
	or.b32  	%r3668, %r3667, %r6702;
	shr.u32 	%r3669, %r3662, 16;
	and.b32  	%r3670, %r3669, 1;
	add.s32 	%r3671, %r6691, 1;
	shl.b32 	%r3672, %r3670, %r3671;
	or.b32  	%r3673, %r3672, %r3668;
	shr.u32 	%r3674, %r3663, 16;
	and.b32  	%r3675, %r3674, 1;
	add.s32 	%r3676, %r6691, 2;
	shl.b32 	%r3677, %r3675, %r3676;
	or.b32  	%r3678, %r3677, %r3673;
	shr.u32 	%r3679, %r3664, 16;
	and.b32  	%r3680, %r3679, 1;
	add.s32 	%r3681, %r6691, 3;
	shl.b32 	%r3682, %r3680, %r3681;
	or.b32  	%r3683, %r3682, %r3678;
	ld.local.v4.u32 	{%r3684, %r3685, %r3686, %r3687}, [%rd350+-16];
	shr.u32 	%r3688, %r3684, 16;
	and.b32  	%r3689, %r3688, 1;
	add.s32 	%r3690, %r6691, 4;
	shl.b32 	%r3691, %r3689, %r3690;
	or.b32  	%r3692, %r3691, %r3683;
	shr.u32 	%r3693, %r3685, 16;
	and.b32  	%r3694, %r3693, 1;
	add.s32 	%r3695, %r6691, 5;
	shl.b32 	%r3696, %r3694, %r3695;
	or.b32  	%r3697, %r3696, %r3692;
	shr.u32 	%r3698, %r3686, 16;
	and.b32  	%r3699, %r3698, 1;
	add.s32 	%r3700, %r6691, 6;
	shl.b32 	%r3701, %r3699, %r3700;
	or.b32  	%r3702, %r3701, %r3697;
	shr.u32 	%r3703, %r3687, 16;
	and.b32  	%r3704, %r3703, 1;
	add.s32 	%r3705, %r6691, 7;
	shl.b32 	%r3706, %r3704, %r3705;
	or.b32  	%r3707, %r3706, %r3702;
	ld.local.v4.u32 	{%r3708, %r3709, %r3710, %r3711}, [%rd350];
	shr.u32 	%r3712, %r3708, 16;
	and.b32  	%r3713, %r3712, 1;
	add.s32 	%r3714, %r6691, 8;
	shl.b32 	%r3715, %r3713, %r3714;
	or.b32  	%r3716, %r3715, %r3707;
	shr.u32 	%r3717, %r3709, 16;
	and.b32  	%r3718, %r3717, 1;
	add.s32 	%r3719, %r6691, 9;
	shl.b32 	%r3720, %r3718, %r3719;
	or.b32  	%r3721, %r3720, %r3716;
	shr.u32 	%r3722, %r3710, 16;
	and.b32  	%r3723, %r3722, 1;
	add.s32 	%r3724, %r6691, 10;
	shl.b32 	%r3725, %r3723, %r3724;
	or.b32  	%r3726, %r3725, %r3721;
	shr.u32 	%r3727, %r3711, 16;
	and.b32  	%r3728, %r3727, 1;
	add.s32 	%r3729, %r6691, 11;
	shl.b32 	%r3730, %r3728, %r3729;
	or.b32  	%r3731, %r3730, %r3726;
	ld.local.v4.u32 	{%r3732, %r3733, %r3734, %r3735}, [%rd350+16];
	shr.u32 	%r3736, %r3732, 16;
	and.b32  	%r3737, %r3736, 1;
	add.s32 	%r3738, %r6691, 12;
	shl.b32 	%r3739, %r3737, %r3738;
	or.b32  	%r3740, %r3739, %r3731;
	shr.u32 	%r3741, %r3733, 16;
	and.b32  	%r3742, %r3741, 1;
	add.s32 	%r3743, %r6691, 13;
	shl.b32 	%r3744, %r3742, %r3743;
	or.b32  	%r3745, %r3744, %r3740;
	shr.u32 	%r3746, %r3734, 16;
	and.b32  	%r3747, %r3746, 1;
	add.s32 	%r3748, %r6691, 14;
	shl.b32 	%r3749, %r3747, %r3748;
	or.b32  	%r3750, %r3749, %r3745;
	shr.u32 	%r3751, %r3735, 16;
	and.b32  	%r3752, %r3751, 1;
	add.s32 	%r3753, %r6691, 15;
	shl.b32 	%r3754, %r3752, %r3753;
	or.b32  	%r6702, %r3754, %r3750;
	add.s64 	%rd350, %rd350, 64;
	add.s32 	%r6691, %r6691, 16;
	setp.ne.s32 	%p155, %r6691, %r6697;
	@%p155 bra 	$L__BB4_223;
$L__BB4_224:
	setp.eq.s32 	%p156, %r3, 0;
	@%p156 bra 	$L__BB4_234;
	setp.lt.u32 	%p157, %r3, 8;
	@%p157 bra 	$L__BB4_227;
	mul.wide.u32 	%rd248, %r6697, 4;
	add.s64 	%rd249, %rd3, %rd248;
	ld.local.u16 	%r3756, [%rd249+2];
	and.b32  	%r3757, %r3756, 1;
	shl.b32 	%r3758, %r3757, %r6697;
	add.s32 	%r3759, %r6697, 1;
	ld.local.u16 	%r3760, [%rd249+6];
	and.b32  	%r3761, %r3760, 1;
	shl.b32 	%r3762, %r3761, %r3759;
	or.b32  	%r3763, %r3758, %r3762;
	add.s32 	%r3764, %r6697, 2;
	ld.local.u16 	%r3765, [%rd249+10];
	and.b32  	%r3766, %r3765, 1;
	shl.b32 	%r3767, %r3766, %r3764;
	or.b32  	%r3768, %r3763, %r3767;
	add.s32 	%r3769, %r6697, 3;
	ld.local.u16 	%r3770, [%rd249+14];
	and.b32  	%r3771, %r3770, 1;
	shl.b32 	%r3772, %r3771, %r3769;
	or.b32  	%r3773, %r3768, %r3772;
	add.s32 	%r3774, %r6697, 4;
	ld.local.u16 	%r3775, [%rd249+18];
	and.b32  	%r3776, %r3775, 1;
	shl.b32 	%r3777, %r3776, %r3774;
	or.b32  	%r3778, %r3773, %r3777;
	add.s32 	%r3779, %r6697, 5;
	ld.local.u16 	%r3780, [%rd249+22];
	and.b32  	%r3781, %r3780, 1;
	shl.b32 	%r3782, %r3781, %r3779;
	or.b32  	%r3783, %r3778, %r3782;
	add.s32 	%r3784, %r6697, 6;
	ld.local.u16 	%r3785, [%rd249+26];
	and.b32  	%r3786, %r3785, 1;
	shl.b32 	%r3787, %r3786, %r3784;
	or.b32  	%r3788, %r3783, %r3787;
	add.s32 	%r3789, %r6697, 7;
	ld.local.u16 	%r3790, [%rd249+30];
	and.b32  	%r3791, %r3790, 1;
	shl.b32 	%r3792, %r3791, %r3789;
	or.b32  	%r3793, %r3788, %r3792;
	or.b32  	%r6702, %r3793, %r6702;
	add.s32 	%r6697, %r6697, 8;
$L__BB4_227:
	setp.eq.s32 	%p158, %r19, 0;
	@%p158 bra 	$L__BB4_234;
	and.b32  	%r402, %r757, 3;
	setp.lt.u32 	%p159, %r19, 4;
	@%p159 bra 	$L__BB4_230;
	mul.wide.u32 	%rd250, %r6697, 4;
	add.s64 	%rd251, %rd3, %rd250;
	ld.local.u16 	%r3795, [%rd251+2];
	and.b32  	%r3796, %r3795, 1;
	shl.b32 	%r3797, %r3796, %r6697;
	add.s32 	%r3798, %r6697, 1;
	ld.local.u16 	%r3799, [%rd251+6];
	and.b32  	%r3800, %r3799, 1;
	shl.b32 	%r3801, %r3800, %r3798;
	or.b32  	%r3802, %r3797, %r3801;
	add.s32 	%r3803, %r6697, 2;
	ld.local.u16 	%r3804, [%rd251+10];
	and.b32  	%r3805, %r3804, 1;
	shl.b32 	%r3806, %r3805, %r3803;
	or.b32  	%r3807, %r3802, %r3806;
	add.s32 	%r3808, %r6697, 3;
	ld.local.u16 	%r3809, [%rd251+14];
	and.b32  	%r3810, %r3809, 1;
	shl.b32 	%r3811, %r3810, %r3808;
	or.b32  	%r3812, %r3807, %r3811;
	or.b32  	%r6702, %r3812, %r6702;
	add.s32 	%r6697, %r6697, 4;
$L__BB4_230:
	setp.eq.s32 	%p160, %r402, 0;
	@%p160 bra 	$L__BB4_234;
	mul.wide.u32 	%rd252, %r6697, 4;
	add.s64 	%rd85, %rd3, %rd252;
	ld.local.u16 	%r3813, [%rd85+2];
	and.b32  	%r3814, %r3813, 1;
	shl.b32 	%r3815, %r3814, %r6697;
	or.b32  	%r6702, %r3815, %r6702;
	setp.eq.s32 	%p161, %r402, 1;
	@%p161 bra 	$L__BB4_234;
	add.s32 	%r3816, %r6697, 1;
	ld.local.u16 	%r3817, [%rd85+6];
	and.b32  	%r3818, %r3817, 1;
	shl.b32 	%r3819, %r3818, %r3816;
	or.b32  	%r6702, %r3819, %r6702;
	setp.eq.s32 	%p162, %r402, 2;
	@%p162 bra 	$L__BB4_234;
	add.s32 	%r3820, %r6697, 2;
	ld.local.u16 	%r3821, [%rd85+10];
	and.b32  	%r3822, %r3821, 1;
	shl.b32 	%r3823, %r3822, %r3820;
	or.b32  	%r6702, %r3823, %r6702;
$L__BB4_234:
	setp.lt.u32 	%p163, %r2, 15;
	st.global.u32 	[%rd21+64], %r6702;
	mov.b32 	%r6709, 0;
	mov.u32 	%r6714, %r6709;
	@%p163 bra 	$L__BB4_237;
	and.b32  	%r6709, %r757, -16;
	add.s64 	%rd351, %rd3, 32;
	mov.b32 	%r6703, 0;
	mov.u32 	%r6714, %r6703;
$L__BB4_236:
	.pragma "nounroll";
	ld.local.v4.u32 	{%r3827, %r3828, %r3829, %r3830}, [%rd351+-32];
	shr.u32 	%r3831, %r3827, 17;
	and.b32  	%r3832, %r3831, 1;
	shl.b32 	%r3833, %r3832, %r6703;
	or.b32  	%r3834, %r3833, %r6714;
	shr.u32 	%r3835, %r3828, 17;
	and.b32  	%r3836, %r3835, 1;
	add.s32 	%r3837, %r6703, 1;
	shl.b32 	%r3838, %r3836, %r3837;
	or.b32  	%r3839, %r3838, %r3834;
	shr.u32 	%r3840, %r3829, 17;
	and.b32  	%r3841, %r3840, 1;
	add.s32 	%r3842, %r6703, 2;
	shl.b32 	%r3843, %r3841, %r3842;
	or.b32  	%r3844, %r3843, %r3839;
	shr.u32 	%r3845, %r3830, 17;
	and.b32  	%r3846, %r3845, 1;
	add.s32 	%r3847, %r6703, 3;
	shl.b32 	%r3848, %r3846, %r3847;
	or.b32  	%r3849, %r3848, %r3844;
	ld.local.v4.u32 	{%r3850, %r3851, %r3852, %r3853}, [%rd351+-16];
	shr.u32 	%r3854, %r3850, 17;
	and.b32  	%r3855, %r3854, 1;
	add.s32 	%r3856, %r6703, 4;
	shl.b32 	%r3857, %r3855, %r3856;
	or.b32  	%r3858, %r3857, %r3849;
	shr.u32 	%r3859, %r3851, 17;
	and.b32  	%r3860, %r3859, 1;
	add.s32 	%r3861, %r6703, 5;
	shl.b32 	%r3862, %r3860, %r3861;
	or.b32  	%r3863, %r3862, %r3858;
	shr.u32 	%r3864, %r3852, 17;
	and.b32  	%r3865, %r3864, 1;
	add.s32 	%r3866, %r6703, 6;
	shl.b32 	%r3867, %r3865, %r3866;
	or.b32  	%r3868, %r3867, %r3863;
	shr.u32 	%r3869, %r3853, 17;
	and.b32  	%r3870, %r3869, 1;
	add.s32 	%r3871, %r6703, 7;
	shl.b32 	%r3872, %r3870, %r3871;
	or.b32  	%r3873, %r3872, %r3868;
	ld.local.v4.u32 	{%r3874, %r3875, %r3876, %r3877}, [%rd351];
	shr.u32 	%r3878, %r3874, 17;
	and.b32  	%r3879, %r3878, 1;
	add.s32 	%r3880, %r6703, 8;
	shl.b32 	%r3881, %r3879, %r3880;
	or.b32  	%r3882, %r3881, %r3873;
	shr.u32 	%r3883, %r3875, 17;
	and.b32  	%r3884, %r3883, 1;
	add.s32 	%r3885, %r6703, 9;
	shl.b32 	%r3886, %r3884, %r3885;
	or.b32  	%r3887, %r3886, %r3882;
	shr.u32 	%r3888, %r3876, 17;
	and.b32  	%r3889, %r3888, 1;
	add.s32 	%r3890, %r6703, 10;
	shl.b32 	%r3891, %r3889, %r3890;
	or.b32  	%r3892, %r3891, %r3887;
	shr.u32 	%r3893, %r3877, 17;
	and.b32  	%r3894, %r3893, 1;
	add.s32 	%r3895, %r6703, 11;
	shl.b32 	%r3896, %r3894, %r3895;
	or.b32  	%r3897, %r3896, %r3892;
	ld.local.v4.u32 	{%r3898, %r3899, %r3900, %r3901}, [%rd351+16];
	shr.u32 	%r3902, %r3898, 17;
	and.b32  	%r3903, %r3902, 1;
	add.s32 	%r3904, %r6703, 12;
	shl.b32 	%r3905, %r3903, %r3904;
	or.b32  	%r3906, %r3905, %r3897;
	shr.u32 	%r3907, %r3899, 17;
	and.b32  	%r3908, %r3907, 1;
	add.s32 	%r3909, %r6703, 13;
	shl.b32 	%r3910, %r3908, %r3909;
	or.b32  	%r3911, %r3910, %r3906;
	shr.u32 	%r3912, %r3900, 17;
	and.b32  	%r3913, %r3912, 1;
	add.s32 	%r3914, %r6703, 14;
	shl.b32 	%r3915, %r3913, %r3914;
	or.b32  	%r3916, %r3915, %r3911;
	shr.u32 	%r3917, %r3901, 17;
	and.b32  	%r3918, %r3917, 1;
	add.s32 	%r3919, %r6703, 15;
	shl.b32 	%r3920, %r3918, %r3919;
	or.b32  	%r6714, %r3920, %r3916;
	add.s64 	%rd351, %rd351, 64;
	add.s32 	%r6703, %r6703, 16;
	setp.ne.s32 	%p164, %r6703, %r6709;
	@%p164 bra 	$L__BB4_236;
$L__BB4_237:
	setp.eq.s32 	%p165, %r3, 0;
	@%p165 bra 	$L__BB4_247;
	setp.lt.u32 	%p166, %r3, 8;
	@%p166 bra 	$L__BB4_240;
	mul.wide.u32 	%rd253, %r6709, 4;
	add.s64 	%rd254, %rd3, %rd253;
	ld.local.u32 	%r3922, [%rd254];
	shr.u32 	%r3923, %r3922, 17;
	and.b32  	%r3924, %r3923, 1;
	shl.b32 	%r3925, %r3924, %r6709;
	add.s32 	%r3926, %r6709, 1;
	ld.local.u32 	%r3927, [%rd254+4];
	shr.u32 	%r3928, %r3927, 17;
	and.b32  	%r3929, %r3928, 1;
	shl.b32 	%r3930, %r3929, %r3926;
	or.b32  	%r3931, %r3925, %r3930;
	add.s32 	%r3932, %r6709, 2;
	ld.local.u32 	%r3933, [%rd254+8];
	shr.u32 	%r3934, %r3933, 17;
	and.b32  	%r3935, %r3934, 1;
	shl.b32 	%r3936, %r3935, %r3932;
	or.b32  	%r3937, %r3931, %r3936;
	add.s32 	%r3938, %r6709, 3;
	ld.local.u32 	%r3939, [%rd254+12];
	shr.u32 	%r3940, %r3939, 17;
	and.b32  	%r3941, %r3940, 1;
	shl.b32 	%r3942, %r3941, %r3938;
	or.b32  	%r3943, %r3937, %r3942;
	add.s32 	%r3944, %r6709, 4;
	ld.local.u32 	%r3945, [%rd254+16];
	shr.u32 	%r3946, %r3945, 17;
	and.b32  	%r3947, %r3946, 1;
	shl.b32 	%r3948, %r3947, %r3944;
	or.b32  	%r3949, %r3943, %r3948;
	add.s32 	%r3950, %r6709, 5;
	ld.local.u32 	%r3951, [%rd254+20];
	shr.u32 	%r3952, %r3951, 17;
	and.b32  	%r3953, %r3952, 1;
	shl.b32 	%r3954, %r3953, %r3950;
	or.b32  	%r3955, %r3949, %r3954;
	add.s32 	%r3956, %r6709, 6;
	ld.local.u32 	%r3957, [%rd254+24];
	shr.u32 	%r3958, %r3957, 17;
	and.b32  	%r3959, %r3958, 1;
	shl.b32 	%r3960, %r3959, %r3956;
	or.b32  	%r3961, %r3955, %r3960;
	add.s32 	%r3962, %r6709, 7;
	ld.local.u32 	%r3963, [%rd254+28];
	shr.u32 	%r3964, %r3963, 17;
	and.b32  	%r3965, %r3964, 1;
	shl.b32 	%r3966, %r3965, %r3962;
	or.b32  	%r3967, %r3961, %r3966;
	or.b32  	%r6714, %r3967, %r6714;
	add.s32 	%r6709, %r6709, 8;
$L__BB4_240:
	setp.eq.s32 	%p167, %r19, 0;
	@%p167 bra 	$L__BB4_247;
	and.b32  	%r425, %r757, 3;
	setp.lt.u32 	%p168, %r19, 4;
	@%p168 bra 	$L__BB4_243;
	mul.wide.u32 	%rd255, %r6709, 4;
	add.s64 	%rd256, %rd3, %rd255;
	ld.local.u32 	%r3969, [%rd256];
	shr.u32 	%r3970, %r3969, 17;
	and.b32  	%r3971, %r3970, 1;
	shl.b32 	%r3972, %r3971, %r6709;
	add.s32 	%r3973, %r6709, 1;
	ld.local.u32 	%r3974, [%rd256+4];
	shr.u32 	%r3975, %r3974, 17;
	and.b32  	%r3976, %r3975, 1;
	shl.b32 	%r3977, %r3976, %r3973;
	or.b32  	%r3978, %r3972, %r3977;
	add.s32 	%r3979, %r6709, 2;
	ld.local.u32 	%r3980, [%rd256+8];
	shr.u32 	%r3981, %r3980, 17;
	and.b32  	%r3982, %r3981, 1;
	shl.b32 	%r3983, %r3982, %r3979;
	or.b32  	%r3984, %r3978, %r3983;
	add.s32 	%r3985, %r6709, 3;
	ld.local.u32 	%r3986, [%rd256+12];
	shr.u32 	%r3987, %r3986, 17;
	and.b32  	%r3988, %r3987, 1;
	shl.b32 	%r3989, %r3988, %r3985;
	or.b32  	%r3990, %r3984, %r3989;
	or.b32  	%r6714, %r3990, %r6714;
	add.s32 	%r6709, %r6709, 4;
$L__BB4_243:
	setp.eq.s32 	%p169, %r425, 0;
	@%p169 bra 	$L__BB4_247;
	mul.wide.u32 	%rd257, %r6709, 4;
	add.s64 	%rd89, %rd3, %rd257;
	ld.local.u32 	%r3991, [%rd89];
	shr.u32 	%r3992, %r3991, 17;
	and.b32  	%r3993, %r3992, 1;
	shl.b32 	%r3994, %r3993, %r6709;
	or.b32  	%r6714, %r3994, %r6714;
	setp.eq.s32 	%p170, %r425, 1;
	@%p170 bra 	$L__BB4_247;
	add.s32 	%r3995, %r6709, 1;
	ld.local.u32 	%r3996, [%rd89+4];
	shr.u32 	%r3997, %r3996, 17;
	and.b32  	%r3998, %r3997, 1;
	shl.b32 	%r3999, %r3998, %r3995;
	or.b32  	%r6714, %r3999, %r6714;
	setp.eq.s32 	%p171, %r425, 2;
	@%p171 bra 	$L__BB4_247;
	add.s32 	%r4000, %r6709, 2;
	ld.local.u32 	%r4001, [%rd89+8];
	shr.u32 	%r4002, %r4001, 17;
	and.b32  	%r4003, %r4002, 1;
	shl.b32 	%r4004, %r4003, %r4000;
	or.b32  	%r6714, %r4004, %r6714;
$L__BB4_247:
	setp.lt.u32 	%p172, %r2, 15;
	st.global.u32 	[%rd21+68], %r6714;
	mov.b32 	%r6721, 0;
	mov.u32 	%r6726, %r6721;
	@%p172 bra 	$L__BB4_250;
	and.b32  	%r6721, %r757, -16;
	add.s64 	%rd352, %rd3, 32;
	mov.b32 	%r6715, 0;
	mov.u32 	%r6726, %r6715;
$L__BB4_249:
	.pragma "nounroll";
	ld.local.v4.u32 	{%r4008, %r4009, %r4010, %r4011}, [%rd352+-32];
	shr.u32 	%r4012, %r4008, 18;
	and.b32  	%r4013, %r4012, 1;
	shl.b32 	%r4014, %r4013, %r6715;
	or.b32  	%r4015, %r4014, %r6726;
	shr.u32 	%r4016, %r4009, 18;
	and.b32  	%r4017, %r4016, 1;
	add.s32 	%r4018, %r6715, 1;
	shl.b32 	%r4019, %r4017, %r4018;
	or.b32  	%r4020, %r4019, %r4015;
	shr.u32 	%r4021, %r4010, 18;
	and.b32  	%r4022, %r4021, 1;
	add.s32 	%r4023, %r6715, 2;
	shl.b32 	%r4024, %r4022, %r4023;
	or.b32  	%r4025, %r4024, %r4020;
	shr.u32 	%r4026, %r4011, 18;
	and.b32  	%r4027, %r4026, 1;
	add.s32 	%r4028, %r6715, 3;
	shl.b32 	%r4029, %r4027, %r4028;
	or.b32  	%r4030, %r4029, %r4025;
	ld.local.v4.u32 	{%r4031, %r4032, %r4033, %r4034}, [%rd352+-16];
	shr.u32 	%r4035, %r4031, 18;
	and.b32  	%r4036, %r4035, 1;
	add.s32 	%r4037, %r6715, 4;
	shl.b32 	%r4038, %r4036, %r4037;
	or.b32  	%r4039, %r4038, %r4030;
	shr.u32 	%r4040, %r4032, 18;
	and.b32  	%r4041, %r4040, 1;
	add.s32 	%r4042, %r6715, 5;
	shl.b32 	%r4043, %r4041, %r4042;
	or.b32  	%r4044, %r4043, %r4039;
	shr.u32 	%r4045, %r4033, 18;
	and.b32  	%r4046, %r4045, 1;
	add.s32 	%r4047, %r6715, 6;
	shl.b32 	%r4048, %r4046, %r4047;
	or.b32  	%r4049, %r4048, %r4044;
	shr.u32 	%r4050, %r4034, 18;
	and.b32  	%r4051, %r4050, 1;
	add.s32 	%r4052, %r6715, 7;
	shl.b32 	%r4053, %r4051, %r4052;
	or.b32  	%r4054, %r4053, %r4049;
	ld.local.v4.u32 	{%r4055, %r4056, %r4057, %r4058}, [%rd352];
	shr.u32 	%r4059, %r4055, 18;
	and.b32  	%r4060, %r4059, 1;
	add.s32 	%r4061, %r6715, 8;
	shl.b32 	%r4062, %r4060, %r4061;
	or.b32  	%r4063, %r4062, %r4054;
	shr.u32 	%r4064, %r4056, 18;
	and.b32  	%r4065, %r4064, 1;
	add.s32 	%r4066, %r6715, 9;
	shl.b32 	%r4067, %r4065, %r4066;
	or.b32  	%r4068, %r4067, %r4063;
	shr.u32 	%r4069, %r4057, 18;
	and.b32  	%r4070, %r4069, 1;
	add.s32 	%r4071, %r6715, 10;
	shl.b32 	%r4072, %r4070, %r4071;
	or.b32  	%r4073, %r4072, %r4068;
	shr.u32 	%r4074, %r4058, 18;
	and.b32  	%r4075, %r4074, 1;
	add.s32 	%r4076, %r6715, 11;
	shl.b32 	%r4077, %r4075, %r4076;
	or.b32  	%r4078, %r4077, %r4073;
	ld.local.v4.u32 	{%r4079, %r4080, %r4081, %r4082}, [%rd352+16];
	shr.u32 	%r4083, %r4079, 18;
	and.b32  	%r4084, %r4083, 1;
	add.s32 	%r4085, %r6715, 12;
	shl.b32 	%r4086, %r4084, %r4085;
	or.b32  	%r4087, %r4086, %r4078;
	shr.u32 	%r4088, %r4080, 18;
	and.b32  	%r4089, %r4088, 1;
	add.s32 	%r4090, %r6715, 13;
	shl.b32 	%r4091, %r4089, %r4090;
	or.b32  	%r4092, %r4091, %r4087;
	shr.u32 	%r4093, %r4081, 18;
	and.b32  	%r4094, %r4093, 1;
	add.s32 	%r4095, %r6715, 14;
	shl.b32 	%r4096, %r4094, %r4095;
	or.b32  	%r4097, %r4096, %r4092;
	shr.u32 	%r4098, %r4082, 18;
	and.b32  	%r4099, %r4098, 1;
	add.s32 	%r4100, %r6715, 15;
	shl.b32 	%r4101, %r4099, %r4100;
	or.b32  	%r6726, %r4101, %r4097;
	add.s64 	%rd352, %rd352, 64;
	add.s32 	%r6715, %r6715, 16;
	setp.ne.s32 	%p173, %r6715, %r6721;
	@%p173 bra 	$L__BB4_249;
$L__BB4_250:
	setp.eq.s32 	%p174, %r3, 0;
	@%p174 bra 	$L__BB4_260;
	setp.lt.u32 	%p175, %r3, 8;
	@%p175 bra 	$L__BB4_253;
	mul.wide.u32 	%rd258, %r6721, 4;
	add.s64 	%rd259, %rd3, %rd258;
	ld.local.u32 	%r4103, [%rd259];
	shr.u32 	%r4104, %r4103, 18;
	and.b32  	%r4105, %r4104, 1;
	shl.b32 	%r4106, %r4105, %r6721;
	add.s32 	%r4107, %r6721, 1;
	ld.local.u32 	%r4108, [%rd259+4];
	shr.u32 	%r4109, %r4108, 18;
	and.b32  	%r4110, %r4109, 1;
	shl.b32 	%r4111, %r4110, %r4107;
	or.b32  	%r4112, %r4106, %r4111;
	add.s32 	%r4113, %r6721, 2;
	ld.local.u32 	%r4114, [%rd259+8];
	shr.u32 	%r4115, %r4114, 18;
	and.b32  	%r4116, %r4115, 1;
	shl.b32 	%r4117, %r4116, %r4113;
	or.b32  	%r4118, %r4112, %r4117;
	add.s32 	%r4119, %r6721, 3;
	ld.local.u32 	%r4120, [%rd259+12];
	shr.u32 	%r4121, %r4120, 18;
	and.b32  	%r4122, %r4121, 1;
	shl.b32 	%r4123, %r4122, %r4119;
	or.b32  	%r4124, %r4118, %r4123;
	add.s32 	%r4125, %r6721, 4;
	ld.local.u32 	%r4126, [%rd259+16];
	shr.u32 	%r4127, %r4126, 18;
	and.b32  	%r4128, %r4127, 1;
	shl.b32 	%r4129, %r4128, %r4125;
	or.b32  	%r4130, %r4124, %r4129;
	add.s32 	%r4131, %r6721, 5;
	ld.local.u32 	%r4132, [%rd259+20];
	shr.u32 	%r4133, %r4132, 18;
	and.b32  	%r4134, %r4133, 1;
	shl.b32 	%r4135, %r4134, %r4131;
	or.b32  	%r4136, %r4130, %r4135;
	add.s32 	%r4137, %r6721, 6;
	ld.local.u32 	%r4138, [%rd259+24];
	shr.u32 	%r4139, %r4138, 18;
	and.b32  	%r4140, %r4139, 1;
	shl.b32 	%r4141, %r4140, %r4137;
	or.b32  	%r4142, %r4136, %r4141;
	add.s32 	%r4143, %r6721, 7;
	ld.local.u32 	%r4144, [%rd259+28];
	shr.u32 	%r4145, %r4144, 18;
	and.b32  	%r4146, %r4145, 1;
	shl.b32 	%r4147, %r4146, %r4143;
	or.b32  	%r4148, %r4142, %r4147;
	or.b32  	%r6726, %r4148, %r6726;
	add.s32 	%r6721, %r6721, 8;
$L__BB4_253:
	setp.eq.s32 	%p176, %r19, 0;
	@%p176 bra 	$L__BB4_260;
	and.b32  	%r448, %r757, 3;
	setp.lt.u32 	%p177, %r19, 4;
	@%p177 bra 	$L__BB4_256;
	mul.wide.u32 	%rd260, %r6721, 4;
	add.s64 	%rd261, %rd3, %rd260;
	ld.local.u32 	%r4150, [%rd261];
	shr.u32 	%r4151, %r4150, 18;
	and.b32  	%r4152, %r4151, 1;
	shl.b32 	%r4153, %r4152, %r6721;
	add.s32 	%r4154, %r6721, 1;
	ld.local.u32 	%r4155, [%rd261+4];
	shr.u32 	%r4156, %r4155, 18;
	and.b32  	%r4157, %r4156, 1;
	shl.b32 	%r4158, %r4157, %r4154;
	or.b32  	%r4159, %r4153, %r4158;
	add.s32 	%r4160, %r6721, 2;
	ld.local.u32 	%r4161, [%rd261+8];
	shr.u32 	%r4162, %r4161, 18;
	and.b32  	%r4163, %r4162, 1;
	shl.b32 	%r4164, %r4163, %r4160;
	or.b32  	%r4165, %r4159, %r4164;
	add.s32 	%r4166, %r6721, 3;
	ld.local.u32 	%r4167, [%rd261+12];
	shr.u32 	%r4168, %r4167, 18;
	and.b32  	%r4169, %r4168, 1;
	shl.b32 	%r4170, %r4169, %r4166;
	or.b32  	%r4171, %r4165, %r4170;
	or.b32  	%r6726, %r4171, %r6726;
	add.s32 	%r6721, %r6721, 4;
$L__BB4_256:
	setp.eq.s32 	%p178, %r448, 0;
	@%p178 bra 	$L__BB4_260;
	mul.wide.u32 	%rd262, %r6721, 4;
	add.s64 	%rd93, %rd3, %rd262;
	ld.local.u32 	%r4172, [%rd93];
	shr.u32 	%r4173, %r4172, 18;
	and.b32  	%r4174, %r4173, 1;
	shl.b32 	%r4175, %r4174, %r6721;
	or.b32  	%r6726, %r4175, %r6726;
	setp.eq.s32 	%p179, %r448, 1;
	@%p179 bra 	$L__BB4_260;
	add.s32 	%r4176, %r6721, 1;
	ld.local.u32 	%r4177, [%rd93+4];
	shr.u32 	%r4178, %r4177, 18;
	and.b32  	%r4179, %r4178, 1;
	shl.b32 	%r4180, %r4179, %r4176;
	or.b32  	%r6726, %r4180, %r6726;
	setp.eq.s32 	%p180, %r448, 2;
	@%p180 bra 	$L__BB4_260;
	add.s32 	%r4181, %r6721, 2;
	ld.local.u32 	%r4182, [%rd93+8];
	shr.u32 	%r4183, %r4182, 18;
	and.b32  	%r4184, %r4183, 1;
	shl.b32 	%r4185, %r4184, %r4181;
	or.b32  	%r6726, %r4185, %r6726;
$L__BB4_260:
	setp.lt.u32 	%p181, %r2, 15;
	st.global.u32 	[%rd21+72], %r6726;
	mov.b32 	%r6733, 0;
	mov.u32 	%r6738, %r6733;
	@%p181 bra 	$L__BB4_263;
	and.b32  	%r6733, %r757, -16;
	add.s64 	%rd353, %rd3, 32;
	mov.b32 	%r6727, 0;
	mov.u32 	%r6738, %r6727;
$L__BB4_262:
	.pragma "nounroll";
	ld.local.v4.u32 	{%r4189, %r4190, %r4191, %r4192}, [%rd353+-32];
	shr.u32 	%r4193, %r4189, 19;
	and.b32  	%r4194, %r4193, 1;
	shl.b32 	%r4195, %r4194, %r6727;
	or.b32  	%r4196, %r4195, %r6738;
	shr.u32 	%r4197, %r4190, 19;
	and.b32  	%r4198, %r4197, 1;
	add.s32 	%r4199, %r6727, 1;
	shl.b32 	%r4200, %r4198, %r4199;
	or.b32  	%r4201, %r4200, %r4196;
	shr.u32 	%r4202, %r4191, 19;
	and.b32  	%r4203, %r4202, 1;
	add.s32 	%r4204, %r6727, 2;
	shl.b32 	%r4205, %r4203, %r4204;
	or.b32  	%r4206, %r4205, %r4201;
	shr.u32 	%r4207, %r4192, 19;
	and.b32  	%r4208, %r4207, 1;
	add.s32 	%r4209, %r6727, 3;
	shl.b32 	%r4210, %r4208, %r4209;
	or.b32  	%r4211, %r4210, %r4206;
	ld.local.v4.u32 	{%r4212, %r4213, %r4214, %r4215}, [%rd353+-16];
	shr.u32 	%r4216, %r4212, 19;
	and.b32  	%r4217, %r4216, 1;
	add.s32 	%r4218, %r6727, 4;
	shl.b32 	%r4219, %r4217, %r4218;
	or.b32  	%r4220, %r4219, %r4211;
	shr.u32 	%r4221, %r4213, 19;
	and.b32  	%r4222, %r4221, 1;
	add.s32 	%r4223, %r6727, 5;
	shl.b32 	%r4224, %r4222, %r4223;
	or.b32  	%r4225, %r4224, %r4220;
	shr.u32 	%r4226, %r4214, 19;
	and.b32  	%r4227, %r4226, 1;
	add.s32 	%r4228, %r6727, 6;
	shl.b32 	%r4229, %r4227, %r4228;
	or.b32  	%r4230, %r4229, %r4225;
	shr.u32 	%r4231, %r4215, 19;
	and.b32  	%r4232, %r4231, 1;
	add.s32 	%r4233, %r6727, 7;
	shl.b32 	%r4234, %r4232, %r4233;
	or.b32  	%r4235, %r4234, %r4230;
	ld.local.v4.u32 	{%r4236, %r4237, %r4238, %r4239}, [%rd353];
	shr.u32 	%r4240, %r4236, 19;
	and.b32  	%r4241, %r4240, 1;
	add.s32 	%r4242, %r6727, 8;
	shl.b32 	%r4243, %r4241, %r4242;
	or.b32  	%r4244, %r4243, %r4235;
	shr.u32 	%r4245, %r4237, 19;
	and.b32  	%r4246, %r4245, 1;
	add.s32 	%r4247, %r6727, 9;
	shl.b32 	%r4248, %r4246, %r4247;
	or.b32  	%r4249, %r4248, %r4244;
	shr.u32 	%r4250, %r4238, 19;
	and.b32  	%r4251, %r4250, 1;
	add.s32 	%r4252, %r6727, 10;
	shl.b32 	%r4253, %r4251, %r4252;
	or.b32  	%r4254, %r4253, %r4249;
	shr.u32 	%r4255, %r4239, 19;
	and.b32  	%r4256, %r4255, 1;
	add.s32 	%r4257, %r6727, 11;
	shl.b32 	%r4258, %r4256, %r4257;
	or.b32  	%r4259, %r4258, %r4254;
	ld.local.v4.u32 	{%r4260, %r4261, %r4262, %r4263}, [%rd353+16];
	shr.u32 	%r4264, %r4260, 19;
	and.b32  	%r4265, %r4264, 1;
	add.s32 	%r4266, %r6727, 12;
	shl.b32 	%r4267, %r4265, %r4266;
	or.b32  	%r4268, %r4267, %r4259;
	shr.u32 	%r4269, %r4261, 19;
	and.b32  	%r4270, %r4269, 1;
	add.s32 	%r4271, %r6727, 13;
	shl.b32 	%r4272, %r4270, %r4271;
	or.b32  	%r4273, %r4272, %r4268;
	shr.u32 	%r4274, %r4262, 19;
	and.b32  	%r4275, %r4274, 1;
	add.s32 	%r4276, %r6727, 14;
	shl.b32 	%r4277, %r4275, %r4276;
	or.b32  	%r4278, %r4277, %r4273;
	shr.u32 	%r4279, %r4263, 19;
	and.b32  	%r4280, %r4279, 1;
	add.s32 	%r4281, %r6727, 15;
	shl.b32 	%r4282, %r4280, %r4281;
	or.b32  	%r6738, %r4282, %r4278;
	add.s64 	%rd353, %rd353, 64;
	add.s32 	%r6727, %r6727, 16;
	setp.ne.s32 	%p182, %r6727, %r6733;
	@%p182 bra 	$L__BB4_262;
$L__BB4_263:
	setp.eq.s32 	%p183, %r3, 0;
	@%p183 bra 	$L__BB4_273;
	setp.lt.u32 	%p184, %r3, 8;
	@%p184 bra 	$L__BB4_266;
	mul.wide.u32 	%rd263, %r6733, 4;
	add.s64 	%rd264, %rd3, %rd263;
	ld.local.u32 	%r4284, [%rd264];
	shr.u32 	%r4285, %r4284, 19;
	and.b32  	%r4286, %r4285, 1;
	shl.b32 	%r4287, %r4286, %r6733;
	add.s32 	%r4288, %r6733, 1;
	ld.local.u32 	%r4289, [%rd264+4];
	shr.u32 	%r4290, %r4289, 19;
	and.b32  	%r4291, %r4290, 1;
	shl.b32 	%r4292, %r4291, %r4288;
	or.b32  	%r4293, %r4287, %r4292;
	add.s32 	%r4294, %r6733, 2;
	ld.local.u32 	%r4295, [%rd264+8];
	shr.u32 	%r4296, %r4295, 19;
	and.b32  	%r4297, %r4296, 1;
	shl.b32 	%r4298, %r4297, %r4294;
	or.b32  	%r4299, %r4293, %r4298;
	add.s32 	%r4300, %r6733, 3;
	ld.local.u32 	%r4301, [%rd264+12];
	shr.u32 	%r4302, %r4301, 19;
	and.b32  	%r4303, %r4302, 1;
	shl.b32 	%r4304, %r4303, %r4300;
	or.b32  	%r4305, %r4299, %r4304;
	add.s32 	%r4306, %r6733, 4;
	ld.local.u32 	%r4307, [%rd264+16];
	shr.u32 	%r4308, %r4307, 19;
	and.b32  	%r4309, %r4308, 1;
	shl.b32 	%r4310, %r4309, %r4306;
	or.b32  	%r4311, %r4305, %r4310;
	add.s32 	%r4312, %r6733, 5;
	ld.local.u32 	%r4313, [%rd264+20];
	shr.u32 	%r4314, %r4313, 19;
	and.b32  	%r4315, %r4314, 1;
	shl.b32 	%r4316, %r4315, %r4312;
	or.b32  	%r4317, %r4311, %r4316;
	add.s32 	%r4318, %r6733, 6;
	ld.local.u32 	%r4319, [%rd264+24];
	shr.u32 	%r4320, %r4319, 19;
	and.b32  	%r4321, %r4320, 1;
	shl.b32 	%r4322, %r4321, %r4318;
	or.b32  	%r4323, %r4317, %r4322;
	add.s32 	%r4324, %r6733, 7;
	ld.local.u32 	%r4325, [%rd264+28];
	shr.u32 	%r4326, %r4325, 19;
	and.b32  	%r4327, %r4326, 1;
	shl.b32 	%r4328, %r4327, %r4324;
	or.b32  	%r4329, %r4323, %r4328;
	or.b32  	%r6738, %r4329, %r6738;
	add.s32 	%r6733, %r6733, 8;
$L__BB4_266:
	setp.eq.s32 	%p185, %r19, 0;
	@%p185 bra 	$L__BB4_273;
	and.b32  	%r471, %r757, 3;
	setp.lt.u32 	%p186, %r19, 4;
	@%p186 bra 	$L__BB4_269;
	mul.wide.u32 	%rd265, %r6733, 4;
	add.s64 	%rd266, %rd3, %rd265;
	ld.local.u32 	%r4331, [%rd266];
	shr.u32 	%r4332, %r4331, 19;
	and.b32  	%r4333, %r4332, 1;
	shl.b32 	%r4334, %r4333, %r6733;
	add.s32 	%r4335, %r6733, 1;
	ld.local.u32 	%r4336, [%rd266+4];
	shr.u32 	%r4337, %r4336, 19;
	and.b32  	%r4338, %r4337, 1;
	shl.b32 	%r4339, %r4338, %r4335;
	or.b32  	%r4340, %r4334, %r4339;
	add.s32 	%r4341, %r6733, 2;
	ld.local.u32 	%r4342, [%rd266+8];
	shr.u32 	%r4343, %r4342, 19;
	and.b32  	%r4344, %r4343, 1;
	shl.b32 	%r4345, %r4344, %r4341;
	or.b32  	%r4346, %r4340, %r4345;
	add.s32 	%r4347, %r6733, 3;
	ld.local.u32 	%r4348, [%rd266+12];
	shr.u32 	%r4349, %r4348, 19;
	and.b32  	%r4350, %r4349, 1;
	shl.b32 	%r4351, %r4350, %r4347;
	or.b32  	%r4352, %r4346, %r4351;
	or.b32  	%r6738, %r4352, %r6738;
	add.s32 	%r6733, %r6733, 4;
$L__BB4_269:
	setp.eq.s32 	%p187, %r471, 0;
	@%p187 bra 	$L__BB4_273;
	mul.wide.u32 	%rd267, %r6733, 4;
	add.s64 	%rd97, %rd3, %rd267;
	ld.local.u32 	%r4353, [%rd97];
	shr.u32 	%r4354, %r4353, 19;
	and.b32  	%r4355, %r4354, 1;
	shl.b32 	%r4356, %r4355, %r6733;
	or.b32  	%r6738, %r4356, %r6738;
	setp.eq.s32 	%p188, %r471, 1;
	@%p188 bra 	$L__BB4_273;
	add.s32 	%r4357, %r6733, 1;
	ld.local.u32 	%r4358, [%rd97+4];
	shr.u32 	%r4359, %r4358, 19;
	and.b32  	%r4360, %r4359, 1;
	shl.b32 	%r4361, %r4360, %r4357;
	or.b32  	%r6738, %r4361, %r6738;
	setp.eq.s32 	%p189, %r471, 2;
	@%p189 bra 	$L__BB4_273;
	add.s32 	%r4362, %r6733, 2;
	ld.local.u32 	%r4363, [%rd97+8];
	shr.u32 	%r4364, %r4363, 19;
	and.b32  	%r4365, %r4364, 1;
	shl.b32 	%r4366, %r4365, %r4362;
	or.b32  	%r6738, %r4366, %r6738;
$L__BB4_273:
	setp.lt.u32 	%p190, %r2, 15;
	st.global.u32 	[%rd21+76], %r6738;
	mov.b32 	%r6745, 0;
	mov.u32 	%r6750, %r6745;
	@%p190 bra 	$L__BB4_276;
	and.b32  	%r6745, %r757, -16;
	add.s64 	%rd354, %rd3, 32;
	mov.b32 	%r6739, 0;
	mov.u32 	%r6750, %r6739;
$L__BB4_275:
	.pragma "nounroll";
	ld.local.v4.u32 	{%r4370, %r4371, %r4372, %r4373}, [%rd354+-32];
	shr.u32 	%r4374, %r4370, 20;
	and.b32  	%r4375, %r4374, 1;
	shl.b32 	%r4376, %r4375, %r6739;
	or.b32  	%r4377, %r4376, %r6750;
	shr.u32 	%r4378, %r4371, 20;
	and.b32  	%r4379, %r4378, 1;
	add.s32 	%r4380, %r6739, 1;
	shl.b32 	%r4381, %r4379, %r4380;
	or.b32  	%r4382, %r4381, %r4377;
	shr.u32 	%r4383, %r4372, 20;
	and.b32  	%r4384, %r4383, 1;
	add.s32 	%r4385, %r6739, 2;
	shl.b32 	%r4386, %r4384, %r4385;
	or.b32  	%r4387, %r4386, %r4382;
	shr.u32 	%r4388, %r4373, 20;
	and.b32  	%r4389, %r4388, 1;
	add.s32 	%r4390, %r6739, 3;
	shl.b32 	%r4391, %r4389, %r4390;
	or.b32  	%r4392, %r4391, %r4387;
	ld.local.v4.u32 	{%r4393, %r4394, %r4395, %r4396}, [%rd354+-16];
	shr.u32 	%r4397, %r4393, 20;
	and.b32  	%r4398, %r4397, 1;
	add.s32 	%r4399, %r6739, 4;
	shl.b32 	%r4400, %r4398, %r4399;
	or.b32  	%r4401, %r4400, %r4392;
	shr.u32 	%r4402, %r4394, 20;
	and.b32  	%r4403, %r4402, 1;
	add.s32 	%r4404, %r6739, 5;
	shl.b32 	%r4405, %r4403, %r4404;
	or.b32  	%r4406, %r4405, %r4401;
	shr.u32 	%r4407, %r4395, 20;
	and.b32  	%r4408, %r4407, 1;
	add.s32 	%r4409, %r6739, 6;
	shl.b32 	%r4410, %r4408, %r4409;
	or.b32  	%r4411, %r4410, %r4406;
	shr.u32 	%r4412, %r4396, 20;
	and.b32  	%r4413, %r4412, 1;
	add.s32 	%r4414, %r6739, 7;
	shl.b32 	%r4415, %r4413, %r4414;
	or.b32  	%r4416, %r4415, %r4411;
	ld.local.v4.u32 	{%r4417, %r4418, %r4419, %r4420}, [%rd354];
	shr.u32 	%r4421, %r4417, 20;
	and.b32  	%r4422, %r4421, 1;
	add.s32 	%r4423, %r6739, 8;
	shl.b32 	%r4424, %r4422, %r4423;
	or.b32  	%r4425, %r4424, %r4416;
	shr.u32 	%r4426, %r4418, 20;
	and.b32  	%r4427, %r4426, 1;
	add.s32 	%r4428, %r6739, 9;
	shl.b32 	%r4429, %r4427, %r4428;
	or.b32  	%r4430, %r4429, %r4425;
	shr.u32 	%r4431, %r4419, 20;
	and.b32  	%r4432, %r4431, 1;
	add.s32 	%r4433, %r6739, 10;
	shl.b32 	%r4434, %r4432, %r4433;
	or.b32  	%r4435, %r4434, %r4430;
	shr.u32 	%r4436, %r4420, 20;
	and.b32  	%r4437, %r4436, 1;
	add.s32 	%r4438, %r6739, 11;
	shl.b32 	%r4439, %r4437, %r4438;
	or.b32  	%r4440, %r4439, %r4435;
	ld.local.v4.u32 	{%r4441, %r4442, %r4443, %r4444}, [%rd354+16];
	shr.u32 	%r4445, %r4441, 20;
	and.b32  	%r4446, %r4445, 1;
	add.s32 	%r4447, %r6739, 12;
	shl.b32 	%r4448, %r4446, %r4447;
	or.b32  	%r4449, %r4448, %r4440;
	shr.u32 	%r4450, %r4442, 20;
	and.b32  	%r4451, %r4450, 1;
	add.s32 	%r4452, %r6739, 13;
	shl.b32 	%r4453, %r4451, %r4452;
	or.b32  	%r4454, %r4453, %r4449;
	shr.u32 	%r4455, %r4443, 20;
	and.b32  	%r4456, %r4455, 1;
	add.s32 	%r4457, %r6739, 14;
	shl.b32 	%r4458, %r4456, %r4457;
	or.b32  	%r4459, %r4458, %r4454;
	shr.u32 	%r4460, %r4444, 20;
	and.b32  	%r4461, %r4460, 1;
	add.s32 	%r4462, %r6739, 15;
	shl.b32 	%r4463, %r4461, %r4462;
	or.b32  	%r6750, %r4463, %r4459;
	add.s64 	%rd354, %rd354, 64;
	add.s32 	%r6739, %r6739, 16;
	setp.ne.s32 	%p191, %r6739, %r6745;
	@%p191 bra 	$L__BB4_275;
$L__BB4_276:
	setp.eq.s32 	%p192, %r3, 0;
	@%p192 bra 	$L__BB4_286;
	setp.lt.u32 	%p193, %r18, 7;
	@%p193 bra 	$L__BB4_279;
	mul.wide.u32 	%rd268, %r6745, 4;
	add.s64 	%rd269, %rd3, %rd268;
	ld.local.u32 	%r4465, [%rd269];
	shr.u32 	%r4466, %r4465, 20;
	and.b32  	%r4467, %r4466, 1;
	shl.b32 	%r4468, %r4467, %r6745;
	add.s32 	%r4469, %r6745, 1;
	ld.local.u32 	%r4470, [%rd269+4];
	shr.u32 	%r4471, %r4470, 20;
	and.b32  	%r4472, %r4471, 1;
	shl.b32 	%r4473, %r4472, %r4469;
	or.b32  	%r4474, %r4468, %r4473;
	add.s32 	%r4475, %r6745, 2;
	ld.local.u32 	%r4476, [%rd269+8];
	shr.u32 	%r4477, %r4476, 20;
	and.b32  	%r4478, %r4477, 1;
	shl.b32 	%r4479, %r4478, %r4475;
	or.b32  	%r4480, %r4474, %r4479;
	add.s32 	%r4481, %r6745, 3;
	ld.local.u32 	%r4482, [%rd269+12];
	shr.u32 	%r4483, %r4482, 20;
	and.b32  	%r4484, %r4483, 1;
	shl.b32 	%r4485, %r4484, %r4481;
	or.b32  	%r4486, %r4480, %r4485;
	add.s32 	%r4487, %r6745, 4;
	ld.local.u32 	%r4488, [%rd269+16];
	shr.u32 	%r4489, %r4488, 20;
	and.b32  	%r4490, %r4489, 1;
	shl.b32 	%r4491, %r4490, %r4487;
	or.b32  	%r4492, %r4486, %r4491;
	add.s32 	%r4493, %r6745, 5;
	ld.local.u32 	%r4494, [%rd269+20];
	shr.u32 	%r4495, %r4494, 20;
	and.b32  	%r4496, %r4495, 1;
	shl.b32 	%r4497, %r4496, %r4493;
	or.b32  	%r4498, %r4492, %r4497;
	add.s32 	%r4499, %r6745, 6;
	ld.local.u32 	%r4500, [%rd269+24];
	shr.u32 	%r4501, %r4500, 20;
	and.b32  	%r4502, %r4501, 1;
	shl.b32 	%r4503, %r4502, %r4499;
	or.b32  	%r4504, %r4498, %r4503;
	add.s32 	%r4505, %r6745, 7;
	ld.local.u32 	%r4506, [%rd269+28];
	shr.u32 	%r4507, %r4506, 20;
	and.b32  	%r4508, %r4507, 1;
	shl.b32 	%r4509, %r4508, %r4505;
	or.b32  	%r4510, %r4504, %r4509;
	or.b32  	%r6750, %r4510, %r6750;
	add.s32 	%r6745, %r6745, 8;
$L__BB4_279:
	setp.eq.s32 	%p194, %r19, 0;
	@%p194 bra 	$L__BB4_286;
	and.b32  	%r494, %r757, 3;
	setp.lt.u32 	%p195, %r19, 4;
	@%p195 bra 	$L__BB4_282;
	mul.wide.u32 	%rd270, %r6745, 4;
	add.s64 	%rd271, %rd3, %rd270;
	ld.local.u32 	%r4512, [%rd271];
	shr.u32 	%r4513, %r4512, 20;
	and.b32  	%r4514, %r4513, 1;
	shl.b32 	%r4515, %r4514, %r6745;
	add.s32 	%r4516, %r6745, 1;
	ld.local.u32 	%r4517, [%rd271+4];
	shr.u32 	%r4518, %r4517, 20;
	and.b32  	%r4519, %r4518, 1;
	shl.b32 	%r4520, %r4519, %r4516;
	or.b32  	%r4521, %r4515, %r4520;
	add.s32 	%r4522, %r6745, 2;
	ld.local.u32 	%r4523, [%rd271+8];
	shr.u32 	%r4524, %r4523, 20;
	and.b32  	%r4525, %r4524, 1;
	shl.b32 	%r4526, %r4525, %r4522;
	or.b32  	%r4527, %r4521, %r4526;
	add.s32 	%r4528, %r6745, 3;
	ld.local.u32 	%r4529, [%rd271+12];
	shr.u32 	%r4530, %r4529, 20;
	and.b32  	%r4531, %r4530, 1;
	shl.b32 	%r4532, %r4531, %r4528;
	or.b32  	%r4533, %r4527, %r4532;
	or.b32  	%r6750, %r4533, %r6750;
	add.s32 	%r6745, %r6745, 4;
$L__BB4_282:
	setp.eq.s32 	%p196, %r494, 0;
	@%p196 bra 	$L__BB4_286;
	mul.wide.u32 	%rd272, %r6745, 4;
	add.s64 	%rd101, %rd3, %rd272;
	ld.local.u32 	%r4534, [%rd101];
	shr.u32 	%r4535, %r4534, 20;
	and.b32  	%r4536, %r4535, 1;
	shl.b32 	%r4537, %r4536, %r6745;
	or.b32  	%r6750, %r4537, %r6750;
	setp.eq.s32 	%p197, %r494, 1;
	@%p197 bra 	$L__BB4_286;
	add.s32 	%r4538, %r6745, 1;
	ld.local.u32 	%r4539, [%rd101+4];
	shr.u32 	%r4540, %r4539, 20;
	and.b32  	%r4541, %r4540, 1;
	shl.b32 	%r4542, %r4541, %r4538;
	or.b32  	%r6750, %r4542, %r6750;
	setp.eq.s32 	%p198, %r494, 2;
	@%p198 bra 	$L__BB4_286;
	add.s32 	%r4543, %r6745, 2;
	ld.local.u32 	%r4544, [%rd101+8];
	shr.u32 	%r4545, %r4544, 20;
	and.b32  	%r4546, %r4545, 1;
	shl.b32 	%r4547, %r4546, %r4543;
	or.b32  	%r6750, %r4547, %r6750;
$L__BB4_286:
	setp.lt.u32 	%p199, %r2, 15;
	st.global.u32 	[%rd21+80], %r6750;
	mov.b32 	%r6757, 0;
	mov.u32 	%r6762, %r6757;
	@%p199 bra 	$L__BB4_289;
	and.b32  	%r6757, %r757, -16;
	add.s64 	%rd355, %rd3, 32;
	mov.b32 	%r6751, 0;
	mov.u32 	%r6762, %r6751;
$L__BB4_288:
	.pragma "nounroll";
	ld.local.v4.u32 	{%r4551, %r4552, %r4553, %r4554}, [%rd355+-32];
	shr.u32 	%r4555, %r4551, 21;
	and.b32  	%r4556, %r4555, 1;
	shl.b32 	%r4557, %r4556, %r6751;
	or.b32  	%r4558, %r4557, %r6762;
	shr.u32 	%r4559, %r4552, 21;
	and.b32  	%r4560, %r4559, 1;
	add.s32 	%r4561, %r6751, 1;
	shl.b32 	%r4562, %r4560, %r4561;
	or.b32  	%r4563, %r4562, %r4558;
	shr.u32 	%r4564, %r4553, 21;
	and.b32  	%r4565, %r4564, 1;
	add.s32 	%r4566, %r6751, 2;
	shl.b32 	%r4567, %r4565, %r4566;
	or.b32  	%r4568, %r4567, %r4563;
	shr.u32 	%r4569, %r4554, 21;
	and.b32  	%r4570, %r4569, 1;
	add.s32 	%r4571, %r6751, 3;
	shl.b32 	%r4572, %r4570, %r4571;
	or.b32  	%r4573, %r4572, %r4568;
	ld.local.v4.u32 	{%r4574, %r4575, %r4576, %r4577}, [%rd355+-16];
	shr.u32 	%r4578, %r4574, 21;
	and.b32  	%r4579, %r4578, 1;
	add.s32 	%r4580, %r6751, 4;
	shl.b32 	%r4581, %r4579, %r4580;
	or.b32  	%r4582, %r4581, %r4573;
	shr.u32 	%r4583, %r4575, 21;
	and.b32  	%r4584, %r4583, 1;
	add.s32 	%r4585, %r6751, 5;
	shl.b32 	%r4586, %r4584, %r4585;
	or.b32  	%r4587, %r4586, %r4582;
	shr.u32 	%r4588, %r4576, 21;
	and.b32  	%r4589, %r4588, 1;
	add.s32 	%r4590, %r6751, 6;
	shl.b32 	%r4591, %r4589, %r4590;
	or.b32  	%r4592, %r4591, %r4587;
	shr.u32 	%r4593, %r4577, 21;
	and.b32  	%r4594, %r4593, 1;
	add.s32 	%r4595, %r6751, 7;
	shl.b32 	%r4596, %r4594, %r4595;
	or.b32  	%r4597, %r4596, %r4592;
	ld.local.v4.u32 	{%r4598, %r4599, %r4600, %r4601}, [%rd355];
	shr.u32 	%r4602, %r4598, 21;
	and.b32  	%r4603, %r4602, 1;
	add.s32 	%r4604, %r6751, 8;
	shl.b32 	%r4605, %r4603, %r4604;
	or.b32  	%r4606, %r4605, %r4597;
	shr.u32 	%r4607, %r4599, 21;
	and.b32  	%r4608, %r4607, 1;
	add.s32 	%r4609, %r6751, 9;
	shl.b32 	%r4610, %r4608, %r4609;
	or.b32  	%r4611, %r4610, %r4606;
	shr.u32 	%r4612, %r4600, 21;
	and.b32  	%r4613, %r4612, 1;
	add.s32 	%r4614, %r6751, 10;
	shl.b32 	%r4615, %r4613, %r4614;
	or.b32  	%r4616, %r4615, %r4611;
	shr.u32 	%r4617, %r4601, 21;
	and.b32  	%r4618, %r4617, 1;
	add.s32 	%r4619, %r6751, 11;
	shl.b32 	%r4620, %r4618, %r4619;
	or.b32  	%r4621, %r4620, %r4616;
	ld.local.v4.u32 	{%r4622, %r4623, %r4624, %r4625}, [%rd355+16];
	shr.u32 	%r4626, %r4622, 21;
	and.b32  	%r4627, %r4626, 1;
	add.s32 	%r4628, %r6751, 12;
	shl.b32 	%r4629, %r4627, %r4628;
	or.b32  	%r4630, %r4629, %r4621;
	shr.u32 	%r4631, %r4623, 21;
	and.b32  	%r4632, %r4631, 1;
	add.s32 	%r4633, %r6751, 13;
	shl.b32 	%r4634, %r4632, %r4633;
	or.b32  	%r4635, %r4634, %r4630;
	shr.u32 	%r4636, %r4624, 21;
	and.b32  	%r4637, %r4636, 1;
	add.s32 	%r4638, %r6751, 14;
	shl.b32 	%r4639, %r4637, %r4638;
	or.b32  	%r4640, %r4639, %r4635;
	shr.u32 	%r4641, %r4625, 21;
	and.b32  	%r4642, %r4641, 1;
	add.s32 	%r4643, %r6751, 15;
	shl.b32 	%r4644, %r4642, %r4643;
	or.b32  	%r6762, %r4644, %r4640;
	add.s64 	%rd355, %rd355, 64;
	add.s32 	%r6751, %r6751, 16;
	setp.ne.s32 	%p200, %r6751, %r6757;
	@%p200 bra 	$L__BB4_288;
$L__BB4_289:
	setp.eq.s32 	%p201, %r3, 0;
	@%p201 bra 	$L__BB4_299;
	setp.lt.u32 	%p202, %r18, 7;
	@%p202 bra 	$L__BB4_292;
	mul.wide.u32 	%rd273, %r6757, 4;
	add.s64 	%rd274, %rd3, %rd273;
	ld.local.u32 	%r4646, [%rd274];
	shr.u32 	%r4647, %r4646, 21;
	and.b32  	%r4648, %r4647, 1;
	shl.b32 	%r4649, %r4648, %r6757;
	add.s32 	%r4650, %r6757, 1;
	ld.local.u32 	%r4651, [%rd274+4];
	shr.u32 	%r4652, %r4651, 21;
	and.b32  	%r4653, %r4652, 1;
	shl.b32 	%r4654, %r4653, %r4650;
	or.b32  	%r4655, %r4649, %r4654;
	add.s32 	%r4656, %r6757, 2;
	ld.local.u32 	%r4657, [%rd274+8];
	shr.u32 	%r4658, %r4657, 21;
	and.b32  	%r4659, %r4658, 1;
	shl.b32 	%r4660, %r4659, %r4656;
	or.b32  	%r4661, %r4655, %r4660;
	add.s32 	%r4662, %r6757, 3;
	ld.local.u32 	%r4663, [%rd274+12];
	shr.u32 	%r4664, %r4663, 21;
	and.b32  	%r4665, %r4664, 1;
	shl.b32 	%r4666, %r4665, %r4662;
	or.b32  	%r4667, %r4661, %r4666;
	add.s32 	%r4668, %r6757, 4;
	ld.local.u32 	%r4669, [%rd274+16];
	shr.u32 	%r4670, %r4669, 21;
	and.b32  	%r4671, %r4670, 1;
	shl.b32 	%r4672, %r4671, %r4668;
	or.b32  	%r4673, %r4667, %r4672;
	add.s32 	%r4674, %r6757, 5;
	ld.local.u32 	%r4675, [%rd274+20];
	shr.u32 	%r4676, %r4675, 21;
	and.b32  	%r4677, %r4676, 1;
	shl.b32 	%r4678, %r4677, %r4674;
	or.b32  	%r4679, %r4673, %r4678;
	add.s32 	%r4680, %r6757, 6;
	ld.local.u32 	%r4681, [%rd274+24];
	shr.u32 	%r4682, %r4681, 21;
	and.b32  	%r4683, %r4682, 1;
	shl.b32 	%r4684, %r4683, %r4680;
	or.b32  	%r4685, %r4679, %r4684;
	add.s32 	%r4686, %r6757, 7;
	ld.local.u32 	%r4687, [%rd274+28];
	shr.u32 	%r4688, %r4687, 21;
	and.b32  	%r4689, %r4688, 1;
	shl.b32 	%r4690, %r4689, %r4686;
	or.b32  	%r4691, %r4685, %r4690;
	or.b32  	%r6762, %r4691, %r6762;
	add.s32 	%r6757, %r6757, 8;
$L__BB4_292:
	setp.eq.s32 	%p203, %r19, 0;
	@%p203 bra 	$L__BB4_299;
	and.b32  	%r517, %r757, 3;
	setp.lt.u32 	%p204, %r19, 4;
	@%p204 bra 	$L__BB4_295;
	mul.wide.u32 	%rd275, %r6757, 4;
	add.s64 	%rd276, %rd3, %rd275;
	ld.local.u32 	%r4693, [%rd276];
	shr.u32 	%r4694, %r4693, 21;
	and.b32  	%r4695, %r4694, 1;
	shl.b32 	%r4696, %r4695, %r6757;
	add.s32 	%r4697, %r6757, 1;
	ld.local.u32 	%r4698, [%rd276+4];
	shr.u32 	%r4699, %r4698, 21;
	and.b32  	%r4700, %r4699, 1;
	shl.b32 	%r4701, %r4700, %r4697;
	or.b32  	%r4702, %r4696, %r4701;
	add.s32 	%r4703, %r6757, 2;
	ld.local.u32 	%r4704, [%rd276+8];
	shr.u32 	%r4705, %r4704, 21;
	and.b32  	%r4706, %r4705, 1;
	shl.b32 	%r4707, %r4706, %r4703;
	or.b32  	%r4708, %r4702, %r4707;
	add.s32 	%r4709, %r6757, 3;
	ld.local.u32 	%r4710, [%rd276+12];
	shr.u32 	%r4711, %r4710, 21;
	and.b32  	%r4712, %r4711, 1;
	shl.b32 	%r4713, %r4712, %r4709;
	or.b32  	%r4714, %r4708, %r4713;
	or.b32  	%r6762, %r4714, %r6762;
	add.s32 	%r6757, %r6757, 4;
$L__BB4_295:
	setp.eq.s32 	%p205, %r517, 0;
	@%p205 bra 	$L__BB4_299;
	mul.wide.u32 	%rd277, %r6757, 4;
	add.s64 	%rd105, %rd3, %rd277;
	ld.local.u32 	%r4715, [%rd105];
	shr.u32 	%r4716, %r4715, 21;
	and.b32  	%r4717, %r4716, 1;
	shl.b32 	%r4718, %r4717, %r6757;
	or.b32  	%r6762, %r4718, %r6762;
	setp.eq.s32 	%p206, %r517, 1;
	@%p206 bra 	$L__BB4_299;
	add.s32 	%r4719, %r6757, 1;
	ld.local.u32 	%r4720, [%rd105+4];
	shr.u32 	%r4721, %r4720, 21;
	and.b32  	%r4722, %r4721, 1;
	shl.b32 	%r4723, %r4722, %r4719;
	or.b32  	%r6762, %r4723, %r6762;
	setp.eq.s32 	%p207, %r517, 2;
	@%p207 bra 	$L__BB4_299;
	add.s32 	%r4724, %r6757, 2;
	ld.local.u32 	%r4725, [%rd105+8];
	shr.u32 	%r4726, %r4725, 21;
	and.b32  	%r4727, %r4726, 1;
	shl.b32 	%r4728, %r4727, %r4724;
	or.b32  	%r6762, %r4728, %r6762;
$L__BB4_299:
	setp.lt.u32 	%p208, %r2, 15;
	st.global.u32 	[%rd21+84], %r6762;
	mov.b32 	%r6769, 0;
	mov.u32 	%r6774, %r6769;
	@%p208 bra 	$L__BB4_302;
	and.b32  	%r6769, %r757, -16;
	add.s64 	%rd356, %rd3, 32;
	mov.b32 	%r6763, 0;
	mov.u32 	%r6774, %r6763;
$L__BB4_301:
	.pragma "nounroll";
	ld.local.v4.u32 	{%r4732, %r4733, %r4734, %r4735}, [%rd356+-32];
	shr.u32 	%r4736, %r4732, 22;
	and.b32  	%r4737, %r4736, 1;
	shl.b32 	%r4738, %r4737, %r6763;
	or.b32  	%r4739, %r4738, %r6774;
	shr.u32 	%r4740, %r4733, 22;
	and.b32  	%r4741, %r4740, 1;
	add.s32 	%r4742, %r6763, 1;
	shl.b32 	%r4743, %r4741, %r4742;
	or.b32  	%r4744, %r4743, %r4739;
	shr.u32 	%r4745, %r4734, 22;
	and.b32  	%r4746, %r4745, 1;
	add.s32 	%r4747, %r6763, 2;
	shl.b32 	%r4748, %r4746, %r4747;
	or.b32  	%r4749, %r4748, %r4744;
	shr.u32 	%r4750, %r4735, 22;
	and.b32  	%r4751, %r4750, 1;
	add.s32 	%r4752, %r6763, 3;
	shl.b32 	%r4753, %r4751, %r4752;
	or.b32  	%r4754, %r4753, %r4749;
	ld.local.v4.u32 	{%r4755, %r4756, %r4757, %r4758}, [%rd356+-16];
	shr.u32 	%r4759, %r4755, 22;
	and.b32  	%r4760, %r4759, 1;
	add.s32 	%r4761, %r6763, 4;
	shl.b32 	%r4762, %r4760, %r4761;
	or.b32  	%r4763, %r4762, %r4754;
	shr.u32 	%r4764, %r4756, 22;
	and.b32  	%r4765, %r4764, 1;
	add.s32 	%r4766, %r6763, 5;
	shl.b32 	%r4767, %r4765, %r4766;
	or.b32  	%r4768, %r4767, %r4763;
	shr.u32 	%r4769, %r4757, 22;
	and.b32  	%r4770, %r4769, 1;
	add.s32 	%r4771, %r6763, 6;
	shl.b32 	%r4772, %r4770, %r4771;
	or.b32  	%r4773, %r4772, %r4768;
	shr.u32 	%r4774, %r4758, 22;
	and.b32  	%r4775, %r4774, 1;
	add.s32 	%r4776, %r6763, 7;
	shl.b32 	%r4777, %r4775, %r4776;
	or.b32  	%r4778, %r4777, %r4773;
	ld.local.v4.u32 	{%r4779, %r4780, %r4781, %r4782}, [%rd356];
	shr.u32 	%r4783, %r4779, 22;
	and.b32  	%r4784, %r4783, 1;
	add.s32 	%r4785, %r6763, 8;
	shl.b32 	%r4786, %r4784, %r4785;
	or.b32  	%r4787, %r4786, %r4778;
	shr.u32 	%r4788, %r4780, 22;
	and.b32  	%r4789, %r4788, 1;
	add.s32 	%r4790, %r6763, 9;
	shl.b32 	%r4791, %r4789, %r4790;
	or.b32  	%r4792, %r4791, %r4787;
	shr.u32 	%r4793, %r4781, 22;
	and.b32  	%r4794, %r4793, 1;
	add.s32 	%r4795, %r6763, 10;
	shl.b32 	%r4796, %r4794, %r4795;
	or.b32  	%r4797, %r4796, %r4792;
	shr.u32 	%r4798, %r4782, 22;
	and.b32  	%r4799, %r4798, 1;
	add.s32 	%r4800, %r6763, 11;
	shl.b32 	%r4801, %r4799, %r4800;
	or.b32  	%r4802, %r4801, %r4797;
	ld.local.v4.u32 	{%r4803, %r4804, %r4805, %r4806}, [%rd356+16];
	shr.u32 	%r4807, %r4803, 22;
	and.b32  	%r4808, %r4807, 1;
	add.s32 	%r4809, %r6763, 12;
	shl.b32 	%r4810, %r4808, %r4809;
	or.b32  	%r4811, %r4810, %r4802;
	shr.u32 	%r4812, %r4804, 22;
	and.b32  	%r4813, %r4812, 1;
	add.s32 	%r4814, %r6763, 13;
	shl.b32 	%r4815, %r4813, %r4814;
	or.b32  	%r4816, %r4815, %r4811;
	shr.u32 	%r4817, %r4805, 22;
	and.b32  	%r4818, %r4817, 1;
	add.s32 	%r4819, %r6763, 14;
	shl.b32 	%r4820, %r4818, %r4819;
	or.b32  	%r4821, %r4820, %r4816;
	shr.u32 	%r4822, %r4806, 22;
	and.b32  	%r4823, %r4822, 1;
	add.s32 	%r4824, %r6763, 15;
	shl.b32 	%r4825, %r4823, %r4824;
	or.b32  	%r6774, %r4825, %r4821;
	add.s64 	%rd356, %rd356, 64;
	add.s32 	%r6763, %r6763, 16;
	setp.ne.s32 	%p209, %r6763, %r6769;
	@%p209 bra 	$L__BB4_301;
$L__BB4_302:
	setp.eq.s32 	%p210, %r3, 0;
	@%p210 bra 	$L__BB4_312;
	setp.lt.u32 	%p211, %r18, 7;
	@%p211 bra 	$L__BB4_305;
	mul.wide.u32 	%rd278, %r6769, 4;
	add.s64 	%rd279, %rd3, %rd278;
	ld.local.u32 	%r4827, [%rd279];
	shr.u32 	%r4828, %r4827, 22;
	and.b32  	%r4829, %r4828, 1;
	shl.b32 	%r4830, %r4829, %r6769;
	add.s32 	%r4831, %r6769, 1;
	ld.local.u32 	%r4832, [%rd279+4];
	shr.u32 	%r4833, %r4832, 22;
	and.b32  	%r4834, %r4833, 1;
	shl.b32 	%r4835, %r4834, %r4831;
	or.b32  	%r4836, %r4830, %r4835;
	add.s32 	%r4837, %r6769, 2;
	ld.local.u32 	%r4838, [%rd279+8];
	shr.u32 	%r4839, %r4838, 22;
	and.b32  	%r4840, %r4839, 1;
	shl.b32 	%r4841, %r4840, %r4837;
	or.b32  	%r4842, %r4836, %r4841;
	add.s32 	%r4843, %r6769, 3;
	ld.local.u32 	%r4844, [%rd279+12];
	shr.u32 	%r4845, %r4844, 22;
	and.b32  	%r4846, %r4845, 1;
	shl.b32 	%r4847, %r4846, %r4843;
	or.b32  	%r4848, %r4842, %r4847;
	add.s32 	%r4849, %r6769, 4;
	ld.local.u32 	%r4850, [%rd279+16];
	shr.u32 	%r4851, %r4850, 22;
	and.b32  	%r4852, %r4851, 1;
	shl.b32 	%r4853, %r4852, %r4849;
	or.b32  	%r4854, %r4848, %r4853;
	add.s32 	%r4855, %r6769, 5;
	ld.local.u32 	%r4856, [%rd279+20];
	shr.u32 	%r4857, %r4856, 22;
	and.b32  	%r4858, %r4857, 1;
	shl.b32 	%r4859, %r4858, %r4855;
	or.b32  	%r4860, %r4854, %r4859;
	add.s32 	%r4861, %r6769, 6;
	ld.local.u32 	%r4862, [%rd279+24];
	shr.u32 	%r4863, %r4862, 22;
	and.b32  	%r4864, %r4863, 1;
	shl.b32 	%r4865, %r4864, %r4861;
	or.b32  	%r4866, %r4860, %r4865;
	add.s32 	%r4867, %r6769, 7;
	ld.local.u32 	%r4868, [%rd279+28];
	shr.u32 	%r4869, %r4868, 22;
	and.b32  	%r4870, %r4869, 1;
	shl.b32 	%r4871, %r4870, %r4867;
	or.b32  	%r4872, %r4866, %r4871;
	or.b32  	%r6774, %r4872, %r6774;
	add.s32 	%r6769, %r6769, 8;
$L__BB4_305:
	setp.eq.s32 	%p212, %r19, 0;
	@%p212 bra 	$L__BB4_312;
	and.b32  	%r540, %r757, 3;
	setp.lt.u32 	%p213, %r19, 4;
	@%p213 bra 	$L__BB4_308;
	mul.wide.u32 	%rd280, %r6769, 4;
	add.s64 	%rd281, %rd3, %rd280;
	ld.local.u32 	%r4874, [%rd281];
	shr.u32 	%r4875, %r4874, 22;
	and.b32  	%r4876, %r4875, 1;
	shl.b32 	%r4877, %r4876, %r6769;
	add.s32 	%r4878, %r6769, 1;
	ld.local.u32 	%r4879, [%rd281+4];
	shr.u32 	%r4880, %r4879, 22;
	and.b32  	%r4881, %r4880, 1;
	shl.b32 	%r4882, %r4881, %r4878;
	or.b32  	%r4883, %r4877, %r4882;
	add.s32 	%r4884, %r6769, 2;
	ld.local.u32 	%r4885, [%rd281+8];
	shr.u32 	%r4886, %r4885, 22;
	and.b32  	%r4887, %r4886, 1;
	shl.b32 	%r4888, %r4887, %r4884;
	or.b32  	%r4889, %r4883, %r4888;
	add.s32 	%r4890, %r6769, 3;
	ld.local.u32 	%r4891, [%rd281+12];
	shr.u32 	%r4892, %r4891, 22;
	and.b32  	%r4893, %r4892, 1;
	shl.b32 	%r4894, %r4893, %r4890;
	or.b32  	%r4895, %r4889, %r4894;
	or.b32  	%r6774, %r4895, %r6774;
	add.s32 	%r6769, %r6769, 4;
$L__BB4_308:
	setp.eq.s32 	%p214, %r540, 0;
	@%p214 bra 	$L__BB4_312;
	mul.wide.u32 	%rd282, %r6769, 4;
	add.s64 	%rd109, %rd3, %rd282;
	ld.local.u32 	%r4896, [%rd109];
	shr.u32 	%r4897, %r4896, 22;
	and.b32  	%r4898, %r4897, 1;
	shl.b32 	%r4899, %r4898, %r6769;
	or.b32  	%r6774, %r4899, %r6774;
	setp.eq.s32 	%p215, %r540, 1;
	@%p215 bra 	$L__BB4_312;
	add.s32 	%r4900, %r6769, 1;
	ld.local.u32 	%r4901, [%rd109+4];
	shr.u32 	%r4902, %r4901, 22;
	and.b32  	%r4903, %r4902, 1;
	shl.b32 	%r4904, %r4903, %r4900;
	or.b32  	%r6774, %r4904, %r6774;
	setp.eq.s32 	%p216, %r540, 2;
	@%p216 bra 	$L__BB4_312;
	add.s32 	%r4905, %r6769, 2;
	ld.local.u32 	%r4906, [%rd109+8];
	shr.u32 	%r4907, %r4906, 22;
	and.b32  	%r4908, %r4907, 1;
	shl.b32 	%r4909, %r4908, %r4905;
	or.b32  	%r6774, %r4909, %r6774;
$L__BB4_312:
	setp.lt.u32 	%p217, %r2, 15;
	st.global.u32 	[%rd21+88], %r6774;
	mov.b32 	%r6781, 0;
	mov.u32 	%r6786, %r6781;
	@%p217 bra 	$L__BB4_315;
	and.b32  	%r6781, %r757, -16;
	add.s64 	%rd357, %rd3, 32;
	mov.b32 	%r6775, 0;
	mov.u32 	%r6786, %r6775;
$L__BB4_314:
	.pragma "nounroll";
	ld.local.v4.u32 	{%r4913, %r4914, %r4915, %r4916}, [%rd357+-32];
	shr.u32 	%r4917, %r4913, 23;
	and.b32  	%r4918, %r4917, 1;
	shl.b32 	%r4919, %r4918, %r6775;
	or.b32  	%r4920, %r4919, %r6786;
	shr.u32 	%r4921, %r4914, 23;
	and.b32  	%r4922, %r4921, 1;
	add.s32 	%r4923, %r6775, 1;
	shl.b32 	%r4924, %r4922, %r4923;
	or.b32  	%r4925, %r4924, %r4920;
	shr.u32 	%r4926, %r4915, 23;
	and.b32  	%r4927, %r4926, 1;
	add.s32 	%r4928, %r6775, 2;
	shl.b32 	%r4929, %r4927, %r4928;
	or.b32  	%r4930, %r4929, %r4925;
	shr.u32 	%r4931, %r4916, 23;
	and.b32  	%r4932, %r4931, 1;
	add.s32 	%r4933, %r6775, 3;
	shl.b32 	%r4934, %r4932, %r4933;
	or.b32  	%r4935, %r4934, %r4930;
	ld.local.v4.u32 	{%r4936, %r4937, %r4938, %r4939}, [%rd357+-16];
	shr.u32 	%r4940, %r4936, 23;
	and.b32  	%r4941, %r4940, 1;
	add.s32 	%r4942, %r6775, 4;
	shl.b32 	%r4943, %r4941, %r4942;
	or.b32  	%r4944, %r4943, %r4935;
	shr.u32 	%r4945, %r4937, 23;
	and.b32  	%r4946, %r4945, 1;
	add.s32 	%r4947, %r6775, 5;
	shl.b32 	%r4948, %r4946, %r4947;
	or.b32  	%r4949, %r4948, %r4944;
	shr.u32 	%r4950, %r4938, 23;
	and.b32  	%r4951, %r4950, 1;
	add.s32 	%r4952, %r6775, 6;
	shl.b32 	%r4953, %r4951, %r4952;
	or.b32  	%r4954, %r4953, %r4949;
	shr.u32 	%r4955, %r4939, 23;
	and.b32  	%r4956, %r4955, 1;
	add.s32 	%r4957, %r6775, 7;
	shl.b32 	%r4958, %r4956, %r4957;
	or.b32  	%r4959, %r4958, %r4954;
	ld.local.v4.u32 	{%r4960, %r4961, %r4962, %r4963}, [%rd357];
	shr.u32 	%r4964, %r4960, 23;
	and.b32  	%r4965, %r4964, 1;
	add.s32 	%r4966, %r6775, 8;
	shl.b32 	%r4967, %r4965, %r4966;
	or.b32  	%r4968, %r4967, %r4959;
	shr.u32 	%r4969, %r4961, 23;
	and.b32  	%r4970, %r4969, 1;
	add.s32 	%r4971, %r6775, 9;
	shl.b32 	%r4972, %r4970, %r4971;
	or.b32  	%r4973, %r4972, %r4968;
	shr.u32 	%r4974, %r4962, 23;
	and.b32  	%r4975, %r4974, 1;
	add.s32 	%r4976, %r6775, 10;
	shl.b32 	%r4977, %r4975, %r4976;
	or.b32  	%r4978, %r4977, %r4973;
	shr.u32 	%r4979, %r4963, 23;
	and.b32  	%r4980, %r4979, 1;
	add.s32 	%r4981, %r6775, 11;
	shl.b32 	%r4982, %r4980, %r4981;
	or.b32  	%r4983, %r4982, %r4978;
	ld.local.v4.u32 	{%r4984, %r4985, %r4986, %r4987}, [%rd357+16];
	shr.u32 	%r4988, %r4984, 23;
	and.b32  	%r4989, %r4988, 1;
	add.s32 	%r4990, %r6775, 12;
	shl.b32 	%r4991, %r4989, %r4990;
	or.b32  	%r4992, %r4991, %r4983;
	shr.u32 	%r4993, %r4985, 23;
	and.b32  	%r4994, %r4993, 1;
	add.s32 	%r4995, %r6775, 13;
	shl.b32 	%r4996, %r4994, %r4995;
	or.b32  	%r4997, %r4996, %r4992;
	shr.u32 	%r4998, %r4986, 23;
	and.b32  	%r4999, %r4998, 1;
	add.s32 	%r5000, %r6775, 14;
	shl.b32 	%r5001, %r4999, %r5000;
	or.b32  	%r5002, %r5001, %r4997;
	shr.u32 	%r5003, %r4987, 23;
	and.b32  	%r5004, %r5003, 1;
	add.s32 	%r5005, %r6775, 15;
	shl.b32 	%r5006, %r5004, %r5005;
	or.b32  	%r6786, %r5006, %r5002;
	add.s64 	%rd357, %rd357, 64;
	add.s32 	%r6775, %r6775, 16;
	setp.ne.s32 	%p218, %r6775, %r6781;
	@%p218 bra 	$L__BB4_314;
$L__BB4_315:
	setp.eq.s32 	%p219, %r3, 0;
	@%p219 bra 	$L__BB4_325;
	setp.lt.u32 	%p220, %r18, 7;
	@%p220 bra 	$L__BB4_318;
	mul.wide.u32 	%rd283, %r6781, 4;
	add.s64 	%rd284, %rd3, %rd283;
	ld.local.u32 	%r5008, [%rd284];
	shr.u32 	%r5009, %r5008, 23;
	and.b32  	%r5010, %r5009, 1;
	shl.b32 	%r5011, %r5010, %r6781;
	add.s32 	%r5012, %r6781, 1;
	ld.local.u32 	%r5013, [%rd284+4];
	shr.u32 	%r5014, %r5013, 23;
	and.b32  	%r5015, %r5014, 1;
	shl.b32 	%r5016, %r5015, %r5012;
	or.b32  	%r5017, %r5011, %r5016;
	add.s32 	%r5018, %r6781, 2;
	ld.local.u32 	%r5019, [%rd284+8];
	shr.u32 	%r5020, %r5019, 23;
	and.b32  	%r5021, %r5020, 1;
	shl.b32 	%r5022, %r5021, %r5018;
	or.b32  	%r5023, %r5017, %r5022;
	add.s32 	%r5024, %r6781, 3;
	ld.local.u32 	%r5025, [%rd284+12];
	shr.u32 	%r5026, %r5025, 23;
	and.b32  	%r5027, %r5026, 1;
	shl.b32 	%r5028, %r5027, %r5024;
	or.b32  	%r5029, %r5023, %r5028;
	add.s32 	%r5030, %r6781, 4;
	ld.local.u32 	%r5031, [%rd284+16];
	shr.u32 	%r5032, %r5031, 23;
	and.b32  	%r5033, %r5032, 1;
	shl.b32 	%r5034, %r5033, %r5030;
	or.b32  	%r5035, %r5029, %r5034;
	add.s32 	%r5036, %r6781, 5;
	ld.local.u32 	%r5037, [%rd284+20];
	shr.u32 	%r5038, %r5037, 23;
	and.b32  	%r5039, %r5038, 1;
	shl.b32 	%r5040, %r5039, %r5036;
	or.b32  	%r5041, %r5035, %r5040;
	add.s32 	%r5042, %r6781, 6;
	ld.local.u32 	%r5043, [%rd284+24];
	shr.u32 	%r5044, %r5043, 23;
	and.b32  	%r5045, %r5044, 1;
	shl.b32 	%r5046, %r5045, %r5042;
	or.b32  	%r5047, %r5041, %r5046;
	add.s32 	%r5048, %r6781, 7;
	ld.local.u32 	%r5049, [%rd284+28];
	shr.u32 	%r5050, %r5049, 23;
	and.b32  	%r5051, %r5050, 1;
	shl.b32 	%r5052, %r5051, %r5048;
	or.b32  	%r5053, %r5047, %r5052;
	or.b32  	%r6786, %r5053, %r6786;
	add.s32 	%r6781, %r6781, 8;
$L__BB4_318:
	setp.eq.s32 	%p221, %r19, 0;
	@%p221 bra 	$L__BB4_325;
	and.b32  	%r563, %r757, 3;
	setp.lt.u32 	%p222, %r19, 4;
	@%p222 bra 	$L__BB4_321;
	mul.wide.u32 	%rd285, %r6781, 4;
	add.s64 	%rd286, %rd3, %rd285;
	ld.local.u32 	%r5055, [%rd286];
	shr.u32 	%r5056, %r5055, 23;
	and.b32  	%r5057, %r5056, 1;
	shl.b32 	%r5058, %r5057, %r6781;
	add.s32 	%r5059, %r6781, 1;
	ld.local.u32 	%r5060, [%rd286+4];
	shr.u32 	%r5061, %r5060, 23;
	and.b32  	%r5062, %r5061, 1;
	shl.b32 	%r5063, %r5062, %r5059;
	or.b32  	%r5064, %r5058, %r5063;
	add.s32 	%r5065, %r6781, 2;
	ld.local.u32 	%r5066, [%rd286+8];
	shr.u32 	%r5067, %r5066, 23;
	and.b32  	%r5068, %r5067, 1;
	shl.b32 	%r5069, %r5068, %r5065;
	or.b32  	%r5070, %r5064, %r5069;
	add.s32 	%r5071, %r6781, 3;
	ld.local.u32 	%r5072, [%rd286+12];
	shr.u32 	%r5073, %r5072, 23;
	and.b32  	%r5074, %r5073, 1;
	shl.b32 	%r5075, %r5074, %r5071;
	or.b32  	%r5076, %r5070, %r5075;
	or.b32  	%r6786, %r5076, %r6786;
	add.s32 	%r6781, %r6781, 4;
$L__BB4_321:
	setp.eq.s32 	%p223, %r563, 0;
	@%p223 bra 	$L__BB4_325;
	mul.wide.u32 	%rd287, %r6781, 4;
	add.s64 	%rd113, %rd3, %rd287;
	ld.local.u32 	%r5077, [%rd113];
	shr.u32 	%r5078, %r5077, 23;
	and.b32  	%r5079, %r5078, 1;
	shl.b32 	%r5080, %r5079, %r6781;
	or.b32  	%r6786, %r5080, %r6786;
	setp.eq.s32 	%p224, %r563, 1;
	@%p224 bra 	$L__BB4_325;
	add.s32 	%r5081, %r6781, 1;
	ld.local.u32 	%r5082, [%rd113+4];
	shr.u32 	%r5083, %r5082, 23;
	and.b32  	%r5084, %r5083, 1;
	shl.b32 	%r5085, %r5084, %r5081;
	or.b32  	%r6786, %r5085, %r6786;
	setp.eq.s32 	%p225, %r563, 2;
	@%p225 bra 	$L__BB4_325;
	add.s32 	%r5086, %r6781, 2;
	ld.local.u32 	%r5087, [%rd113+8];
	shr.u32 	%r5088, %r5087, 23;
	and.b32  	%r5089, %r5088, 1;
	shl.b32 	%r5090, %r5089, %r5086;
	or.b32  	%r6786, %r5090, %r6786;
$L__BB4_325:
	setp.lt.u32 	%p226, %r2, 15;
	st.global.u32 	[%rd21+92], %r6786;
	mov.b32 	%r6793, 0;
	mov.u32 	%r6798, %r6793;
	@%p226 bra 	$L__BB4_328;
	and.b32  	%r6793, %r757, -16;
	add.s64 	%rd358, %rd3, 32;
	mov.b32 	%r6787, 0;
	mov.u32 	%r6798, %r6787;
$L__BB4_327:
	.pragma "nounroll";
	ld.local.v4.u32 	{%r5094, %r5095, %r5096, %r5097}, [%rd358+-32];
	shr.u32 	%r5098, %r5094, 24;
	and.b32  	%r5099, %r5098, 1;
	shl.b32 	%r5100, %r5099, %r6787;
	or.b32  	%r5101, %r5100, %r6798;
	shr.u32 	%r5102, %r5095, 24;
	and.b32  	%r5103, %r5102, 1;
	add.s32 	%r5104, %r6787, 1;
	shl.b32 	%r5105, %r5103, %r5104;
	or.b32  	%r5106, %r5105, %r5101;
	shr.u32 	%r5107, %r5096, 24;
	and.b32  	%r5108, %r5107, 1;
	add.s32 	%r5109, %r6787, 2;
	shl.b32 	%r5110, %r5108, %r5109;
	or.b32  	%r5111, %r5110, %r5106;
	shr.u32 	%r5112, %r5097, 24;
	and.b32  	%r5113, %r5112, 1;
	add.s32 	%r5114, %r6787, 3;
	shl.b32 	%r5115, %r5113, %r5114;
	or.b32  	%r5116, %r5115, %r5111;
	ld.local.v4.u32 	{%r5117, %r5118, %r5119, %r5120}, [%rd358+-16];
	shr.u32 	%r5121, %r5117, 24;
	and.b32  	%r5122, %r5121, 1;
	add.s32 	%r5123, %r6787, 4;
	shl.b32 	%r5124, %r5122, %r5123;
	or.b32  	%r5125, %r5124, %r5116;
	shr.u32 	%r5126, %r5118, 24;
	and.b32  	%r5127, %r5126, 1;
	add.s32 	%r5128, %r6787, 5;
	shl.b32 	%r5129, %r5127, %r5128;
	or.b32  	%r5130, %r5129, %r5125;
	shr.u32 	%r5131, %r5119, 24;
	and.b32  	%r5132, %r5131, 1;
	add.s32 	%r5133, %r6787, 6;
	shl.b32 	%r5134, %r5132, %r5133;
	or.b32  	%r5135, %r5134, %r5130;
	shr.u32 	%r5136, %r5120, 24;
	and.b32  	%r5137, %r5136, 1;
	add.s32 	%r5138, %r6787, 7;
	shl.b32 	%r5139, %r5137, %r5138;
	or.b32  	%r5140, %r5139, %r5135;
	ld.local.v4.u32 	{%r5141, %r5142, %r5143, %r5144}, [%rd358];
	shr.u32 	%r5145, %r5141, 24;
	and.b32  	%r5146, %r5145, 1;
	add.s32 	%r5147, %r6787, 8;
	shl.b32 	%r5148, %r5146, %r5147;
	or.b32  	%r5149, %r5148, %r5140;
	shr.u32 	%r5150, %r5142, 24;
	and.b32  	%r5151, %r5150, 1;
	add.s32 	%r5152, %r6787, 9;
	shl.b32 	%r5153, %r5151, %r5152;
	or.b32  	%r5154, %r5153, %r5149;
	shr.u32 	%r5155, %r5143, 24;
	and.b32  	%r5156, %r5155, 1;
	add.s32 	%r5157, %r6787, 10;
	shl.b32 	%r5158, %r5156, %r5157;
	or.b32  	%r5159, %r5158, %r5154;
	shr.u32 	%r5160, %r5144, 24;
	and.b32  	%r5161, %r5160, 1;
	add.s32 	%r5162, %r6787, 11;
	shl.b32 	%r5163, %r5161, %r5162;
	or.b32  	%r5164, %r5163, %r5159;
	ld.local.v4.u32 	{%r5165, %r5166, %r5167, %r5168}, [%rd358+16];
	shr.u32 	%r5169, %r5165, 24;
	and.b32  	%r5170, %r5169, 1;
	add.s32 	%r5171, %r6787, 12;
	shl.b32 	%r5172, %r5170, %r5171;
	or.b32  	%r5173, %r5172, %r5164;
	shr.u32 	%r5174, %r5166, 24;
	and.b32  	%r5175, %r5174, 1;
	add.s32 	%r5176, %r6787, 13;
	shl.b32 	%r5177, %r5175, %r5176;
	or.b32  	%r5178, %r5177, %r5173;
	shr.u32 	%r5179, %r5167, 24;
	and.b32  	%r5180, %r5179, 1;
	add.s32 	%r5181, %r6787, 14;
	shl.b32 	%r5182, %r5180, %r5181;
	or.b32  	%r5183, %r5182, %r5178;
	shr.u32 	%r5184, %r5168, 24;
	and.b32  	%r5185, %r5184, 1;
	add.s32 	%r5186, %r6787, 15;
	shl.b32 	%r5187, %r5185, %r5186;
	or.b32  	%r6798, %r5187, %r5183;
	add.s64 	%rd358, %rd358, 64;
	add.s32 	%r6787, %r6787, 16;
	setp.ne.s32 	%p227, %r6787, %r6793;
	@%p227 bra 	$L__BB4_327;
$L__BB4_328:
	setp.eq.s32 	%p228, %r3, 0;
	@%p228 bra 	$L__BB4_338;
	setp.lt.u32 	%p229, %r18, 7;
	@%p229 bra 	$L__BB4_331;
	mul.wide.u32 	%rd288, %r6793, 4;
	add.s64 	%rd289, %rd3, %rd288;
	ld.local.u8 	%r5189, [%rd289+3];
	and.b32  	%r5190, %r5189, 1;
	shl.b32 	%r5191, %r5190, %r6793;
	add.s32 	%r5192, %r6793, 1;
	ld.local.u8 	%r5193, [%rd289+7];
	and.b32  	%r5194, %r5193, 1;
	shl.b32 	%r5195, %r5194, %r5192;
	or.b32  	%r5196, %r5191, %r5195;
	add.s32 	%r5197, %r6793, 2;
	ld.local.u8 	%r5198, [%rd289+11];
	and.b32  	%r5199, %r5198, 1;
	shl.b32 	%r5200, %r5199, %r5197;
	or.b32  	%r5201, %r5196, %r5200;
	add.s32 	%r5202, %r6793, 3;
	ld.local.u8 	%r5203, [%rd289+15];
	and.b32  	%r5204, %r5203, 1;
	shl.b32 	%r5205, %r5204, %r5202;
	or.b32  	%r5206, %r5201, %r5205;
	add.s32 	%r5207, %r6793, 4;
	ld.local.u8 	%r5208, [%rd289+19];
	and.b32  	%r5209, %r5208, 1;
	shl.b32 	%r5210, %r5209, %r5207;
	or.b32  	%r5211, %r5206, %r5210;
	add.s32 	%r5212, %r6793, 5;
	ld.local.u8 	%r5213, [%rd289+23];
	and.b32  	%r5214, %r5213, 1;
	shl.b32 	%r5215, %r5214, %r5212;
	or.b32  	%r5216, %r5211, %r5215;
	add.s32 	%r5217, %r6793, 6;
	ld.local.u8 	%r5218, [%rd289+27];
	and.b32  	%r5219, %r5218, 1;
	shl.b32 	%r5220, %r5219, %r5217;
	or.b32  	%r5221, %r5216, %r5220;
	add.s32 	%r5222, %r6793, 7;
	ld.local.u8 	%r5223, [%rd289+31];
	and.b32  	%r5224, %r5223, 1;
	shl.b32 	%r5225, %r5224, %r5222;
	or.b32  	%r5226, %r5221, %r5225;
	or.b32  	%r6798, %r5226, %r6798;
	add.s32 	%r6793, %r6793, 8;
$L__BB4_331:
	setp.eq.s32 	%p230, %r19, 0;
	@%p230 bra 	$L__BB4_338;
	and.b32  	%r586, %r757, 3;
	setp.lt.u32 	%p231, %r19, 4;
	@%p231 bra 	$L__BB4_334;
	mul.wide.u32 	%rd290, %r6793, 4;
	add.s64 	%rd291, %rd3, %rd290;
	ld.local.u8 	%r5228, [%rd291+3];
	and.b32  	%r5229, %r5228, 1;
	shl.b32 	%r5230, %r5229, %r6793;
	add.s32 	%r5231, %r6793, 1;
	ld.local.u8 	%r5232, [%rd291+7];
	and.b32  	%r5233, %r5232, 1;
	shl.b32 	%r5234, %r5233, %r5231;
	or.b32  	%r5235, %r5230, %r5234;
	add.s32 	%r5236, %r6793, 2;
	ld.local.u8 	%r5237, [%rd291+11];
	and.b32  	%r5238, %r5237, 1;
	shl.b32 	%r5239, %r5238, %r5236;
	or.b32  	%r5240, %r5235, %r5239;
	add.s32 	%r5241, %r6793, 3;
	ld.local.u8 	%r5242, [%rd291+15];
	and.b32  	%r5243, %r5242, 1;
	shl.b32 	%r5244, %r5243, %r5241;
	or.b32  	%r5245, %r5240, %r5244;
	or.b32  	%r6798, %r5245, %r6798;
	add.s32 	%r6793, %r6793, 4;
$L__BB4_334:
	setp.eq.s32 	%p232, %r586, 0;
	@%p232 bra 	$L__BB4_338;
	mul.wide.u32 	%rd292, %r6793, 4;
	add.s64 	%rd117, %rd3, %rd292;
	ld.local.u8 	%r5246, [%rd117+3];
	and.b32  	%r5247, %r5246, 1;
	shl.b32 	%r5248, %r5247, %r6793;
	or.b32  	%r6798, %r5248, %r6798;
	setp.eq.s32 	%p233, %r586, 1;
	@%p233 bra 	$L__BB4_338;
	add.s32 	%r5249, %r6793, 1;
	ld.local.u8 	%r5250, [%rd117+7];
	and.b32  	%r5251, %r5250, 1;
	shl.b32 	%r5252, %r5251, %r5249;
	or.b32  	%r6798, %r5252, %r6798;
	setp.eq.s32 	%p234, %r586, 2;
	@%p234 bra 	$L__BB4_338;
	add.s32 	%r5253, %r6793, 2;
	ld.local.u8 	%r5254, [%rd117+11];
	and.b32  	%r5255, %r5254, 1;
	shl.b32 	%r5256, %r5255, %r5253;
	or.b32  	%r6798, %r5256, %r6798;
$L__BB4_338:
	setp.lt.u32 	%p235, %r2, 15;
	st.global.u32 	[%rd21+96], %r6798;
	mov.b32 	%r6805, 0;
	mov.u32 	%r6810, %r6805;
	@%p235 bra 	$L__BB4_341;
	and.b32  	%r6805, %r757, -16;
	add.s64 	%rd359, %rd3, 32;
	mov.b32 	%r6799, 0;
	mov.u32 	%r6810, %r6799;
$L__BB4_340:
	.pragma "nounroll";
	ld.local.v4.u32 	{%r5260, %r5261, %r5262, %r5263}, [%rd359+-32];
	shr.u32 	%r5264, %r5260, 25;
	and.b32  	%r5265, %r5264, 1;
	shl.b32 	%r5266, %r5265, %r6799;
	or.b32  	%r5267, %r5266, %r6810;
	shr.u32 	%r5268, %r5261, 25;
	and.b32  	%r5269, %r5268, 1;
	add.s32 	%r5270, %r6799, 1;
	shl.b32 	%r5271, %r5269, %r5270;
	or.b32  	%r5272, %r5271, %r5267;
	shr.u32 	%r5273, %r5262, 25;
	and.b32  	%r5274, %r5273, 1;
	add.s32 	%r5275, %r6799, 2;
	shl.b32 	%r5276, %r5274, %r5275;
	or.b32  	%r5277, %r5276, %r5272;
	shr.u32 	%r5278, %r5263, 25;
	and.b32  	%r5279, %r5278, 1;
	add.s32 	%r5280, %r6799, 3;
	shl.b32 	%r5281, %r5279, %r5280;
	or.b32  	%r5282, %r5281, %r5277;
	ld.local.v4.u32 	{%r5283, %r5284, %r5285, %r5286}, [%rd359+-16];
	shr.u32 	%r5287, %r5283, 25;
	and.b32  	%r5288, %r5287, 1;
	add.s32 	%r5289, %r6799, 4;
	shl.b32 	%r5290, %r5288, %r5289;
	or.b32  	%r5291, %r5290, %r5282;
	shr.u32 	%r5292, %r5284, 25;
	and.b32  	%r5293, %r5292, 1;
	add.s32 	%r5294, %r6799, 5;
	shl.b32 	%r5295, %r5293, %r5294;
	or.b32  	%r5296, %r5295, %r5291;
	shr.u32 	%r5297, %r5285, 25;
	and.b32  	%r5298, %r5297, 1;
	add.s32 	%r5299, %r6799, 6;
	shl.b32 	%r5300, %r5298, %r5299;
	or.b32  	%r5301, %r5300, %r5296;
	shr.u32 	%r5302, %r5286, 25;
	and.b32  	%r5303, %r5302, 1;
	add.s32 	%r5304, %r6799, 7;
	shl.b32 	%r5305, %r5303, %r5304;
	or.b32  	%r5306, %r5305, %r5301;
	ld.local.v4.u32 	{%r5307, %r5308, %r5309, %r5310}, [%rd359];
	shr.u32 	%r5311, %r5307, 25;
	and.b32  	%r5312, %r5311, 1;
	add.s32 	%r5313, %r6799, 8;
	shl.b32 	%r5314, %r5312, %r5313;
	or.b32  	%r5315, %r5314, %r5306;
	shr.u32 	%r5316, %r5308, 25;
	and.b32  	%r5317, %r5316, 1;
	add.s32 	%r5318, %r6799, 9;
	shl.b32 	%r5319, %r5317, %r5318;
	or.b32  	%r5320, %r5319, %r5315;
	shr.u32 	%r5321, %r5309, 25;
	and.b32  	%r5322, %r5321, 1;
	add.s32 	%r5323, %r6799, 10;
	shl.b32 	%r5324, %r5322, %r5323;
	or.b32  	%r5325, %r5324, %r5320;
	shr.u32 	%r5326, %r5310, 25;
	and.b32  	%r5327, %r5326, 1;
	add.s32 	%r5328, %r6799, 11;
	shl.b32 	%r5329, %r5327, %r5328;
	or.b32  	%r5330, %r5329, %r5325;
	ld.local.v4.u32 	{%r5331, %r5332, %r5333, %r5334}, [%rd359+16];
	shr.u32 	%r5335, %r5331, 25;
	and.b32  	%r5336, %r5335, 1;
	add.s32 	%r5337, %r6799, 12;
	shl.b32 	%r5338, %r5336, %r5337;
	or.b32  	%r5339, %r5338, %r5330;
	shr.u32 	%r5340, %r5332, 25;
	and.b32  	%r5341, %r5340, 1;
	add.s32 	%r5342, %r6799, 13;
	shl.b32 	%r5343, %r5341, %r5342;
	or.b32  	%r5344, %r5343, %r5339;
	shr.u32 	%r5345, %r5333, 25;
	and.b32  	%r5346, %r5345, 1;
	add.s32 	%r5347, %r6799, 14;
	shl.b32 	%r5348, %r5346, %r5347;
	or.b32  	%r5349, %r5348, %r5344;
	shr.u32 	%r5350, %r5334, 25;
	and.b32  	%r5351, %r5350, 1;
	add.s32 	%r5352, %r6799, 15;
	shl.b32 	%r5353, %r5351, %r5352;
	or.b32  	%r6810, %r5353, %r5349;
	add.s64 	%rd359, %rd359, 64;
	add.s32 	%r6799, %r6799, 16;
	setp.ne.s32 	%p236, %r6799, %r6805;
	@%p236 bra 	$L__BB4_340;
$L__BB4_341:
	setp.eq.s32 	%p237, %r3, 0;
	@%p237 bra 	$L__BB4_351;
	setp.lt.u32 	%p238, %r18, 7;
	@%p238 bra 	$L__BB4_344;
	mul.wide.u32 	%rd293, %r6805, 4;
	add.s64 	%rd294, %rd3, %rd293;
	ld.local.u32 	%r5355, [%rd294];
	shr.u32 	%r5356, %r5355, 25;
	and.b32  	%r5357, %r5356, 1;
	shl.b32 	%r5358, %r5357, %r6805;
	add.s32 	%r5359, %r6805, 1;
	ld.local.u32 	%r5360, [%rd294+4];
	shr.u32 	%r5361, %r5360, 25;
	and.b32  	%r5362, %r5361, 1;
	shl.b32 	%r5363, %r5362, %r5359;
	or.b32  	%r5364, %r5358, %r5363;
	add.s32 	%r5365, %r6805, 2;
	ld.local.u32 	%r5366, [%rd294+8];
	shr.u32 	%r5367, %r5366, 25;
	and.b32  	%r5368, %r5367, 1;
	shl.b32 	%r5369, %r5368, %r5365;
	or.b32  	%r5370, %r5364, %r5369;
	add.s32 	%r5371, %r6805, 3;
	ld.local.u32 	%r5372, [%rd294+12];
	shr.u32 	%r5373, %r5372, 25;
	and.b32  	%r5374, %r5373, 1;
	shl.b32 	%r5375, %r5374, %r5371;
	or.b32  	%r5376, %r5370, %r5375;
	add.s32 	%r5377, %r6805, 4;
	ld.local.u32 	%r5378, [%rd294+16];
	shr.u32 	%r5379, %r5378, 25;
	and.b32  	%r5380, %r5379, 1;
	shl.b32 	%r5381, %r5380, %r5377;
	or.b32  	%r5382, %r5376, %r5381;
	add.s32 	%r5383, %r6805, 5;
	ld.local.u32 	%r5384, [%rd294+20];
	shr.u32 	%r5385, %r5384, 25;
	and.b32  	%r5386, %r5385, 1;
	shl.b32 	%r5387, %r5386, %r5383;
	or.b32  	%r5388, %r5382, %r5387;
	add.s32 	%r5389, %r6805, 6;
	ld.local.u32 	%r5390, [%rd294+24];
	shr.u32 	%r5391, %r5390, 25;
	and.b32  	%r5392, %r5391, 1;
	shl.b32 	%r5393, %r5392, %r5389;
	or.b32  	%r5394, %r5388, %r5393;
	add.s32 	%r5395, %r6805, 7;
	ld.local.u32 	%r5396, [%rd294+28];
	shr.u32 	%r5397, %r5396, 25;
	and.b32  	%r5398, %r5397, 1;
	shl.b32 	%r5399, %r5398, %r5395;
	or.b32  	%r5400, %r5394, %r5399;
	or.b32  	%r6810, %r5400, %r6810;
	add.s32 	%r6805, %r6805, 8;
$L__BB4_344:
	setp.eq.s32 	%p239, %r19, 0;
	@%p239 bra 	$L__BB4_351;
	and.b32  	%r609, %r757, 3;
	setp.lt.u32 	%p240, %r19, 4;
	@%p240 bra 	$L__BB4_347;
	mul.wide.u32 	%rd295, %r6805, 4;
	add.s64 	%rd296, %rd3, %rd295;
	ld.local.u32 	%r5402, [%rd296];
	shr.u32 	%r5403, %r5402, 25;
	and.b32  	%r5404, %r5403, 1;
	shl.b32 	%r5405, %r5404, %r6805;
	add.s32 	%r5406, %r6805, 1;
	ld.local.u32 	%r5407, [%rd296+4];
	shr.u32 	%r5408, %r5407, 25;
	and.b32  	%r5409, %r5408, 1;
	shl.b32 	%r5410, %r5409, %r5406;
	or.b32  	%r5411, %r5405, %r5410;
	add.s32 	%r5412, %r6805, 2;
	ld.local.u32 	%r5413, [%rd296+8];
	shr.u32 	%r5414, %r5413, 25;
	and.b32  	%r5415, %r5414, 1;
	shl.b32 	%r5416, %r5415, %r5412;
	or.b32  	%r5417, %r5411, %r5416;
	add.s32 	%r5418, %r6805, 3;
	ld.local.u32 	%r5419, [%rd296+12];
	shr.u32 	%r5420, %r5419, 25;
	and.b32  	%r5421, %r5420, 1;
	shl.b32 	%r5422, %r5421, %r5418;
	or.b32  	%r5423, %r5417, %r5422;
	or.b32  	%r6810, %r5423, %r6810;
	add.s32 	%r6805, %r6805, 4;
$L__BB4_347:
	setp.eq.s32 	%p241, %r609, 0;
	@%p241 bra 	$L__BB4_351;
	mul.wide.u32 	%rd297, %r6805, 4;
	add.s64 	%rd121, %rd3, %rd297;
	ld.local.u32 	%r5424, [%rd121];
	shr.u32 	%r5425, %r5424, 25;
	and.b32  	%r5426, %r5425, 1;
	shl.b32 	%r5427, %r5426, %r6805;
	or.b32  	%r6810, %r5427, %r6810;
	setp.eq.s32 	%p242, %r609, 1;
	@%p242 bra 	$L__BB4_351;
	add.s32 	%r5428, %r6805, 1;
	ld.local.u32 	%r5429, [%rd121+4];
	shr.u32 	%r5430, %r5429, 25;
	and.b32  	%r5431, %r5430, 1;
	shl.b32 	%r5432, %r5431, %r5428;
	or.b32  	%r6810, %r5432, %r6810;
	setp.eq.s32 	%p243, %r609, 2;
	@%p243 bra 	$L__BB4_351;
	add.s32 	%r5433, %r6805, 2;
	ld.local.u32 	%r5434, [%rd121+8];
	shr.u32 	%r5435, %r5434, 25;
	and.b32  	%r5436, %r5435, 1;
	shl.b32 	%r5437, %r5436, %r5433;
	or.b32  	%r6810, %r5437, %r6810;
$L__BB4_351:
	setp.lt.u32 	%p244, %r2, 15;
	st.global.u32 	[%rd21+100], %r6810;
	mov.b32 	%r6817, 0;
	mov.u32 	%r6822, %r6817;
	@%p244 bra 	$L__BB4_354;
	and.b32  	%r6817, %r757, -16;
	add.s64 	%rd360, %rd3, 32;
	mov.b32 	%r6811, 0;
	mov.u32 	%r6822, %r6811;
$L__BB4_353:
	.pragma "nounroll";
	ld.local.v4.u32 	{%r5441, %r5442, %r5443, %r5444}, [%rd360+-32];
	shr.u32 	%r5445, %r5441, 26;
	and.b32  	%r5446, %r5445, 1;
	shl.b32 	%r5447, %r5446, %r6811;
	or.b32  	%r5448, %r5447, %r6822;
	shr.u32 	%r5449, %r5442, 26;
	and.b32  	%r5450, %r5449, 1;
	add.s32 	%r5451, %r6811, 1;
	shl.b32 	%r5452, %r5450, %r5451;
	or.b32  	%r5453, %r5452, %r5448;
	shr.u32 	%r5454, %r5443, 26;
	and.b32  	%r5455, %r5454, 1;
	add.s32 	%r5456, %r6811, 2;
	shl.b32 	%r5457, %r5455, %r5456;
	or.b32  	%r5458, %r5457, %r5453;
	shr.u32 	%r5459, %r5444, 26;
	and.b32  	%r5460, %r5459, 1;
	add.s32 	%r5461, %r6811, 3;
	shl.b32 	%r5462, %r5460, %r5461;
	or.b32  	%r5463, %r5462, %r5458;
	ld.local.v4.u32 	{%r5464, %r5465, %r5466, %r5467}, [%rd360+-16];
	shr.u32 	%r5468, %r5464, 26;
	and.b32  	%r5469, %r5468, 1;
	add.s32 	%r5470, %r6811, 4;
	shl.b32 	%r5471, %r5469, %r5470;
	or.b32  	%r5472, %r5471, %r5463;
	shr.u32 	%r5473, %r5465, 26;
	and.b32  	%r5474, %r5473, 1;
	add.s32 	%r5475, %r6811, 5;
	shl.b32 	%r5476, %r5474, %r5475;
	or.b32  	%r5477, %r5476, %r5472;
	shr.u32 	%r5478, %r5466, 26;
	and.b32  	%r5479, %r5478, 1;
	add.s32 	%r5480, %r6811, 6;
	shl.b32 	%r5481, %r5479, %r5480;
	or.b32  	%r5482, %r5481, %r5477;
	shr.u32 	%r5483, %r5467, 26;
	and.b32  	%r5484, %r5483, 1;
	add.s32 	%r5485, %r6811, 7;
	shl.b32 	%r5486, %r5484, %r5485;
	or.b32  	%r5487, %r5486, %r5482;
	ld.local.v4.u32 	{%r5488, %r5489, %r5490, %r5491}, [%rd360];
	shr.u32 	%r5492, %r5488, 26;
	and.b32  	%r5493, %r5492, 1;
	add.s32 	%r5494, %r6811, 8;
	shl.b32 	%r5495, %r5493, %r5494;
	or.b32  	%r5496, %r5495, %r5487;
	shr.u32 	%r5497, %r5489, 26;
	and.b32  	%r5498, %r5497, 1;
	add.s32 	%r5499, %r6811, 9;
	shl.b32 	%r5500, %r5498, %r5499;
	or.b32  	%r5501, %r5500, %r5496;
	shr.u32 	%r5502, %r5490, 26;
	and.b32  	%r5503, %r5502, 1;
	add.s32 	%r5504, %r6811, 10;
	shl.b32 	%r5505, %r5503, %r5504;
	or.b32  	%r5506, %r5505, %r5501;
	shr.u32 	%r5507, %r5491, 26;
	and.b32  	%r5508, %r5507, 1;
	add.s32 	%r5509, %r6811, 11;
	shl.b32 	%r5510, %r5508, %r5509;
	or.b32  	%r5511, %r5510, %r5506;
	ld.local.v4.u32 	{%r5512, %r5513, %r5514, %r5515}, [%rd360+16];
	shr.u32 	%r5516, %r5512, 26;
	and.b32  	%r5517, %r5516, 1;
	add.s32 	%r5518, %r6811, 12;
	shl.b32 	%r5519, %r5517, %r5518;
	or.b32  	%r5520, %r5519, %r5511;
	shr.u32 	%r5521, %r5513, 26;
	and.b32  	%r5522, %r5521, 1;
	add.s32 	%r5523, %r6811, 13;
	shl.b32 	%r5524, %r5522, %r5523;
	or.b32  	%r5525, %r5524, %r5520;
	shr.u32 	%r5526, %r5514, 26;
	and.b32  	%r5527, %r5526, 1;
	add.s32 	%r5528, %r6811, 14;
	shl.b32 	%r5529, %r5527, %r5528;
	or.b32  	%r5530, %r5529, %r5525;
	shr.u32 	%r5531, %r5515, 26;
	and.b32  	%r5532, %r5531, 1;
	add.s32 	%r5533, %r6811, 15;
	shl.b32 	%r5534, %r5532, %r5533;
	or.b32  	%r6822, %r5534, %r5530;
	add.s64 	%rd360, %rd360, 64;
	add.s32 	%r6811, %r6811, 16;
	setp.ne.s32 	%p245, %r6811, %r6817;
	@%p245 bra 	$L__BB4_353;
$L__BB4_354:
	setp.eq.s32 	%p246, %r3, 0;
	@%p246 bra 	$L__BB4_364;
	setp.lt.u32 	%p247, %r18, 7;
	@%p247 bra 	$L__BB4_357;
	mul.wide.u32 	%rd298, %r6817, 4;
	add.s64 	%rd299, %rd3, %rd298;
	ld.local.u32 	%r5536, [%rd299];
	shr.u32 	%r5537, %r5536, 26;
	and.b32  	%r5538, %r5537, 1;
	shl.b32 	%r5539, %r5538, %r6817;
	add.s32 	%r5540, %r6817, 1;
	ld.local.u32 	%r5541, [%rd299+4];
	shr.u32 	%r5542, %r5541, 26;
	and.b32  	%r5543, %r5542, 1;
	shl.b32 	%r5544, %r5543, %r5540;
	or.b32  	%r5545, %r5539, %r5544;
	add.s32 	%r5546, %r6817, 2;
	ld.local.u32 	%r5547, [%rd299+8];
	shr.u32 	%r5548, %r5547, 26;
	and.b32  	%r5549, %r5548, 1;
	shl.b32 	%r5550, %r5549, %r5546;
	or.b32  	%r5551, %r5545, %r5550;
	add.s32 	%r5552, %r6817, 3;
	ld.local.u32 	%r5553, [%rd299+12];
	shr.u32 	%r5554, %r5553, 26;
	and.b32  	%r5555, %r5554, 1;
	shl.b32 	%r5556, %r5555, %r5552;
	or.b32  	%r5557, %r5551, %r5556;
	add.s32 	%r5558, %r6817, 4;
	ld.local.u32 	%r5559, [%rd299+16];
	shr.u32 	%r5560, %r5559, 26;
	and.b32  	%r5561, %r5560, 1;
	shl.b32 	%r5562, %r5561, %r5558;
	or.b32  	%r5563, %r5557, %r5562;
	add.s32 	%r5564, %r6817, 5;
	ld.local.u32 	%r5565, [%rd299+20];
	shr.u32 	%r5566, %r5565, 26;
	and.b32  	%r5567, %r5566, 1;
	shl.b32 	%r5568, %r5567, %r5564;
	or.b32  	%r5569, %r5563, %r5568;
	add.s32 	%r5570, %r6817, 6;
	ld.local.u32 	%r5571, [%rd299+24];
	shr.u32 	%r5572, %r5571, 26;
	and.b32  	%r5573, %r5572, 1;
	shl.b32 	%r5574, %r5573, %r5570;
	or.b32  	%r5575, %r5569, %r5574;
	add.s32 	%r5576, %r6817, 7;
	ld.local.u32 	%r5577, [%rd299+28];
	shr.u32 	%r5578, %r5577, 26;
	and.b32  	%r5579, %r5578, 1;
	shl.b32 	%r5580, %r5579, %r5576;
	or.b32  	%r5581, %r5575, %r5580;
	or.b32  	%r6822, %r5581, %r6822;
	add.s32 	%r6817, %r6817, 8;
$L__BB4_357:
	setp.eq.s32 	%p248, %r19, 0;
	@%p248 bra 	$L__BB4_364;
	and.b32  	%r632, %r757, 3;
	setp.lt.u32 	%p249, %r19, 4;
	@%p249 bra 	$L__BB4_360;
	mul.wide.u32 	%rd300, %r6817, 4;
	add.s64 	%rd301, %rd3, %rd300;
	ld.local.u32 	%r5583, [%rd301];
	shr.u32 	%r5584, %r5583, 26;
	and.b32  	%r5585, %r5584, 1;
	shl.b32 	%r5586, %r5585, %r6817;
	add.s32 	%r5587, %r6817, 1;
	ld.local.u32 	%r5588, [%rd301+4];
	shr.u32 	%r5589, %r5588, 26;
	and.b32  	%r5590, %r5589, 1;
	shl.b32 	%r5591, %r5590, %r5587;
	or.b32  	%r5592, %r5586, %r5591;
	add.s32 	%r5593, %r6817, 2;
	ld.local.u32 	%r5594, [%rd301+8];
	shr.u32 	%r5595, %r5594, 26;
	and.b32  	%r5596, %r5595, 1;
	shl.b32 	%r5597, %r5596, %r5593;
	or.b32  	%r5598, %r5592, %r5597;
	add.s32 	%r5599, %r6817, 3;
	ld.local.u32 	%r5600, [%rd301+12];
	shr.u32 	%r5601, %r5600, 26;
	and.b32  	%r5602, %r5601, 1;
	shl.b32 	%r5603, %r5602, %r5599;
	or.b32  	%r5604, %r5598, %r5603;
	or.b32  	%r6822, %r5604, %r6822;
	add.s32 	%r6817, %r6817, 4;
$L__BB4_360:
	setp.eq.s32 	%p250, %r632, 0;
	@%p250 bra 	$L__BB4_364;
	mul.wide.u32 	%rd302, %r6817, 4;
	add.s64 	%rd125, %rd3, %rd302;
	ld.local.u32 	%r5605, [%rd125];
	shr.u32 	%r5606, %r5605, 26;
	and.b32  	%r5607, %r5606, 1;
	shl.b32 	%r5608, %r5607, %r6817;
	or.b32  	%r6822, %r5608, %r6822;
	setp.eq.s32 	%p251, %r632, 1;
	@%p251 bra 	$L__BB4_364;
	add.s32 	%r5609, %r6817, 1;
	ld.local.u32 	%r5610, [%rd125+4];
	shr.u32 	%r5611, %r5610, 26;
	and.b32  	%r5612, %r5611, 1;
	shl.b32 	%r5613, %r5612, %r5609;
	or.b32  	%r6822, %r5613, %r6822;
	setp.eq.s32 	%p252, %r632, 2;
	@%p252 bra 	$L__BB4_364;
	add.s32 	%r5614, %r6817, 2;
	ld.local.u32 	%r5615, [%rd125+8];
	shr.u32 	%r5616, %r5615, 26;
	and.b32  	%r5617, %r5616, 1;
	shl.b32 	%r5618, %r5617, %r5614;
	or.b32  	%r6822, %r5618, %r6822;
$L__BB4_364:
	setp.lt.u32 	%p253, %r2, 15;
	st.global.u32 	[%rd21+104], %r6822;
	mov.b32 	%r6829, 0;
	mov.u32 	%r6834, %r6829;
	@%p253 bra 	$L__BB4_367;
	and.b32  	%r6829, %r757, -16;
	add.s64 	%rd361, %rd3, 32;
	mov.b32 	%r6823, 0;
	mov.u32 	%r6834, %r6823;
$L__BB4_366:
	.pragma "nounroll";
	ld.local.v4.u32 	{%r5622, %r5623, %r5624, %r5625}, [%rd361+-32];
	shr.u32 	%r5626, %r5622, 27;
	and.b32  	%r5627, %r5626, 1;
	shl.b32 	%r5628, %r5627, %r6823;
	or.b32  	%r5629, %r5628, %r6834;
	shr.u32 	%r5630, %r5623, 27;
	and.b32  	%r5631, %r5630, 1;
	add.s32 	%r5632, %r6823, 1;
	shl.b32 	%r5633, %r5631, %r5632;
	or.b32  	%r5634, %r5633, %r5629;
	shr.u32 	%r5635, %r5624, 27;
	and.b32  	%r5636, %r5635, 1;
	add.s32 	%r5637, %r6823, 2;
	shl.b32 	%r5638, %r5636, %r5637;
	or.b32  	%r5639, %r5638, %r5634;
	shr.u32 	%r5640, %r5625, 27;
	and.b32  	%r5641, %r5640, 1;
	add.s32 	%r5642, %r6823, 3;
	shl.b32 	%r5643, %r5641, %r5642;
	or.b32  	%r5644, %r5643, %r5639;
	ld.local.v4.u32 	{%r5645, %r5646, %r5647, %r5648}, [%rd361+-16];
	shr.u32 	%r5649, %r5645, 27;
	and.b32  	%r5650, %r5649, 1;
	add.s32 	%r5651, %r6823, 4;
	shl.b32 	%r5652, %r5650, %r5651;
	or.b32  	%r5653, %r5652, %r5644;
	shr.u32 	%r5654, %r5646, 27;
	and.b32  	%r5655, %r5654, 1;
	add.s32 	%r5656, %r6823, 5;
	shl.b32 	%r5657, %r5655, %r5656;
	or.b32  	%r5658, %r5657, %r5653;
	shr.u32 	%r5659, %r5647, 27;
	and.b32  	%r5660, %r5659, 1;
	add.s32 	%r5661, %r6823, 6;
	shl.b32 	%r5662, %r5660, %r5661;
	or.b32  	%r5663, %r5662, %r5658;
	shr.u32 	%r5664, %r5648, 27;
	and.b32  	%r5665, %r5664, 1;
	add.s32 	%r5666, %r6823, 7;
	shl.b32 	%r5667, %r5665, %r5666;
	or.b32  	%r5668, %r5667, %r5663;
	ld.local.v4.u32 	{%r5669, %r5670, %r5671, %r5672}, [%rd361];
	shr.u32 	%r5673, %r5669, 27;
	and.b32  	%r5674, %r5673, 1;
	add.s32 	%r5675, %r6823, 8;
	shl.b32 	%r5676, %r5674, %r5675;
	or.b32  	%r5677, %r5676, %r5668;
	shr.u32 	%r5678, %r5670, 27;
	and.b32  	%r5679, %r5678, 1;
	add.s32 	%r5680, %r6823, 9;
	shl.b32 	%r5681, %r5679, %r5680;
	or.b32  	%r5682, %r5681, %r5677;
	shr.u32 	%r5683, %r5671, 27;
	and.b32  	%r5684, %r5683, 1;
	add.s32 	%r5685, %r6823, 10;
	shl.b32 	%r5686, %r5684, %r5685;
	or.b32  	%r5687, %r5686, %r5682;
	shr.u32 	%r5688, %r5672, 27;
	and.b32  	%r5689, %r5688, 1;
	add.s32 	%r5690, %r6823, 11;
	shl.b32 	%r5691, %r5689, %r5690;
	or.b32  	%r5692, %r5691, %r5687;
	ld.local.v4.u32 	{%r5693, %r5694, %r5695, %r5696}, [%rd361+16];
	shr.u32 	%r5697, %r5693, 27;
	and.b32  	%r5698, %r5697, 1;
	add.s32 	%r5699, %r6823, 12;
	shl.b32 	%r5700, %r5698, %r5699;
	or.b32  	%r5701, %r5700, %r5692;
	shr.u32 	%r5702, %r5694, 27;
	and.b32  	%r5703, %r5702, 1;
	add.s32 	%r5704, %r6823, 13;
	shl.b32 	%r5705, %r5703, %r5704;
	or.b32  	%r5706, %r5705, %r5701;
	shr.u32 	%r5707, %r5695, 27;
	and.b32  	%r5708, %r5707, 1;
	add.s32 	%r5709, %r6823, 14;
	shl.b32 	%r5710, %r5708, %r5709;
	or.b32  	%r5711, %r5710, %r5706;
	shr.u32 	%r5712, %r5696, 27;
	and.b32  	%r5713, %r5712, 1;
	add.s32 	%r5714, %r6823, 15;
	shl.b32 	%r5715, %r5713, %r5714;
	or.b32  	%r6834, %r5715, %r5711;
	add.s64 	%rd361, %rd361, 64;
	add.s32 	%r6823, %r6823, 16;
	setp.ne.s32 	%p254, %r6823, %r6829;
	@%p254 bra 	$L__BB4_366;
$L__BB4_367:
	setp.eq.s32 	%p255, %r3, 0;
	@%p255 bra 	$L__BB4_377;
	setp.lt.u32 	%p256, %r18, 7;
	@%p256 bra 	$L__BB4_370;
	mul.wide.u32 	%rd303, %r6829, 4;
	add.s64 	%rd304, %rd3, %rd303;
	ld.local.u32 	%r5717, [%rd304];
	shr.u32 	%r5718, %r5717, 27;
	and.b32  	%r5719, %r5718, 1;
	shl.b32 	%r5720, %r5719, %r6829;
	add.s32 	%r5721, %r6829, 1;
	ld.local.u32 	%r5722, [%rd304+4];
	shr.u32 	%r5723, %r5722, 27;
	and.b32  	%r5724, %r5723, 1;
	shl.b32 	%r5725, %r5724, %r5721;
	or.b32  	%r5726, %r5720, %r5725;
	add.s32 	%r5727, %r6829, 2;
	ld.local.u32 	%r5728, [%rd304+8];
	shr.u32 	%r5729, %r5728, 27;
	and.b32  	%r5730, %r5729, 1;
	shl.b32 	%r5731, %r5730, %r5727;
	or.b32  	%r5732, %r5726, %r5731;
	add.s32 	%r5733, %r6829, 3;
	ld.local.u32 	%r5734, [%rd304+12];
	shr.u32 	%r5735, %r5734, 27;
	and.b32  	%r5736, %r5735, 1;
	shl.b32 	%r5737, %r5736, %r5733;
	or.b32  	%r5738, %r5732, %r5737;
	add.s32 	%r5739, %r6829, 4;
	ld.local.u32 	%r5740, [%rd304+16];
	shr.u32 	%r5741, %r5740, 27;
	and.b32  	%r5742, %r5741, 1;
	shl.b32 	%r5743, %r5742, %r5739;
	or.b32  	%r5744, %r5738, %r5743;
	add.s32 	%r5745, %r6829, 5;
	ld.local.u32 	%r5746, [%rd304+20];
	shr.u32 	%r5747, %r5746, 27;
	and.b32  	%r5748, %r5747, 1;
	shl.b32 	%r5749, %r5748, %r5745;
	or.b32  	%r5750, %r5744, %r5749;
	add.s32 	%r5751, %r6829, 6;
	ld.local.u32 	%r5752, [%rd304+24];
	shr.u32 	%r5753, %r5752, 27;
	and.b32  	%r5754, %r5753, 1;
	shl.b32 	%r5755, %r5754, %r5751;
	or.b32  	%r5756, %r5750, %r5755;
	add.s32 	%r5757, %r6829, 7;
	ld.local.u32 	%r5758, [%rd304+28];
	shr.u32 	%r5759, %r5758, 27;
	and.b32  	%r5760, %r5759, 1;
	shl.b32 	%r5761, %r5760, %r5757;
	or.b32  	%r5762, %r5756, %r5761;
	or.b32  	%r6834, %r5762, %r6834;
	add.s32 	%r6829, %r6829, 8;
$L__BB4_370:
	setp.eq.s32 	%p257, %r19, 0;
	@%p257 bra 	$L__BB4_377;
	and.b32  	%r655, %r757, 3;
	setp.lt.u32 	%p258, %r19, 4;
	@%p258 bra 	$L__BB4_373;
	mul.wide.u32 	%rd305, %r6829, 4;
	add.s64 	%rd306, %rd3, %rd305;
	ld.local.u32 	%r5764, [%rd306];
	shr.u32 	%r5765, %r5764, 27;
	and.b32  	%r5766, %r5765, 1;
	shl.b32 	%r5767, %r5766, %r6829;
	add.s32 	%r5768, %r6829, 1;
	ld.local.u32 	%r5769, [%rd306+4];
	shr.u32 	%r5770, %r5769, 27;
	and.b32  	%r5771, %r5770, 1;
	shl.b32 	%r5772, %r5771, %r5768;
	or.b32  	%r5773, %r5767, %r5772;
	add.s32 	%r5774, %r6829, 2;
	ld.local.u32 	%r5775, [%rd306+8];
	shr.u32 	%r5776, %r5775, 27;
	and.b32  	%r5777, %r5776, 1;
	shl.b32 	%r5778, %r5777, %r5774;
	or.b32  	%r5779, %r5773, %r5778;
	add.s32 	%r5780, %r6829, 3;
	ld.local.u32 	%r5781, [%rd306+12];
	shr.u32 	%r5782, %r5781, 27;
	and.b32  	%r5783, %r5782, 1;
	shl.b32 	%r5784, %r5783, %r5780;
	or.b32  	%r5785, %r5779, %r5784;
	or.b32  	%r6834, %r5785, %r6834;
	add.s32 	%r6829, %r6829, 4;
$L__BB4_373:
	setp.eq.s32 	%p259, %r655, 0;
	@%p259 bra 	$L__BB4_377;
	mul.wide.u32 	%rd307, %r6829, 4;
	add.s64 	%rd129, %rd3, %rd307;
	ld.local.u32 	%r5786, [%rd129];
	shr.u32 	%r5787, %r5786, 27;
	and.b32  	%r5788, %r5787, 1;
	shl.b32 	%r5789, %r5788, %r6829;
	or.b32  	%r6834, %r5789, %r6834;
	setp.eq.s32 	%p260, %r655, 1;
	@%p260 bra 	$L__BB4_377;
	add.s32 	%r5790, %r6829, 1;
	ld.local.u32 	%r5791, [%rd129+4];
	shr.u32 	%r5792, %r5791, 27;
	and.b32  	%r5793, %r5792, 1;
	shl.b32 	%r5794, %r5793, %r5790;
	or.b32  	%r6834, %r5794, %r6834;
	setp.eq.s32 	%p261, %r655, 2;
	@%p261 bra 	$L__BB4_377;
	add.s32 	%r5795, %r6829, 2;
	ld.local.u32 	%r5796, [%rd129+8];
	shr.u32 	%r5797, %r5796, 27;
	and.b32  	%r5798, %r5797, 1;
	shl.b32 	%r5799, %r5798, %r5795;
	or.b32  	%r6834, %r5799, %r6834;
$L__BB4_377:
	setp.lt.u32 	%p262, %r2, 15;
	st.global.u32 	[%rd21+108], %r6834;
	mov.b32 	%r6841, 0;
	mov.u32 	%r6846, %r6841;
	@%p262 bra 	$L__BB4_380;
	and.b32  	%r6841, %r757, -16;
	add.s64 	%rd362, %rd3, 32;
	mov.b32 	%r6835, 0;
	mov.u32 	%r6846, %r6835;
$L__BB4_379:
	.pragma "nounroll";
	ld.local.v4.u32 	{%r5803, %r5804, %r5805, %r5806}, [%rd362+-32];
	shr.u32 	%r5807, %r5803, 28;
	and.b32  	%r5808, %r5807, 1;
	shl.b32 	%r5809, %r5808, %r6835;
	or.b32  	%r5810, %r5809, %r6846;
	shr.u32 	%r5811, %r5804, 28;
	and.b32  	%r5812, %r5811, 1;
	add.s32 	%r5813, %r6835, 1;
	shl.b32 	%r5814, %r5812, %r5813;
	or.b32  	%r5815, %r5814, %r5810;
	shr.u32 	%r5816, %r5805, 28;
	and.b32  	%r5817, %r5816, 1;
	add.s32 	%r5818, %r6835, 2;
	shl.b32 	%r5819, %r5817, %r5818;
	or.b32  	%r5820, %r5819, %r5815;
	shr.u32 	%r5821, %r5806, 28;
	and.b32  	%r5822, %r5821, 1;
	add.s32 	%r5823, %r6835, 3;
	shl.b32 	%r5824, %r5822, %r5823;
	or.b32  	%r5825, %r5824, %r5820;
	ld.local.v4.u32 	{%r5826, %r5827, %r5828, %r5829}, [%rd362+-16];
	shr.u32 	%r5830, %r5826, 28;
	and.b32  	%r5831, %r5830, 1;
	add.s32 	%r5832, %r6835, 4;
	shl.b32 	%r5833, %r5831, %r5832;
	or.b32  	%r5834, %r5833, %r5825;
	shr.u32 	%r5835, %r5827, 28;
	and.b32  	%r5836, %r5835, 1;
	add.s32 	%r5837, %r6835, 5;
	shl.b32 	%r5838, %r5836, %r5837;
	or.b32  	%r5839, %r5838, %r5834;
	shr.u32 	%r5840, %r5828, 28;
	and.b32  	%r5841, %r5840, 1;
	add.s32 	%r5842, %r6835, 6;
	shl.b32 	%r5843, %r5841, %r5842;
	or.b32  	%r5844, %r5843, %r5839;
	shr.u32 	%r5845, %r5829, 28;
	and.b32  	%r5846, %r5845, 1;
	add.s32 	%r5847, %r6835, 7;
	shl.b32 	%r5848, %r5846, %r5847;
	or.b32  	%r5849, %r5848, %r5844;
	ld.local.v4.u32 	{%r5850, %r5851, %r5852, %r5853}, [%rd362];
	shr.u32 	%r5854, %r5850, 28;
	and.b32  	%r5855, %r5854, 1;
	add.s32 	%r5856, %r6835, 8;
	shl.b32 	%r5857, %r5855, %r5856;
	or.b32  	%r5858, %r5857, %r5849;
	shr.u32 	%r5859, %r5851, 28;
	and.b32  	%r5860, %r5859, 1;
	add.s32 	%r5861, %r6835, 9;
	shl.b32 	%r5862, %r5860, %r5861;
	or.b32  	%r5863, %r5862, %r5858;
	shr.u32 	%r5864, %r5852, 28;
	and.b32  	%r5865, %r5864, 1;
	add.s32 	%r5866, %r6835, 10;
	shl.b32 	%r5867, %r5865, %r5866;
	or.b32  	%r5868, %r5867, %r5863;
	shr.u32 	%r5869, %r5853, 28;
	and.b32  	%r5870, %r5869, 1;
	add.s32 	%r5871, %r6835, 11;
	shl.b32 	%r5872, %r5870, %r5871;
	or.b32  	%r5873, %r5872, %r5868;
	ld.local.v4.u32 	{%r5874, %r5875, %r5876, %r5877}, [%rd362+16];
	shr.u32 	%r5878, %r5874, 28;
	and.b32  	%r5879, %r5878, 1;
	add.s32 	%r5880, %r6835, 12;
	shl.b32 	%r5881, %r5879, %r5880;
	or.b32  	%r5882, %r5881, %r5873;
	shr.u32 	%r5883, %r5875, 28;
	and.b32  	%r5884, %r5883, 1;
	add.s32 	%r5885, %r6835, 13;
	shl.b32 	%r5886, %r5884, %r5885;
	or.b32  	%r5887, %r5886, %r5882;
	shr.u32 	%r5888, %r5876, 28;
	and.b32  	%r5889, %r5888, 1;
	add.s32 	%r5890, %r6835, 14;
	shl.b32 	%r5891, %r5889, %r5890;
	or.b32  	%r5892, %r5891, %r5887;
	shr.u32 	%r5893, %r5877, 28;
	and.b32  	%r5894, %r5893, 1;
	add.s32 	%r5895, %r6835, 15;
	shl.b32 	%r5896, %r5894, %r5895;
	or.b32  	%r6846, %r5896, %r5892;
	add.s64 	%rd362, %rd362, 64;
	add.s32 	%r6835, %r6835, 16;
	setp.ne.s32 	%p263, %r6835, %r6841;
	@%p263 bra 	$L__BB4_379;
$L__BB4_380:
	setp.eq.s32 	%p264, %r3, 0;
	@%p264 bra 	$L__BB4_390;
	setp.lt.u32 	%p265, %r18, 7;
	@%p265 bra 	$L__BB4_383;
	mul.wide.u32 	%rd308, %r6841, 4;
	add.s64 	%rd309, %rd3, %rd308;
	ld.local.u32 	%r5898, [%rd309];
	shr.u32 	%r5899, %r5898, 28;
	and.b32  	%r5900, %r5899, 1;
	shl.b32 	%r5901, %r5900, %r6841;
	add.s32 	%r5902, %r6841, 1;
	ld.local.u32 	%r5903, [%rd309+4];
	shr.u32 	%r5904, %r5903, 28;
	and.b32  	%r5905, %r5904, 1;
	shl.b32 	%r5906, %r5905, %r5902;
	or.b32  	%r5907, %r5901, %r5906;
	add.s32 	%r5908, %r6841, 2;
	ld.local.u32 	%r5909, [%rd309+8];
	shr.u32 	%r5910, %r5909, 28;
	and.b32  	%r5911, %r5910, 1;
	shl.b32 	%r5912, %r5911, %r5908;
	or.b32  	%r5913, %r5907, %r5912;
	add.s32 	%r5914, %r6841, 3;
	ld.local.u32 	%r5915, [%rd309+12];
	shr.u32 	%r5916, %r5915, 28;
	and.b32  	%r5917, %r5916, 1;
	shl.b32 	%r5918, %r5917, %r5914;
	or.b32  	%r5919, %r5913, %r5918;
	add.s32 	%r5920, %r6841, 4;
	ld.local.u32 	%r5921, [%rd309+16];
	shr.u32 	%r5922, %r5921, 28;
	and.b32  	%r5923, %r5922, 1;
	shl.b32 	%r5924, %r5923, %r5920;
	or.b32  	%r5925, %r5919, %r5924;
	add.s32 	%r5926, %r6841, 5;
	ld.local.u32 	%r5927, [%rd309+20];
	shr.u32 	%r5928, %r5927, 28;
	and.b32  	%r5929, %r5928, 1;
	shl.b32 	%r5930, %r5929, %r5926;
	or.b32  	%r5931, %r5925, %r5930;
	add.s32 	%r5932, %r6841, 6;
	ld.local.u32 	%r5933, [%rd309+24];
	shr.u32 	%r5934, %r5933, 28;
	and.b32  	%r5935, %r5934, 1;
	shl.b32 	%r5936, %r5935, %r5932;
	or.b32  	%r5937, %r5931, %r5936;
	add.s32 	%r5938, %r6841, 7;
	ld.local.u32 	%r5939, [%rd309+28];
	shr.u32 	%r5940, %r5939, 28;
	and.b32  	%r5941, %r5940, 1;
	shl.b32 	%r5942, %r5941, %r5938;
	or.b32  	%r5943, %r5937, %r5942;
	or.b32  	%r6846, %r5943, %r6846;
	add.s32 	%r6841, %r6841, 8;
$L__BB4_383:
	setp.eq.s32 	%p266, %r19, 0;
	@%p266 bra 	$L__BB4_390;
	and.b32  	%r678, %r757, 3;
	setp.lt.u32 	%p267, %r19, 4;
	@%p267 bra 	$L__BB4_386;
	mul.wide.u32 	%rd310, %r6841, 4;
	add.s64 	%rd311, %rd3, %rd310;
	ld.local.u32 	%r5945, [%rd311];
	shr.u32 	%r5946, %r5945, 28;
	and.b32  	%r5947, %r5946, 1;
	shl.b32 	%r5948, %r5947, %r6841;
	add.s32 	%r5949, %r6841, 1;
	ld.local.u32 	%r5950, [%rd311+4];
	shr.u32 	%r5951, %r5950, 28;
	and.b32  	%r5952, %r5951, 1;
	shl.b32 	%r5953, %r5952, %r5949;
	or.b32  	%r5954, %r5948, %r5953;
	add.s32 	%r5955, %r6841, 2;
	ld.local.u32 	%r5956, [%rd311+8];
	shr.u32 	%r5957, %r5956, 28;
	and.b32  	%r5958, %r5957, 1;
	shl.b32 	%r5959, %r5958, %r5955;
	or.b32  	%r5960, %r5954, %r5959;
	add.s32 	%r5961, %r6841, 3;
	ld.local.u32 	%r5962, [%rd311+12];
	shr.u32 	%r5963, %r5962, 28;
	and.b32  	%r5964, %r5963, 1;
	shl.b32 	%r5965, %r5964, %r5961;
	or.b32  	%r5966, %r5960, %r5965;
	or.b32  	%r6846, %r5966, %r6846;
	add.s32 	%r6841, %r6841, 4;
$L__BB4_386:
	setp.eq.s32 	%p268, %r678, 0;
	@%p268 bra 	$L__BB4_390;
	mul.wide.u32 	%rd312, %r6841, 4;
	add.s64 	%rd133, %rd3, %rd312;
	ld.local.u32 	%r5967, [%rd133];
	shr.u32 	%r5968, %r5967, 28;
	and.b32  	%r5969, %r5968, 1;
	shl.b32 	%r5970, %r5969, %r6841;
	or.b32  	%r6846, %r5970, %r6846;
	setp.eq.s32 	%p269, %r678, 1;
	@%p269 bra 	$L__BB4_390;
	add.s32 	%r5971, %r6841, 1;
	ld.local.u32 	%r5972, [%rd133+4];
	shr.u32 	%r5973, %r5972, 28;
	and.b32  	%r5974, %r5973, 1;
	shl.b32 	%r5975, %r5974, %r5971;
	or.b32  	%r6846, %r5975, %r6846;
	setp.eq.s32 	%p270, %r678, 2;
	@%p270 bra 	$L__BB4_390;
	add.s32 	%r5976, %r6841, 2;
	ld.local.u32 	%r5977, [%rd133+8];
	shr.u32 	%r5978, %r5977, 28;
	and.b32  	%r5979, %r5978, 1;
	shl.b32 	%r5980, %r5979, %r5976;
	or.b32  	%r6846, %r5980, %r6846;
$L__BB4_390:
	setp.lt.u32 	%p271, %r2, 15;
	st.global.u32 	[%rd21+112], %r6846;
	mov.b32 	%r6853, 0;
	mov.u32 	%r6858, %r6853;
	@%p271 bra 	$L__BB4_393;
	and.b32  	%r6853, %r757, -16;
	add.s64 	%rd363, %rd3, 32;
	mov.b32 	%r6847, 0;
	mov.u32 	%r6858, %r6847;
$L__BB4_392:
	.pragma "nounroll";
	ld.local.v4.u32 	{%r5984, %r5985, %r5986, %r5987}, [%rd363+-32];
	shr.u32 	%r5988, %r5984, 29;
	and.b32  	%r5989, %r5988, 1;
	shl.b32 	%r5990, %r5989, %r6847;
	or.b32  	%r5991, %r5990, %r6858;
	shr.u32 	%r5992, %r5985, 29;
	and.b32  	%r5993, %r5992, 1;
	add.s32 	%r5994, %r6847, 1;
	shl.b32 	%r5995, %r5993, %r5994;
	or.b32  	%r5996, %r5995, %r5991;
	shr.u32 	%r5997, %r5986, 29;
	and.b32  	%r5998, %r5997, 1;
	add.s32 	%r5999, %r6847, 2;
	shl.b32 	%r6000, %r5998, %r5999;
	or.b32  	%r6001, %r6000, %r5996;
	shr.u32 	%r6002, %r5987, 29;
	and.b32  	%r6003, %r6002, 1;
	add.s32 	%r6004, %r6847, 3;
	shl.b32 	%r6005, %r6003, %r6004;
	or.b32  	%r6006, %r6005, %r6001;
	ld.local.v4.u32 	{%r6007, %r6008, %r6009, %r6010}, [%rd363+-16];
	shr.u32 	%r6011, %r6007, 29;
	and.b32  	%r6012, %r6011, 1;
	add.s32 	%r6013, %r6847, 4;
	shl.b32 	%r6014, %r6012, %r6013;
	or.b32  	%r6015, %r6014, %r6006;
	shr.u32 	%r6016, %r6008, 29;
	and.b32  	%r6017, %r6016, 1;
	add.s32 	%r6018, %r6847, 5;
	shl.b32 	%r6019, %r6017, %r6018;
	or.b32  	%r6020, %r6019, %r6015;
	shr.u32 	%r6021, %r6009, 29;
	and.b32  	%r6022, %r6021, 1;
	add.s32 	%r6023, %r6847, 6;
	shl.b32 	%r6024, %r6022, %r6023;
	or.b32  	%r6025, %r6024, %r6020;
	shr.u32 	%r6026, %r6010, 29;
	and.b32  	%r6027, %r6026, 1;
	add.s32 	%r6028, %r6847, 7;
	shl.b32 	%r6029, %r6027, %r6028;
	or.b32  	%r6030, %r6029, %r6025;
	ld.local.v4.u32 	{%r6031, %r6032, %r6033, %r6034}, [%rd363];
	shr.u32 	%r6035, %r6031, 29;
	and.b32  	%r6036, %r6035, 1;
	add.s32 	%r6037, %r6847, 8;
	shl.b32 	%r6038, %r6036, %r6037;
	or.b32  	%r6039, %r6038, %r6030;
	shr.u32 	%r6040, %r6032, 29;
	and.b32  	%r6041, %r6040, 1;
	add.s32 	%r6042, %r6847, 9;
	shl.b32 	%r6043, %r6041, %r6042;
	or.b32  	%r6044, %r6043, %r6039;
	shr.u32 	%r6045, %r6033, 29;
	and.b32  	%r6046, %r6045, 1;
	add.s32 	%r6047, %r6847, 10;
	shl.b32 	%r6048, %r6046, %r6047;
	or.b32  	%r6049, %r6048, %r6044;
	shr.u32 	%r6050, %r6034, 29;
	and.b32  	%r6051, %r6050, 1;
	add.s32 	%r6052, %r6847, 11;
	shl.b32 	%r6053, %r6051, %r6052;
	or.b32  	%r6054, %r6053, %r6049;
	ld.local.v4.u32 	{%r6055, %r6056, %r6057, %r6058}, [%rd363+16];
	shr.u32 	%r6059, %r6055, 29;
	and.b32  	%r6060, %r6059, 1;
	add.s32 	%r6061, %r6847, 12;
	shl.b32 	%r6062, %r6060, %r6061;
	or.b32  	%r6063, %r6062, %r6054;
	shr.u32 	%r6064, %r6056, 29;
	and.b32  	%r6065, %r6064, 1;
	add.s32 	%r6066, %r6847, 13;
	shl.b32 	%r6067, %r6065, %r6066;
	or.b32  	%r6068, %r6067, %r6063;
	shr.u32 	%r6069, %r6057, 29;
	and.b32  	%r6070, %r6069, 1;
	add.s32 	%r6071, %r6847, 14;
	shl.b32 	%r6072, %r6070, %r6071;
	or.b32  	%r6073, %r6072, %r6068;
	shr.u32 	%r6074, %r6058, 29;
	and.b32  	%r6075, %r6074, 1;
	add.s32 	%r6076, %r6847, 15;
	shl.b32 	%r6077, %r6075, %r6076;
	or.b32  	%r6858, %r6077, %r6073;
	add.s64 	%rd363, %rd363, 64;
	add.s32 	%r6847, %r6847, 16;
	setp.ne.s32 	%p272, %r6847, %r6853;
	@%p272 bra 	$L__BB4_392;
$L__BB4_393:
	setp.eq.s32 	%p273, %r3, 0;
	@%p273 bra 	$L__BB4_403;
	setp.lt.u32 	%p274, %r18, 7;
	@%p274 bra 	$L__BB4_396;
	mul.wide.u32 	%rd313, %r6853, 4;
	add.s64 	%rd314, %rd3, %rd313;
	ld.local.u32 	%r6079, [%rd314];
	shr.u32 	%r6080, %r6079, 29;
	and.b32  	%r6081, %r6080, 1;
	shl.b32 	%r6082, %r6081, %r6853;
	add.s32 	%r6083, %r6853, 1;
	ld.local.u32 	%r6084, [%rd314+4];
	shr.u32 	%r6085, %r6084, 29;
	and.b32  	%r6086, %r6085, 1;
	shl.b32 	%r6087, %r6086, %r6083;
	or.b32  	%r6088, %r6082, %r6087;
	add.s32 	%r6089, %r6853, 2;
	ld.local.u32 	%r6090, [%rd314+8];
	shr.u32 	%r6091, %r6090, 29;
	and.b32  	%r6092, %r6091, 1;
	shl.b32 	%r6093, %r6092, %r6089;
	or.b32  	%r6094, %r6088, %r6093;
	add.s32 	%r6095, %r6853, 3;
	ld.local.u32 	%r6096, [%rd314+12];
	shr.u32 	%r6097, %r6096, 29;
	and.b32  	%r6098, %r6097, 1;
	shl.b32 	%r6099, %r6098, %r6095;
	or.b32  	%r6100, %r6094, %r6099;
	add.s32 	%r6101, %r6853, 4;
	ld.local.u32 	%r6102, [%rd314+16];
	shr.u32 	%r6103, %r6102, 29;
	and.b32  	%r6104, %r6103, 1;
	shl.b32 	%r6105, %r6104, %r6101;
	or.b32  	%r6106, %r6100, %r6105;
	add.s32 	%r6107, %r6853, 5;
	ld.local.u32 	%r6108, [%rd314+20];
	shr.u32 	%r6109, %r6108, 29;
	and.b32  	%r6110, %r6109, 1;
	shl.b32 	%r6111, %r6110, %r6107;
	or.b32  	%r6112, %r6106, %r6111;
	add.s32 	%r6113, %r6853, 6;
	ld.local.u32 	%r6114, [%rd314+24];
	shr.u32 	%r6115, %r6114, 29;
	and.b32  	%r6116, %r6115, 1;
	shl.b32 	%r6117, %r6116, %r6113;
	or.b32  	%r6118, %r6112, %r6117;
	add.s32 	%r6119, %r6853, 7;
	ld.local.u32 	%r6120, [%rd314+28];
	shr.u32 	%r6121, %r6120, 29;
	and.b32  	%r6122, %r6121, 1;
	shl.b32 	%r6123, %r6122, %r6119;
	or.b32  	%r6124, %r6118, %r6123;
	or.b32  	%r6858, %r6124, %r6858;
	add.s32 	%r6853, %r6853, 8;
$L__BB4_396:
	setp.eq.s32 	%p275, %r19, 0;
	@%p275 bra 	$L__BB4_403;
	and.b32  	%r701, %r757, 3;
	setp.lt.u32 	%p276, %r19, 4;
	@%p276 bra 	$L__BB4_399;
	mul.wide.u32 	%rd315, %r6853, 4;
	add.s64 	%rd316, %rd3, %rd315;
	ld.local.u32 	%r6126, [%rd316];
	shr.u32 	%r6127, %r6126, 29;
	and.b32  	%r6128, %r6127, 1;
	shl.b32 	%r6129, %r6128, %r6853;
	add.s32 	%r6130, %r6853, 1;
	ld.local.u32 	%r6131, [%rd316+4];
	shr.u32 	%r6132, %r6131, 29;
	and.b32  	%r6133, %r6132, 1;
	shl.b32 	%r6134, %r6133, %r6130;
	or.b32  	%r6135, %r6129, %r6134;
	add.s32 	%r6136, %r6853, 2;
	ld.local.u32 	%r6137, [%rd316+8];
	shr.u32 	%r6138, %r6137, 29;
	and.b32  	%r6139, %r6138, 1;
	shl.b32 	%r6140, %r6139, %r6136;
	or.b32  	%r6141, %r6135, %r6140;
	add.s32 	%r6142, %r6853, 3;
	ld.local.u32 	%r6143, [%rd316+12];
	shr.u32 	%r6144, %r6143, 29;
	and.b32  	%r6145, %r6144, 1;
	shl.b32 	%r6146, %r6145, %r6142;
	or.b32  	%r6147, %r6141, %r6146;
	or.b32  	%r6858, %r6147, %r6858;
	add.s32 	%r6853, %r6853, 4;
$L__BB4_399:
	setp.eq.s32 	%p277, %r701, 0;
	@%p277 bra 	$L__BB4_403;
	mul.wide.u32 	%rd317, %r6853, 4;
	add.s64 	%rd137, %rd3, %rd317;
	ld.local.u32 	%r6148, [%rd137];
	shr.u32 	%r6149, %r6148, 29;
	and.b32  	%r6150, %r6149, 1;
	shl.b32 	%r6151, %r6150, %r6853;
	or.b32  	%r6858, %r6151, %r6858;
	setp.eq.s32 	%p278, %r701, 1;
	@%p278 bra 	$L__BB4_403;
	add.s32 	%r6152, %r6853, 1;
	ld.local.u32 	%r6153, [%rd137+4];
	shr.u32 	%r6154, %r6153, 29;
	and.b32  	%r6155, %r6154, 1;
	shl.b32 	%r6156, %r6155, %r6152;
	or.b32  	%r6858, %r6156, %r6858;
	setp.eq.s32 	%p279, %r701, 2;
	@%p279 bra 	$L__BB4_403;
	add.s32 	%r6157, %r6853, 2;
	ld.local.u32 	%r6158, [%rd137+8];
	shr.u32 	%r6159, %r6158, 29;
	and.b32  	%r6160, %r6159, 1;
	shl.b32 	%r6161, %r6160, %r6157;
	or.b32  	%r6858, %r6161, %r6858;
$L__BB4_403:
	setp.lt.u32 	%p280, %r2, 15;
	st.global.u32 	[%rd21+116], %r6858;
	mov.b32 	%r6865, 0;
	mov.u32 	%r6870, %r6865;
	@%p280 bra 	$L__BB4_406;
	and.b32  	%r6865, %r757, -16;
	add.s64 	%rd364, %rd3, 32;
	mov.b32 	%r6859, 0;
	mov.u32 	%r6870, %r6859;
$L__BB4_405:
	.pragma "nounroll";
	ld.local.v4.u32 	{%r6165, %r6166, %r6167, %r6168}, [%rd364+-32];
	shr.u32 	%r6169, %r6165, 30;
	and.b32  	%r6170, %r6169, 1;
	shl.b32 	%r6171, %r6170, %r6859;
	or.b32  	%r6172, %r6171, %r6870;
	shr.u32 	%r6173, %r6166, 30;
	and.b32  	%r6174, %r6173, 1;
	add.s32 	%r6175, %r6859, 1;
	shl.b32 	%r6176, %r6174, %r6175;
	or.b32  	%r6177, %r6176, %r6172;
	shr.u32 	%r6178, %r6167, 30;
	and.b32  	%r6179, %r6178, 1;
	add.s32 	%r6180, %r6859, 2;
	shl.b32 	%r6181, %r6179, %r6180;
	or.b32  	%r6182, %r6181, %r6177;
	shr.u32 	%r6183, %r6168, 30;
	and.b32  	%r6184, %r6183, 1;
	add.s32 	%r6185, %r6859, 3;
	shl.b32 	%r6186, %r6184, %r6185;
	or.b32  	%r6187, %r6186, %r6182;
	ld.local.v4.u32 	{%r6188, %r6189, %r6190, %r6191}, [%rd364+-16];
	shr.u32 	%r6192, %r6188, 30;
	and.b32  	%r6193, %r6192, 1;
	add.s32 	%r6194, %r6859, 4;
	shl.b32 	%r6195, %r6193, %r6194;
	or.b32  	%r6196, %r6195, %r6187;
	shr.u32 	%r6197, %r6189, 30;
	and.b32  	%r6198, %r6197, 1;
	add.s32 	%r6199, %r6859, 5;
	shl.b32 	%r6200, %r6198, %r6199;
	or.b32  	%r6201, %r6200, %r6196;
	shr.u32 	%r6202, %r6190, 30;
	and.b32  	%r6203, %r6202, 1;
	add.s32 	%r6204, %r6859, 6;
	shl.b32 	%r6205, %r6203, %r6204;
	or.b32  	%r6206, %r6205, %r6201;
	shr.u32 	%r6207, %r6191, 30;
	and.b32  	%r6208, %r6207, 1;
	add.s32 	%r6209, %r6859, 7;
	shl.b32 	%r6210, %r6208, %r6209;
	or.b32  	%r6211, %r6210, %r6206;
	ld.local.v4.u32 	{%r6212, %r6213, %r6214, %r6215}, [%rd364];
	shr.u32 	%r6216, %r6212, 30;
	and.b32  	%r6217, %r6216, 1;
	add.s32 	%r6218, %r6859, 8;
	shl.b32 	%r6219, %r6217, %r6218;
	or.b32  	%r6220, %r6219, %r6211;
	shr.u32 	%r6221, %r6213, 30;
	and.b32  	%r6222, %r6221, 1;
	add.s32 	%r6223, %r6859, 9;
	shl.b32 	%r6224, %r6222, %r6223;
	or.b32  	%r6225, %r6224, %r6220;
	shr.u32 	%r6226, %r6214, 30;
	and.b32  	%r6227, %r6226, 1;
	add.s32 	%r6228, %r6859, 10;
	shl.b32 	%r6229, %r6227, %r6228;
	or.b32  	%r6230, %r6229, %r6225;
	shr.u32 	%r6231, %r6215, 30;
	and.b32  	%r6232, %r6231, 1;
	add.s32 	%r6233, %r6859, 11;
	shl.b32 	%r6234, %r6232, %r6233;
	or.b32  	%r6235, %r6234, %r6230;
	ld.local.v4.u32 	{%r6236, %r6237, %r6238, %r6239}, [%rd364+16];
	shr.u32 	%r6240, %r6236, 30;
	and.b32  	%r6241, %r6240, 1;
	add.s32 	%r6242, %r6859, 12;
	shl.b32 	%r6243, %r6241, %r6242;
	or.b32  	%r6244, %r6243, %r6235;
	shr.u32 	%r6245, %r6237, 30;
	and.b32  	%r6246, %r6245, 1;
	add.s32 	%r6247, %r6859, 13;
	shl.b32 	%r6248, %r6246, %r6247;
	or.b32  	%r6249, %r6248, %r6244;
	shr.u32 	%r6250, %r6238, 30;
	and.b32  	%r6251, %r6250, 1;
	add.s32 	%r6252, %r6859, 14;
	shl.b32 	%r6253, %r6251, %r6252;
	or.b32  	%r6254, %r6253, %r6249;
	shr.u32 	%r6255, %r6239, 30;
	and.b32  	%r6256, %r6255, 1;
	add.s32 	%r6257, %r6859, 15;
	shl.b32 	%r6258, %r6256, %r6257;
	or.b32  	%r6870, %r6258, %r6254;
	add.s64 	%rd364, %rd364, 64;
	add.s32 	%r6859, %r6859, 16;
	setp.ne.s32 	%p281, %r6859, %r6865;
	@%p281 bra 	$L__BB4_405;
$L__BB4_406:
	setp.eq.s32 	%p282, %r3, 0;
	@%p282 bra 	$L__BB4_416;
	setp.lt.u32 	%p283, %r18, 7;
	@%p283 bra 	$L__BB4_409;
	mul.wide.u32 	%rd318, %r6865, 4;
	add.s64 	%rd319, %rd3, %rd318;
	ld.local.u32 	%r6260, [%rd319];
	shr.u32 	%r6261, %r6260, 30;
	and.b32  	%r6262, %r6261, 1;
	shl.b32 	%r6263, %r6262, %r6865;
	add.s32 	%r6264, %r6865, 1;
	ld.local.u32 	%r6265, [%rd319+4];
	shr.u32 	%r6266, %r6265, 30;
	and.b32  	%r6267, %r6266, 1;
	shl.b32 	%r6268, %r6267, %r6264;
	or.b32  	%r6269, %r6263, %r6268;
	add.s32 	%r6270, %r6865, 2;
	ld.local.u32 	%r6271, [%rd319+8];
	shr.u32 	%r6272, %r6271, 30;
	and.b32  	%r6273, %r6272, 1;
	shl.b32 	%r6274, %r6273, %r6270;
	or.b32  	%r6275, %r6269, %r6274;
	add.s32 	%r6276, %r6865, 3;
	ld.local.u32 	%r6277, [%rd319+12];
	shr.u32 	%r6278, %r6277, 30;
	and.b32  	%r6279, %r6278, 1;
	shl.b32 	%r6280, %r6279, %r6276;
	or.b32  	%r6281, %r6275, %r6280;
	add.s32 	%r6282, %r6865, 4;
	ld.local.u32 	%r6283, [%rd319+16];
	shr.u32 	%r6284, %r6283, 30;
	and.b32  	%r6285, %r6284, 1;
	shl.b32 	%r6286, %r6285, %r6282;
	or.b32  	%r6287, %r6281, %r6286;
	add.s32 	%r6288, %r6865, 5;
	ld.local.u32 	%r6289, [%rd319+20];
	shr.u32 	%r6290, %r6289, 30;
	and.b32  	%r6291, %r6290, 1;
	shl.b32 	%r6292, %r6291, %r6288;
	or.b32  	%r6293, %r6287, %r6292;
	add.s32 	%r6294, %r6865, 6;
	ld.local.u32 	%r6295, [%rd319+24];
	shr.u32 	%r6296, %r6295, 30;
	and.b32  	%r6297, %r6296, 1;
	shl.b32 	%r6298, %r6297, %r6294;
	or.b32  	%r6299, %r6293, %r6298;
	add.s32 	%r6300, %r6865, 7;
	ld.local.u32 	%r6301, [%rd319+28];
	shr.u32 	%r6302, %r6301, 30;
	and.b32  	%r6303, %r6302, 1;
	shl.b32 	%r6304, %r6303, %r6300;
	or.b32  	%r6305, %r6299, %r6304;
	or.b32  	%r6870, %r6305, %r6870;
	add.s32 	%r6865, %r6865, 8;
$L__BB4_409:
	setp.eq.s32 	%p284, %r19, 0;
	@%p284 bra 	$L__BB4_416;
	and.b32  	%r724, %r757, 3;
	setp.lt.u32 	%p285, %r19, 4;
	@%p285 bra 	$L__BB4_412;
	mul.wide.u32 	%rd320, %r6865, 4;
	add.s64 	%rd321, %rd3, %rd320;
	ld.local.u32 	%r6307, [%rd321];
	shr.u32 	%r6308, %r6307, 30;
	and.b32  	%r6309, %r6308, 1;
	shl.b32 	%r6310, %r6309, %r6865;
	add.s32 	%r6311, %r6865, 1;
	ld.local.u32 	%r6312, [%rd321+4];
	shr.u32 	%r6313, %r6312, 30;
	and.b32  	%r6314, %r6313, 1;
	shl.b32 	%r6315, %r6314, %r6311;
	or.b32  	%r6316, %r6310, %r6315;
	add.s32 	%r6317, %r6865, 2;
	ld.local.u32 	%r6318, [%rd321+8];
	shr.u32 	%r6319, %r6318, 30;
	and.b32  	%r6320, %r6319, 1;
	shl.b32 	%r6321, %r6320, %r6317;
	or.b32  	%r6322, %r6316, %r6321;
	add.s32 	%r6323, %r6865, 3;
	ld.local.u32 	%r6324, [%rd321+12];
	shr.u32 	%r6325, %r6324, 30;
	and.b32  	%r6326, %r6325, 1;
	shl.b32 	%r6327, %r6326, %r6323;
	or.b32  	%r6328, %r6322, %r6327;
	or.b32  	%r6870, %r6328, %r6870;
	add.s32 	%r6865, %r6865, 4;
$L__BB4_412:
	setp.eq.s32 	%p286, %r724, 0;
	@%p286 bra 	$L__BB4_416;
	mul.wide.u32 	%rd322, %r6865, 4;
	add.s64 	%rd141, %rd3, %rd322;
	ld.local.u32 	%r6329, [%rd141];
	shr.u32 	%r6330, %r6329, 30;
	and.b32  	%r6331, %r6330, 1;
	shl.b32 	%r6332, %r6331, %r6865;
	or.b32  	%r6870, %r6332, %r6870;
	setp.eq.s32 	%p287, %r724, 1;
	@%p287 bra 	$L__BB4_416;
	add.s32 	%r6333, %r6865, 1;
	ld.local.u32 	%r6334, [%rd141+4];
	shr.u32 	%r6335, %r6334, 30;
	and.b32  	%r6336, %r6335, 1;
	shl.b32 	%r6337, %r6336, %r6333;
	or.b32  	%r6870, %r6337, %r6870;
	setp.eq.s32 	%p288, %r724, 2;
	@%p288 bra 	$L__BB4_416;
	add.s32 	%r6338, %r6865, 2;
	ld.local.u32 	%r6339, [%rd141+8];
	shr.u32 	%r6340, %r6339, 30;
	and.b32  	%r6341, %r6340, 1;
	shl.b32 	%r6342, %r6341, %r6338;
	or.b32  	%r6870, %r6342, %r6870;
$L__BB4_416:
	setp.lt.u32 	%p289, %r2, 15;
	st.global.u32 	[%rd21+120], %r6870;
	mov.b32 	%r6877, 0;
	mov.u32 	%r6882, %r6877;
	@%p289 bra 	$L__BB4_419;
	and.b32  	%r6877, %r757, -16;
	add.s64 	%rd365, %rd3, 32;
	mov.b32 	%r6871, 0;
	mov.u32 	%r6882, %r6871;
$L__BB4_418:
	.pragma "nounroll";
	ld.local.v4.u32 	{%r6346, %r6347, %r6348, %r6349}, [%rd365+-32];
	shr.u32 	%r6350, %r6346, 31;
	shl.b32 	%r6351, %r6350, %r6871;
	or.b32  	%r6352, %r6351, %r6882;
	shr.u32 	%r6353, %r6347, 31;
	add.s32 	%r6354, %r6871, 1;
	shl.b32 	%r6355, %r6353, %r6354;
	or.b32  	%r6356, %r6355, %r6352;
	shr.u32 	%r6357, %r6348, 31;
	add.s32 	%r6358, %r6871, 2;
	shl.b32 	%r6359, %r6357, %r6358;
	or.b32  	%r6360, %r6359, %r6356;
	shr.u32 	%r6361, %r6349, 31;
	add.s32 	%r6362, %r6871, 3;
	shl.b32 	%r6363, %r6361, %r6362;
	or.b32  	%r6364, %r6363, %r6360;
	ld.local.v4.u32 	{%r6365, %r6366, %r6367, %r6368}, [%rd365+-16];
	shr.u32 	%r6369, %r6365, 31;
	add.s32 	%r6370, %r6871, 4;
	shl.b32 	%r6371, %r6369, %r6370;
	or.b32  	%r6372, %r6371, %r6364;
	shr.u32 	%r6373, %r6366, 31;
	add.s32 	%r6374, %r6871, 5;
	shl.b32 	%r6375, %r6373, %r6374;
	or.b32  	%r6376, %r6375, %r6372;
	shr.u32 	%r6377, %r6367, 31;
	add.s32 	%r6378, %r6871, 6;
	shl.b32 	%r6379, %r6377, %r6378;
	or.b32  	%r6380, %r6379, %r6376;
	shr.u32 	%r6381, %r6368, 31;
	add.s32 	%r6382, %r6871, 7;
	shl.b32 	%r6383, %r6381, %r6382;
	or.b32  	%r6384, %r6383, %r6380;
	ld.local.v4.u32 	{%r6385, %r6386, %r6387, %r6388}, [%rd365];
	shr.u32 	%r6389, %r6385, 31;
	add.s32 	%r6390, %r6871, 8;
	shl.b32 	%r6391, %r6389, %r6390;
	or.b32  	%r6392, %r6391, %r6384;
	shr.u32 	%r6393, %r6386, 31;
	add.s32 	%r6394, %r6871, 9;
	shl.b32 	%r6395, %r6393, %r6394;
	or.b32  	%r6396, %r6395, %r6392;
	shr.u32 	%r6397, %r6387, 31;
	add.s32 	%r6398, %r6871, 10;
	shl.b32 	%r6399, %r6397, %r6398;
	or.b32  	%r6400, %r6399, %r6396;
	shr.u32 	%r6401, %r6388, 31;
	add.s32 	%r6402, %r6871, 11;
	shl.b32 	%r6403, %r6401, %r6402;
	or.b32  	%r6404, %r6403, %r6400;
	ld.local.v4.u32 	{%r6405, %r6406, %r6407, %r6408}, [%rd365+16];
	shr.u32 	%r6409, %r6405, 31;
	add.s32 	%r6410, %r6871, 12;
	shl.b32 	%r6411, %r6409, %r6410;
	or.b32  	%r6412, %r6411, %r6404;
	shr.u32 	%r6413, %r6406, 31;
	add.s32 	%r6414, %r6871, 13;
	shl.b32 	%r6415, %r6413, %r6414;
	or.b32  	%r6416, %r6415, %r6412;
	shr.u32 	%r6417, %r6407, 31;
	add.s32 	%r6418, %r6871, 14;
	shl.b32 	%r6419, %r6417, %r6418;
	or.b32  	%r6420, %r6419, %r6416;
	shr.u32 	%r6421, %r6408, 31;
	add.s32 	%r6422, %r6871, 15;
	shl.b32 	%r6423, %r6421, %r6422;
	or.b32  	%r6882, %r6423, %r6420;
	add.s64 	%rd365, %rd365, 64;
	add.s32 	%r6871, %r6871, 16;
	setp.ne.s32 	%p290, %r6871, %r6877;
	@%p290 bra 	$L__BB4_418;
$L__BB4_419:
	setp.eq.s32 	%p291, %r3, 0;
	@%p291 bra 	$L__BB4_429;
	setp.lt.u32 	%p292, %r18, 7;
	@%p292 bra 	$L__BB4_422;
	mul.wide.u32 	%rd323, %r6877, 4;
	add.s64 	%rd324, %rd3, %rd323;
	ld.local.u32 	%r6425, [%rd324];
	shr.u32 	%r6426, %r6425, 31;
	shl.b32 	%r6427, %r6426, %r6877;
	add.s32 	%r6428, %r6877, 1;
	ld.local.u32 	%r6429, [%rd324+4];
	shr.u32 	%r6430, %r6429, 31;
	shl.b32 	%r6431, %r6430, %r6428;
	or.b32  	%r6432, %r6427, %r6431;
	add.s32 	%r6433, %r6877, 2;
	ld.local.u32 	%r6434, [%rd324+8];
	shr.u32 	%r6435, %r6434, 31;
	shl.b32 	%r6436, %r6435, %r6433;
	or.b32  	%r6437, %r6432, %r6436;
	add.s32 	%r6438, %r6877, 3;
	ld.local.u32 	%r6439, [%rd324+12];
	shr.u32 	%r6440, %r6439, 31;
	shl.b32 	%r6441, %r6440, %r6438;
	or.b32  	%r6442, %r6437, %r6441;
	add.s32 	%r6443, %r6877, 4;
	ld.local.u32 	%r6444, [%rd324+16];
	shr.u32 	%r6445, %r6444, 31;
	shl.b32 	%r6446, %r6445, %r6443;
	or.b32  	%r6447, %r6442, %r6446;
	add.s32 	%r6448, %r6877, 5;
	ld.local.u32 	%r6449, [%rd324+20];
	shr.u32 	%r6450, %r6449, 31;
	shl.b32 	%r6451, %r6450, %r6448;
	or.b32  	%r6452, %r6447, %r6451;
	add.s32 	%r6453, %r6877, 6;
	ld.local.u32 	%r6454, [%rd324+24];
	shr.u32 	%r6455, %r6454, 31;
	shl.b32 	%r6456, %r6455, %r6453;
	or.b32  	%r6457, %r6452, %r6456;
	add.s32 	%r6458, %r6877, 7;
	ld.local.u32 	%r6459, [%rd324+28];
	shr.u32 	%r6460, %r6459, 31;
	shl.b32 	%r6461, %r6460, %r6458;
	or.b32  	%r6462, %r6457, %r6461;
	or.b32  	%r6882, %r6462, %r6882;
	add.s32 	%r6877, %r6877, 8;
$L__BB4_422:
	setp.eq.s32 	%p293, %r19, 0;
	@%p293 bra 	$L__BB4_429;
	and.b32  	%r747, %r757, 3;
	setp.lt.u32 	%p294, %r19, 4;
	@%p294 bra 	$L__BB4_425;
	mul.wide.u32 	%rd325, %r6877, 4;
	add.s64 	%rd326, %rd3, %rd325;
	ld.local.u32 	%r6464, [%rd326];
	shr.u32 	%r6465, %r6464, 31;
	shl.b32 	%r6466, %r6465, %r6877;
	add.s32 	%r6467, %r6877, 1;
	ld.local.u32 	%r6468, [%rd326+4];
	shr.u32 	%r6469, %r6468, 31;
	shl.b32 	%r6470, %r6469, %r6467;
	or.b32  	%r6471, %r6466, %r6470;
	add.s32 	%r6472, %r6877, 2;
	ld.local.u32 	%r6473, [%rd326+8];
	shr.u32 	%r6474, %r6473, 31;
	shl.b32 	%r6475, %r6474, %r6472;
	or.b32  	%r6476, %r6471, %r6475;
	add.s32 	%r6477, %r6877, 3;
	ld.local.u32 	%r6478, [%rd326+12];
	shr.u32 	%r6479, %r6478, 31;
	shl.b32 	%r6480, %r6479, %r6477;
	or.b32  	%r6481, %r6476, %r6480;
	or.b32  	%r6882, %r6481, %r6882;
	add.s32 	%r6877, %r6877, 4;
$L__BB4_425:
	setp.eq.s32 	%p295, %r747, 0;
	@%p295 bra 	$L__BB4_429;
	mul.wide.u32 	%rd327, %r6877, 4;
	add.s64 	%rd145, %rd3, %rd327;
	ld.local.u32 	%r6482, [%rd145];
	shr.u32 	%r6483, %r6482, 31;
	shl.b32 	%r6484, %r6483, %r6877;
	or.b32  	%r6882, %r6484, %r6882;
	setp.eq.s32 	%p296, %r747, 1;
	@%p296 bra 	$L__BB4_429;
	add.s32 	%r6485, %r6877, 1;
	ld.local.u32 	%r6486, [%rd145+4];
	shr.u32 	%r6487, %r6486, 31;
	shl.b32 	%r6488, %r6487, %r6485;
	or.b32  	%r6882, %r6488, %r6882;
	setp.eq.s32 	%p297, %r747, 2;
	@%p297 bra 	$L__BB4_429;
	add.s32 	%r6489, %r6877, 2;
	ld.local.u32 	%r6490, [%rd145+8];
	shr.u32 	%r6491, %r6490, 31;
	shl.b32 	%r6492, %r6491, %r6489;
	or.b32  	%r6882, %r6492, %r6882;
$L__BB4_429:
	st.global.u32 	[%rd21+124], %r6882;
$L__BB4_430:
	ret;
$L__BB4_431:
	mul.wide.s32 	%rd328, %r1, 4;
	add.s64 	%rd329, %rd2, %rd328;
	mov.b32 	%r6493, 0;
	st.global.u32 	[%rd329], %r6493;
	st.global.u32 	[%rd329+4], %r6493;
	st.global.u32 	[%rd329+8], %r6493;
	st.global.u32 	[%rd329+12], %r6493;
	st.global.u32 	[%rd329+16], %r6493;
	st.global.u32 	[%rd329+20], %r6493;
	st.global.u32 	[%rd329+24], %r6493;
	st.global.u32 	[%rd329+28], %r6493;
	st.global.u32 	[%rd329+32], %r6493;
	st.global.u32 	[%rd329+36], %r6493;
	st.global.u32 	[%rd329+40], %r6493;
	st.global.u32 	[%rd329+44], %r6493;
	st.global.u32 	[%rd329+48], %r6493;
	st.global.u32 	[%rd329+52], %r6493;
	st.global.u32 	[%rd329+56], %r6493;
	st.global.u32 	[%rd329+60], %r6493;
	st.global.u32 	[%rd329+64], %r6493;
	st.global.u32 	[%rd329+68], %r6493;
	st.global.u32 	[%rd329+72], %r6493;
	st.global.u32 	[%rd329+76], %r6493;
	st.global.u32 	[%rd329+80], %r6493;
	st.global.u32 	[%rd329+84], %r6493;
	st.global.u32 	[%rd329+88], %r6493;
	st.global.u32 	[%rd329+92], %r6493;
	st.global.u32 	[%rd329+96], %r6493;
	st.global.u32 	[%rd329+100], %r6493;
	st.global.u32 	[%rd329+104], %r6493;
	st.global.u32 	[%rd329+108], %r6493;
	st.global.u32 	[%rd329+112], %r6493;
	st.global.u32 	[%rd329+116], %r6493;
	st.global.u32 	[%rd329+120], %r6493;
	st.global.u32 	[%rd329+124], %r6493;
	bra.uni 	$L__BB4_430;

}
	// .globl	_Z24deinterleave_kernel_2bitPKjPjj
.visible .entry _Z24deinterleave_kernel_2bitPKjPjj(
	.param .u64 .ptr .align 1 _Z24deinterleave_kernel_2bitPKjPjj_param_0,
	.param .u64 .ptr .align 1 _Z24deinterleave_kernel_2bitPKjPjj_param_1,
	.param .u32 _Z24deinterleave_kernel_2bitPKjPjj_param_2
)
{
	.local .align 16 .b8 	__local_depot5[128];
	.reg .b64 	%SP;
	.reg .b64 	%SPL;
	.reg .pred 	%p<122>;
	.reg .b32 	%r<3433>;
	.reg .b64 	%rd<204>;

	mov.u64 	%SPL, __local_depot5;
	ld.param.u64 	%rd65, [_Z24deinterleave_kernel_2bitPKjPjj_param_0];
	ld.param.u64 	%rd66, [_Z24deinterleave_kernel_2bitPKjPjj_param_1];
	ld.param.u32 	%r581, [_Z24deinterleave_kernel_2bitPKjPjj_param_2];
	cvta.to.global.u64 	%rd1, %rd65;
	cvta.to.global.u64 	%rd67, %rd66;
	add.u64 	%rd2, %SPL, 0;
	mov.u32 	%r582, %ctaid.x;
	mov.u32 	%r583, %ntid.x;
	mov.u32 	%r584, %tid.x;
	mad.lo.s32 	%r585, %r582, %r583, %r584;
	mul.lo.s32 	%r586, %r581, %r585;
	cvt.u64.u32 	%rd3, %r586;
	shl.b32 	%r587, %r585, 5;
	mul.wide.s32 	%rd69, %r587, 4;
	add.s64 	%rd4, %rd67, %rd69;
	setp.eq.s32 	%p1, %r581, 0;
	@%p1 bra 	$L__BB5_191;
	and.b32  	%r1, %r581, 15;
	setp.lt.u32 	%p2, %r581, 16;
	mov.b32 	%r3094, 0;
	@%p2 bra 	$L__BB5_4;
	and.b32  	%r3094, %r581, -16;
	neg.s32 	%r3092, %r3094;
	shl.b64 	%rd70, %rd3, 2;
	add.s64 	%rd71, %rd70, %rd1;
	add.s64 	%rd185, %rd71, 32;
	add.s64 	%rd184, %rd2, 32;
$L__BB5_3:
	.pragma "nounroll";
	ld.global.u32 	%r589, [%rd185+-32];
	ld.global.u32 	%r590, [%rd185+-28];
	ld.global.u32 	%r591, [%rd185+-24];
	ld.global.u32 	%r592, [%rd185+-20];
	st.local.v4.u32 	[%rd184+-32], {%r589, %r590, %r591, %r592};
	ld.global.u32 	%r593, [%rd185+-16];
	ld.global.u32 	%r594, [%rd185+-12];
	ld.global.u32 	%r595, [%rd185+-8];
	ld.global.u32 	%r596, [%rd185+-4];
	st.local.v4.u32 	[%rd184+-16], {%r593, %r594, %r595, %r596};
	ld.global.u32 	%r597, [%rd185];
	ld.global.u32 	%r598, [%rd185+4];
	ld.global.u32 	%r599, [%rd185+8];
	ld.global.u32 	%r600, [%rd185+12];
	st.local.v4.u32 	[%rd184], {%r597, %r598, %r599, %r600};
	ld.global.u32 	%r601, [%rd185+16];
	ld.global.u32 	%r602, [%rd185+20];
	ld.global.u32 	%r603, [%rd185+24];
	ld.global.u32 	%r604, [%rd185+28];
	st.local.v4.u32 	[%rd184+16], {%r601, %r602, %r603, %r604};
	add.s32 	%r3092, %r3092, 16;
	add.s64 	%rd185, %rd185, 64;
	add.s64 	%rd184, %rd184, 64;
	setp.ne.s32 	%p3, %r3092, 0;
	@%p3 bra 	$L__BB5_3;
$L__BB5_4:
	setp.eq.s32 	%p4, %r1, 0;
	@%p4 bra 	$L__BB5_13;
	and.b32  	%r7, %r581, 7;
	setp.lt.u32 	%p5, %r1, 8;
	@%p5 bra 	$L__BB5_7;
	cvt.u64.u32 	%rd72, %r3094;
	add.s64 	%rd73, %rd72, %rd3;
	shl.b64 	%rd74, %rd73, 2;
	add.s64 	%rd75, %rd1, %rd74;
	ld.global.u32 	%r605, [%rd75];
	mul.wide.u32 	%rd76, %r3094, 4;
	add.s64 	%rd77, %rd2, %rd76;
	st.local.u32 	[%rd77], %r605;
	ld.global.u32 	%r606, [%rd75+4];
	st.local.u32 	[%rd77+4], %r606;
	ld.global.u32 	%r607, [%rd75+8];
	st.local.u32 	[%rd77+8], %r607;
	ld.global.u32 	%r608, [%rd75+12];
	st.local.u32 	[%rd77+12], %r608;
	ld.global.u32 	%r609, [%rd75+16];
	st.local.u32 	[%rd77+16], %r609;
	ld.global.u32 	%r610, [%rd75+20];
	st.local.u32 	[%rd77+20], %r610;
	ld.global.u32 	%r611, [%rd75+24];
	st.local.u32 	[%rd77+24], %r611;
	ld.global.u32 	%r612, [%rd75+28];
	st.local.u32 	[%rd77+28], %r612;
	add.s32 	%r3094, %r3094, 8;
$L__BB5_7:
	setp.eq.s32 	%p6, %r7, 0;
	@%p6 bra 	$L__BB5_13;
	and.b32  	%r10, %r581, 3;
	setp.lt.u32 	%p7, %r7, 4;
	@%p7 bra 	$L__BB5_10;
	cvt.u64.u32 	%rd78, %r3094;
	add.s64 	%rd79, %rd78, %rd3;
	shl.b64 	%rd80, %rd79, 2;
	add.s64 	%rd81, %rd1, %rd80;
	ld.global.u32 	%r613, [%rd81];
	mul.wide.u32 	%rd82, %r3094, 4;
	add.s64 	%rd83, %rd2, %rd82;
	st.local.u32 	[%rd83], %r613;
	ld.global.u32 	%r614, [%rd81+4];
	st.local.u32 	[%rd83+4], %r614;
	ld.global.u32 	%r615, [%rd81+8];
	st.local.u32 	[%rd83+8], %r615;
	ld.global.u32 	%r616, [%rd81+12];
	st.local.u32 	[%rd83+12], %r616;
	add.s32 	%r3094, %r3094, 4;
$L__BB5_10:
	setp.eq.s32 	%p8, %r10, 0;
	@%p8 bra 	$L__BB5_13;
	cvt.u64.u32 	%rd84, %r3094;
	mul.wide.u32 	%rd85, %r3094, 4;
	add.s64 	%rd187, %rd2, %rd85;
	add.s64 	%rd86, %rd84, %rd3;
	shl.b64 	%rd87, %rd86, 2;
	add.s64 	%rd186, %rd1, %rd87;
	neg.s32 	%r3096, %r10;
$L__BB5_12:
	.pragma "nounroll";
	ld.global.u32 	%r617, [%rd186];
	st.local.u32 	[%rd187], %r617;
	add.s64 	%rd187, %rd187, 4;
	add.s64 	%rd186, %rd186, 4;
	add.s32 	%r3096, %r3096, 1;
	setp.ne.s32 	%p9, %r3096, 0;
	@%p9 bra 	$L__BB5_12;
$L__BB5_13:
	add.s32 	%r16, %r581, -1;
	shr.u32 	%r620, %r16, 1;
	add.s32 	%r17, %r620, 1;
	and.b32  	%r18, %r17, 7;
	and.b32  	%r19, %r17, 3;
	add.s32 	%r20, %r19, -1;
	setp.lt.u32 	%p10, %r581, 15;
	mov.b32 	%r3103, 0;
	mov.u32 	%r3117, %r3103;
	mov.u32 	%r3116, %r3103;
	@%p10 bra 	$L__BB5_16;
	add.s64 	%rd188, %rd2, 32;
	and.b32  	%r622, %r17, -8;
	neg.s32 	%r3097, %r622;
	mov.b32 	%r3103, 0;
$L__BB5_15:
	.pragma "nounroll";
	ld.local.v4.u32 	{%r623, %r624, %r625, %r626}, [%rd188+-32];
	and.b32  	%r627, %r623, 3;
	shl.b32 	%r628, %r627, %r3103;
	or.b32  	%r629, %r628, %r3116;
	and.b32  	%r630, %r624, 3;
	shl.b32 	%r631, %r630, %r3103;
	or.b32  	%r632, %r631, %r3117;
	and.b32  	%r633, %r625, 3;
	add.s32 	%r634, %r3103, 2;
	shl.b32 	%r635, %r633, %r634;
	or.b32  	%r636, %r635, %r629;
	and.b32  	%r637, %r626, 3;
	shl.b32 	%r638, %r637, %r634;
	or.b32  	%r639, %r638, %r632;
	ld.local.v4.u32 	{%r640, %r641, %r642, %r643}, [%rd188+-16];
	and.b32  	%r644, %r640, 3;
	add.s32 	%r645, %r3103, 4;
	shl.b32 	%r646, %r644, %r645;
	or.b32  	%r647, %r646, %r636;
	and.b32  	%r648, %r641, 3;
	shl.b32 	%r649, %r648, %r645;
	or.b32  	%r650, %r649, %r639;
	and.b32  	%r651, %r642, 3;
	add.s32 	%r652, %r3103, 6;
	shl.b32 	%r653, %r651, %r652;
	or.b32  	%r654, %r653, %r647;
	and.b32  	%r655, %r643, 3;
	shl.b32 	%r656, %r655, %r652;
	or.b32  	%r657, %r656, %r650;
	ld.local.v4.u32 	{%r658, %r659, %r660, %r661}, [%rd188];
	and.b32  	%r662, %r658, 3;
	add.s32 	%r663, %r3103, 8;
	shl.b32 	%r664, %r662, %r663;
	or.b32  	%r665, %r664, %r654;
	and.b32  	%r666, %r659, 3;
	shl.b32 	%r667, %r666, %r663;
	or.b32  	%r668, %r667, %r657;
	and.b32  	%r669, %r660, 3;
	add.s32 	%r670, %r3103, 10;
	shl.b32 	%r671, %r669, %r670;
	or.b32  	%r672, %r671, %r665;
	and.b32  	%r673, %r661, 3;
	shl.b32 	%r674, %r673, %r670;
	or.b32  	%r675, %r674, %r668;
	ld.local.v4.u32 	{%r676, %r677, %r678, %r679}, [%rd188+16];
	and.b32  	%r680, %r676, 3;
	add.s32 	%r681, %r3103, 12;
	shl.b32 	%r682, %r680, %r681;
	or.b32  	%r683, %r682, %r672;
	and.b32  	%r684, %r677, 3;
	shl.b32 	%r685, %r684, %r681;
	or.b32  	%r686, %r685, %r675;
	and.b32  	%r687, %r678, 3;
	add.s32 	%r688, %r3103, 14;
	shl.b32 	%r689, %r687, %r688;
	or.b32  	%r3116, %r689, %r683;
	and.b32  	%r690, %r679, 3;
	shl.b32 	%r691, %r690, %r688;
	or.b32  	%r3117, %r691, %r686;
	add.s32 	%r3103, %r3103, 16;
	add.s64 	%rd188, %rd188, 64;
	add.s32 	%r3097, %r3097, 8;
	setp.ne.s32 	%p11, %r3097, 0;
	@%p11 bra 	$L__BB5_15;
$L__BB5_16:
	setp.eq.s32 	%p12, %r18, 0;
	@%p12 bra 	$L__BB5_24;
	setp.lt.u32 	%p13, %r18, 4;
	@%p13 bra 	$L__BB5_19;
	mul.wide.u32 	%rd88, %r3103, 4;
	add.s64 	%rd89, %rd2, %rd88;
	ld.local.u32 	%r693, [%rd89];
	and.b32  	%r694, %r693, 3;
	shl.b32 	%r695, %r694, %r3103;
	ld.local.u32 	%r696, [%rd89+4];
	and.b32  	%r697, %r696, 3;
	shl.b32 	%r698, %r697, %r3103;
	add.s32 	%r699, %r3103, 2;
	ld.local.u32 	%r700, [%rd89+8];
	and.b32  	%r701, %r700, 3;
	shl.b32 	%r702, %r701, %r699;
	or.b32  	%r703, %r695, %r702;
	ld.local.u32 	%r704, [%rd89+12];
	and.b32  	%r705, %r704, 3;
	shl.b32 	%r706, %r705, %r699;
	or.b32  	%r707, %r698, %r706;
	add.s32 	%r708, %r3103, 4;
	ld.local.u32 	%r709, [%rd89+16];
	and.b32  	%r710, %r709, 3;
	shl.b32 	%r711, %r710, %r708;
	or.b32  	%r712, %r703, %r711;
	ld.local.u32 	%r713, [%rd89+20];
	and.b32  	%r714, %r713, 3;
	shl.b32 	%r715, %r714, %r708;
	or.b32  	%r716, %r707, %r715;
	add.s32 	%r717, %r3103, 6;
	ld.local.u32 	%r718, [%rd89+24];
	and.b32  	%r719, %r718, 3;
	shl.b32 	%r720, %r719, %r717;
	or.b32  	%r721, %r712, %r720;
	or.b32  	%r3116, %r721, %r3116;
	ld.local.u32 	%r722, [%rd89+28];
	and.b32  	%r723, %r722, 3;
	shl.b32 	%r724, %r723, %r717;
	or.b32  	%r725, %r716, %r724;
	or.b32  	%r3117, %r725, %r3117;
	add.s32 	%r3103, %r3103, 8;
$L__BB5_19:
	setp.eq.s32 	%p14, %r19, 0;
	@%p14 bra 	$L__BB5_24;
	setp.eq.s32 	%p15, %r20, 0;
	@%p15 bra 	$L__BB5_22;
	mul.wide.u32 	%rd90, %r3103, 4;
	add.s64 	%rd91, %rd2, %rd90;
	ld.local.u32 	%r727, [%rd91];
	and.b32  	%r728, %r727, 3;
	shl.b32 	%r729, %r728, %r3103;
	ld.local.u32 	%r730, [%rd91+4];
	and.b32  	%r731, %r730, 3;
	shl.b32 	%r732, %r731, %r3103;
	add.s32 	%r733, %r3103, 2;
	ld.local.u32 	%r734, [%rd91+8];
	and.b32  	%r735, %r734, 3;
	shl.b32 	%r736, %r735, %r733;
	or.b32  	%r737, %r729, %r736;
	or.b32  	%r3116, %r737, %r3116;
	ld.local.u32 	%r738, [%rd91+12];
	and.b32  	%r739, %r738, 3;
	shl.b32 	%r740, %r739, %r733;
	or.b32  	%r741, %r732, %r740;
	or.b32  	%r3117, %r741, %r3117;
	add.s32 	%r3103, %r3103, 4;
$L__BB5_22:
	and.b32  	%r742, %r16, 2;
	setp.ne.s32 	%p16, %r742, 0;
	@%p16 bra 	$L__BB5_24;
	mul.wide.u32 	%rd92, %r3103, 4;
	add.s64 	%rd93, %rd2, %rd92;
	ld.local.u32 	%r743, [%rd93];
	and.b32  	%r744, %r743, 3;
	shl.b32 	%r745, %r744, %r3103;
	or.b32  	%r3116, %r745, %r3116;
	ld.local.u32 	%r746, [%rd93+4];
	and.b32  	%r747, %r746, 3;
	shl.b32 	%r748, %r747, %r3103;
	or.b32  	%r3117, %r748, %r3117;
$L__BB5_24:
	setp.lt.u32 	%p17, %r581, 15;
	st.global.u32 	[%rd4], %r3116;
	st.global.u32 	[%rd4+64], %r3117;
	mov.b32 	%r3124, 0;
	mov.u32 	%r3138, %r3124;
	mov.u32 	%r3137, %r3124;
	@%p17 bra 	$L__BB5_27;
	add.s64 	%rd189, %rd2, 32;
	and.b32  	%r752, %r17, -8;
	neg.s32 	%r3118, %r752;
	mov.b32 	%r3124, 0;
$L__BB5_26:
	.pragma "nounroll";
	ld.local.v4.u32 	{%r753, %r754, %r755, %r756}, [%rd189+-32];
	shr.u32 	%r757, %r753, 2;
	and.b32  	%r758, %r757, 3;
	shl.b32 	%r759, %r758, %r3124;
	or.b32  	%r760, %r759, %r3137;
	shr.u32 	%r761, %r754, 2;
	and.b32  	%r762, %r761, 3;
	shl.b32 	%r763, %r762, %r3124;
	or.b32  	%r764, %r763, %r3138;
	shr.u32 	%r765, %r755, 2;
	and.b32  	%r766, %r765, 3;
	add.s32 	%r767, %r3124, 2;
	shl.b32 	%r768, %r766, %r767;
	or.b32  	%r769, %r768, %r760;
	shr.u32 	%r770, %r756, 2;
	and.b32  	%r771, %r770, 3;
	shl.b32 	%r772, %r771, %r767;
	or.b32  	%r773, %r772, %r764;
	ld.local.v4.u32 	{%r774, %r775, %r776, %r777}, [%rd189+-16];
	shr.u32 	%r778, %r774, 2;
	and.b32  	%r779, %r778, 3;
	add.s32 	%r780, %r3124, 4;
	shl.b32 	%r781, %r779, %r780;
	or.b32  	%r782, %r781, %r769;
	shr.u32 	%r783, %r775, 2;
	and.b32  	%r784, %r783, 3;
	shl.b32 	%r785, %r784, %r780;
	or.b32  	%r786, %r785, %r773;
	shr.u32 	%r787, %r776, 2;
	and.b32  	%r788, %r787, 3;
	add.s32 	%r789, %r3124, 6;
	shl.b32 	%r790, %r788, %r789;
	or.b32  	%r791, %r790, %r782;
	shr.u32 	%r792, %r777, 2;
	and.b32  	%r793, %r792, 3;
	shl.b32 	%r794, %r793, %r789;
	or.b32  	%r795, %r794, %r786;
	ld.local.v4.u32 	{%r796, %r797, %r798, %r799}, [%rd189];
	shr.u32 	%r800, %r796, 2;
	and.b32  	%r801, %r800, 3;
	add.s32 	%r802, %r3124, 8;
	shl.b32 	%r803, %r801, %r802;
	or.b32  	%r804, %r803, %r791;
	shr.u32 	%r805, %r797, 2;
	and.b32  	%r806, %r805, 3;
	shl.b32 	%r807, %r806, %r802;
	or.b32  	%r808, %r807, %r795;
	shr.u32 	%r809, %r798, 2;
	and.b32  	%r810, %r809, 3;
	add.s32 	%r811, %r3124, 10;
	shl.b32 	%r812, %r810, %r811;
	or.b32  	%r813, %r812, %r804;
	shr.u32 	%r814, %r799, 2;
	and.b32  	%r815, %r814, 3;
	shl.b32 	%r816, %r815, %r811;
	or.b32  	%r817, %r816, %r808;
	ld.local.v4.u32 	{%r818, %r819, %r820, %r821}, [%rd189+16];
	shr.u32 	%r822, %r818, 2;
	and.b32  	%r823, %r822, 3;
	add.s32 	%r824, %r3124, 12;
	shl.b32 	%r825, %r823, %r824;
	or.b32  	%r826, %r825, %r813;
	shr.u32 	%r827, %r819, 2;
	and.b32  	%r828, %r827, 3;
	shl.b32 	%r829, %r828, %r824;
	or.b32  	%r830, %r829, %r817;
	shr.u32 	%r831, %r820, 2;
	and.b32  	%r832, %r831, 3;
	add.s32 	%r833, %r3124, 14;
	shl.b32 	%r834, %r832, %r833;
	or.b32  	%r3137, %r834, %r826;
	shr.u32 	%r835, %r821, 2;
	and.b32  	%r836, %r835, 3;
	shl.b32 	%r837, %r836, %r833;
	or.b32  	%r3138, %r837, %r830;
	add.s32 	%r3124, %r3124, 16;
	add.s64 	%rd189, %rd189, 64;
	add.s32 	%r3118, %r3118, 8;
	setp.ne.s32 	%p18, %r3118, 0;
	@%p18 bra 	$L__BB5_26;
$L__BB5_27:
	setp.eq.s32 	%p19, %r18, 0;
	@%p19 bra 	$L__BB5_35;
	setp.lt.u32 	%p20, %r18, 4;
	@%p20 bra 	$L__BB5_30;
	mul.wide.u32 	%rd94, %r3124, 4;
	add.s64 	%rd95, %rd2, %rd94;
	ld.local.u32 	%r839, [%rd95];
	shr.u32 	%r840, %r839, 2;
	and.b32  	%r841, %r840, 3;
	shl.b32 	%r842, %r841, %r3124;
	ld.local.u32 	%r843, [%rd95+4];
	shr.u32 	%r844, %r843, 2;
	and.b32  	%r845, %r844, 3;
	shl.b32 	%r846, %r845, %r3124;
	add.s32 	%r847, %r3124, 2;
	ld.local.u32 	%r848, [%rd95+8];
	shr.u32 	%r849, %r848, 2;
	and.b32  	%r850, %r849, 3;
	shl.b32 	%r851, %r850, %r847;
	or.b32  	%r852, %r842, %r851;
	ld.local.u32 	%r853, [%rd95+12];
	shr.u32 	%r854, %r853, 2;
	and.b32  	%r855, %r854, 3;
	shl.b32 	%r856, %r855, %r847;
	or.b32  	%r857, %r846, %r856;
	add.s32 	%r858, %r3124, 4;
	ld.local.u32 	%r859, [%rd95+16];
	shr.u32 	%r860, %r859, 2;
	and.b32  	%r861, %r860, 3;
	shl.b32 	%r862, %r861, %r858;
	or.b32  	%r863, %r852, %r862;
	ld.local.u32 	%r864, [%rd95+20];
	shr.u32 	%r865, %r864, 2;
	and.b32  	%r866, %r865, 3;
	shl.b32 	%r867, %r866, %r858;
	or.b32  	%r868, %r857, %r867;
	add.s32 	%r869, %r3124, 6;
	ld.local.u32 	%r870, [%rd95+24];
	shr.u32 	%r871, %r870, 2;
	and.b32  	%r872, %r871, 3;
	shl.b32 	%r873, %r872, %r869;
	or.b32  	%r874, %r863, %r873;
	or.b32  	%r3137, %r874, %r3137;
	ld.local.u32 	%r875, [%rd95+28];
	shr.u32 	%r876, %r875, 2;
	and.b32  	%r877, %r876, 3;
	shl.b32 	%r878, %r877, %r869;
	or.b32  	%r879, %r868, %r878;
	or.b32  	%r3138, %r879, %r3138;
	add.s32 	%r3124, %r3124, 8;
$L__BB5_30:
	setp.eq.s32 	%p21, %r19, 0;
	@%p21 bra 	$L__BB5_35;
	setp.eq.s32 	%p22, %r20, 0;
	@%p22 bra 	$L__BB5_33;
	mul.wide.u32 	%rd96, %r3124, 4;
	add.s64 	%rd97, %rd2, %rd96;
	ld.local.u32 	%r881, [%rd97];
	shr.u32 	%r882, %r881, 2;
	and.b32  	%r883, %r882, 3;
	shl.b32 	%r884, %r883, %r3124;
	ld.local.u32 	%r885, [%rd97+4];
	shr.u32 	%r886, %r885, 2;
	and.b32  	%r887, %r886, 3;
	shl.b32 	%r888, %r887, %r3124;
	add.s32 	%r889, %r3124, 2;
	ld.local.u32 	%r890, [%rd97+8];
	shr.u32 	%r891, %r890, 2;
	and.b32  	%r892, %r891, 3;
	shl.b32 	%r893, %r892, %r889;
	or.b32  	%r894, %r884, %r893;
	or.b32  	%r3137, %r894, %r3137;
	ld.local.u32 	%r895, [%rd97+12];
	shr.u32 	%r896, %r895, 2;
	and.b32  	%r897, %r896, 3;
	shl.b32 	%r898, %r897, %r889;
	or.b32  	%r899, %r888, %r898;
	or.b32  	%r3138, %r899, %r3138;
	add.s32 	%r3124, %r3124, 4;
$L__BB5_33:
	and.b32  	%r900, %r16, 2;
	setp.ne.s32 	%p23, %r900, 0;
	@%p23 bra 	$L__BB5_35;
	mul.wide.u32 	%rd98, %r3124, 4;
	add.s64 	%rd99, %rd2, %rd98;
	ld.local.u32 	%r901, [%rd99];
	shr.u32 	%r902, %r901, 2;
	and.b32  	%r903, %r902, 3;
	shl.b32 	%r904, %r903, %r3124;
	or.b32  	%r3137, %r904, %r3137;
	ld.local.u32 	%r905, [%rd99+4];
	shr.u32 	%r906, %r905, 2;
	and.b32  	%r907, %r906, 3;
	shl.b32 	%r908, %r907, %r3124;
	or.b32  	%r3138, %r908, %r3138;
$L__BB5_35:
	setp.lt.u32 	%p24, %r581, 15;
	st.global.u32 	[%rd4+4], %r3137;
	st.global.u32 	[%rd4+68], %r3138;
	mov.b32 	%r3145, 0;
	mov.u32 	%r3159, %r3145;
	mov.u32 	%r3158, %r3145;
	@%p24 bra 	$L__BB5_38;
	add.s64 	%rd190, %rd2, 32;
	and.b32  	%r912, %r17, -8;
	neg.s32 	%r3139, %r912;
	mov.b32 	%r3145, 0;
$L__BB5_37:
	.pragma "nounroll";
	ld.local.v4.u32 	{%r913, %r914, %r915, %r916}, [%rd190+-32];
	shr.u32 	%r917, %r913, 4;
	and.b32  	%r918, %r917, 3;
	shl.b32 	%r919, %r918, %r3145;
	or.b32  	%r920, %r919, %r3158;
	shr.u32 	%r921, %r914, 4;
	and.b32  	%r922, %r921, 3;
	shl.b32 	%r923, %r922, %r3145;
	or.b32  	%r924, %r923, %r3159;
	shr.u32 	%r925, %r915, 4;
	and.b32  	%r926, %r925, 3;
	add.s32 	%r927, %r3145, 2;
	shl.b32 	%r928, %r926, %r927;
	or.b32  	%r929, %r928, %r920;
	shr.u32 	%r930, %r916, 4;
	and.b32  	%r931, %r930, 3;
	shl.b32 	%r932, %r931, %r927;
	or.b32  	%r933, %r932, %r924;
	ld.local.v4.u32 	{%r934, %r935, %r936, %r937}, [%rd190+-16];
	shr.u32 	%r938, %r934, 4;
	and.b32  	%r939, %r938, 3;
	add.s32 	%r940, %r3145, 4;
	shl.b32 	%r941, %r939, %r940;
	or.b32  	%r942, %r941, %r929;
	shr.u32 	%r943, %r935, 4;
	and.b32  	%r944, %r943, 3;
	shl.b32 	%r945, %r944, %r940;
	or.b32  	%r946, %r945, %r933;
	shr.u32 	%r947, %r936, 4;
	and.b32  	%r948, %r947, 3;
	add.s32 	%r949, %r3145, 6;
	shl.b32 	%r950, %r948, %r949;
	or.b32  	%r951, %r950, %r942;
	shr.u32 	%r952, %r937, 4;
	and.b32  	%r953, %r952, 3;
	shl.b32 	%r954, %r953, %r949;
	or.b32  	%r955, %r954, %r946;
	ld.local.v4.u32 	{%r956, %r957, %r958, %r959}, [%rd190];
	shr.u32 	%r960, %r956, 4;
	and.b32  	%r961, %r960, 3;
	add.s32 	%r962, %r3145, 8;
	shl.b32 	%r963, %r961, %r962;
	or.b32  	%r964, %r963, %r951;
	shr.u32 	%r965, %r957, 4;
	and.b32  	%r966, %r965, 3;
	shl.b32 	%r967, %r966, %r962;
	or.b32  	%r968, %r967, %r955;
	shr.u32 	%r969, %r958, 4;
	and.b32  	%r970, %r969, 3;
	add.s32 	%r971, %r3145, 10;
	shl.b32 	%r972, %r970, %r971;
	or.b32  	%r973, %r972, %r964;
	shr.u32 	%r974, %r959, 4;
	and.b32  	%r975, %r974, 3;
	shl.b32 	%r976, %r975, %r971;
	or.b32  	%r977, %r976, %r968;
	ld.local.v4.u32 	{%r978, %r979, %r980, %r981}, [%rd190+16];
	shr.u32 	%r982, %r978, 4;
	and.b32  	%r983, %r982, 3;
	add.s32 	%r984, %r3145, 12;
	shl.b32 	%r985, %r983, %r984;
	or.b32  	%r986, %r985, %r973;
	shr.u32 	%r987, %r979, 4;
	and.b32  	%r988, %r987, 3;
	shl.b32 	%r989, %r988, %r984;
	or.b32  	%r990, %r989, %r977;
	shr.u32 	%r991, %r980, 4;
	and.b32  	%r992, %r991, 3;
	add.s32 	%r993, %r3145, 14;
	shl.b32 	%r994, %r992, %r993;
	or.b32  	%r3158, %r994, %r986;
	shr.u32 	%r995, %r981, 4;
	and.b32  	%r996, %r995, 3;
	shl.b32 	%r997, %r996, %r993;
	or.b32  	%r3159, %r997, %r990;
	add.s32 	%r3145, %r3145, 16;
	add.s64 	%rd190, %rd190, 64;
	add.s32 	%r3139, %r3139, 8;
	setp.ne.s32 	%p25, %r3139, 0;
	@%p25 bra 	$L__BB5_37;
$L__BB5_38:
	setp.eq.s32 	%p26, %r18, 0;
	@%p26 bra 	$L__BB5_46;
	setp.lt.u32 	%p27, %r18, 4;
	@%p27 bra 	$L__BB5_41;
	mul.wide.u32 	%rd100, %r3145, 4;
	add.s64 	%rd101, %rd2, %rd100;
	ld.local.u32 	%r999, [%rd101];
	shr.u32 	%r1000, %r999, 4;
	and.b32  	%r1001, %r1000, 3;
	shl.b32 	%r1002, %r1001, %r3145;
	ld.local.u32 	%r1003, [%rd101+4];
	shr.u32 	%r1004, %r1003, 4;
	and.b32  	%r1005, %r1004, 3;
	shl.b32 	%r1006, %r1005, %r3145;
	add.s32 	%r1007, %r3145, 2;
	ld.local.u32 	%r1008, [%rd101+8];
	shr.u32 	%r1009, %r1008, 4;
	and.b32  	%r1010, %r1009, 3;
	shl.b32 	%r1011, %r1010, %r1007;
	or.b32  	%r1012, %r1002, %r1011;
	ld.local.u32 	%r1013, [%rd101+12];
	shr.u32 	%r1014, %r1013, 4;
	and.b32  	%r1015, %r1014, 3;
	shl.b32 	%r1016, %r1015, %r1007;
	or.b32  	%r1017, %r1006, %r1016;
	add.s32 	%r1018, %r3145, 4;
	ld.local.u32 	%r1019, [%rd101+16];
	shr.u32 	%r1020, %r1019, 4;
	and.b32  	%r1021, %r1020, 3;
	shl.b32 	%r1022, %r1021, %r1018;
	or.b32  	%r1023, %r1012, %r1022;
	ld.local.u32 	%r1024, [%rd101+20];
	shr.u32 	%r1025, %r1024, 4;
	and.b32  	%r1026, %r1025, 3;
	shl.b32 	%r1027, %r1026, %r1018;
	or.b32  	%r1028, %r1017, %r1027;
	add.s32 	%r1029, %r3145, 6;
	ld.local.u32 	%r1030, [%rd101+24];
	shr.u32 	%r1031, %r1030, 4;
	and.b32  	%r1032, %r1031, 3;
	shl.b32 	%r1033, %r1032, %r1029;
	or.b32  	%r1034, %r1023, %r1033;
	or.b32  	%r3158, %r1034, %r3158;
	ld.local.u32 	%r1035, [%rd101+28];
	shr.u32 	%r1036, %r1035, 4;
	and.b32  	%r1037, %r1036, 3;
	shl.b32 	%r1038, %r1037, %r1029;
	or.b32  	%r1039, %r1028, %r1038;
	or.b32  	%r3159, %r1039, %r3159;
	add.s32 	%r3145, %r3145, 8;
$L__BB5_41:
	setp.eq.s32 	%p28, %r19, 0;
	@%p28 bra 	$L__BB5_46;
	setp.eq.s32 	%p29, %r20, 0;
	@%p29 bra 	$L__BB5_44;
	mul.wide.u32 	%rd102, %r3145, 4;
	add.s64 	%rd103, %rd2, %rd102;
	ld.local.u32 	%r1041, [%rd103];
	shr.u32 	%r1042, %r1041, 4;
	and.b32  	%r1043, %r1042, 3;
	shl.b32 	%r1044, %r1043, %r3145;
	ld.local.u32 	%r1045, [%rd103+4];
	shr.u32 	%r1046, %r1045, 4;
	and.b32  	%r1047, %r1046, 3;
	shl.b32 	%r1048, %r1047, %r3145;
	add.s32 	%r1049, %r3145, 2;
	ld.local.u32 	%r1050, [%rd103+8];
	shr.u32 	%r1051, %r1050, 4;
	and.b32  	%r1052, %r1051, 3;
	shl.b32 	%r1053, %r1052, %r1049;
	or.b32  	%r1054, %r1044, %r1053;
	or.b32  	%r3158, %r1054, %r3158;
	ld.local.u32 	%r1055, [%rd103+12];
	shr.u32 	%r1056, %r1055, 4;
	and.b32  	%r1057, %r1056, 3;
	shl.b32 	%r1058, %r1057, %r1049;
	or.b32  	%r1059, %r1048, %r1058;
	or.b32  	%r3159, %r1059, %r3159;
	add.s32 	%r3145, %r3145, 4;
$L__BB5_44:
	and.b32  	%r1060, %r16, 2;
	setp.ne.s32 	%p30, %r1060, 0;
	@%p30 bra 	$L__BB5_46;
	mul.wide.u32 	%rd104, %r3145, 4;
	add.s64 	%rd105, %rd2, %rd104;
	ld.local.u32 	%r1061, [%rd105];
	shr.u32 	%r1062, %r1061, 4;
	and.b32  	%r1063, %r1062, 3;
	shl.b32 	%r1064, %r1063, %r3145;
	or.b32  	%r3158, %r1064, %r3158;
	ld.local.u32 	%r1065, [%rd105+4];
	shr.u32 	%r1066, %r1065, 4;
	and.b32  	%r1067, %r1066, 3;
	shl.b32 	%r1068, %r1067, %r3145;
	or.b32  	%r3159, %r1068, %r3159;
$L__BB5_46:
	setp.lt.u32 	%p31, %r581, 15;
	st.global.u32 	[%rd4+8], %r3158;
	st.global.u32 	[%rd4+72], %r3159;
	mov.b32 	%r3166, 0;
	mov.u32 	%r3180, %r3166;
	mov.u32 	%r3179, %r3166;
	@%p31 bra 	$L__BB5_49;
	add.s64 	%rd191, %rd2, 32;
	and.b32  	%r1072, %r17, -8;
	neg.s32 	%r3160, %r1072;
	mov.b32 	%r3166, 0;
$L__BB5_48:
	.pragma "nounroll";
	ld.local.v4.u32 	{%r1073, %r1074, %r1075, %r1076}, [%rd191+-32];
	shr.u32 	%r1077, %r1073, 6;
	and.b32  	%r1078, %r1077, 3;
	shl.b32 	%r1079, %r1078, %r3166;
	or.b32  	%r1080, %r1079, %r3179;
	shr.u32 	%r1081, %r1074, 6;
	and.b32  	%r1082, %r1081, 3;
	shl.b32 	%r1083, %r1082, %r3166;
	or.b32  	%r1084, %r1083, %r3180;
	shr.u32 	%r1085, %r1075, 6;
	and.b32  	%r1086, %r1085, 3;
	add.s32 	%r1087, %r3166, 2;
	shl.b32 	%r1088, %r1086, %r1087;
	or.b32  	%r1089, %r1088, %r1080;
	shr.u32 	%r1090, %r1076, 6;
	and.b32  	%r1091, %r1090, 3;
	shl.b32 	%r1092, %r1091, %r1087;
	or.b32  	%r1093, %r1092, %r1084;
	ld.local.v4.u32 	{%r1094, %r1095, %r1096, %r1097}, [%rd191+-16];
	shr.u32 	%r1098, %r1094, 6;
	and.b32  	%r1099, %r1098, 3;
	add.s32 	%r1100, %r3166, 4;
	shl.b32 	%r1101, %r1099, %r1100;
	or.b32  	%r1102, %r1101, %r1089;
	shr.u32 	%r1103, %r1095, 6;
	and.b32  	%r1104, %r1103, 3;
	shl.b32 	%r1105, %r1104, %r1100;
	or.b32  	%r1106, %r1105, %r1093;
	shr.u32 	%r1107, %r1096, 6;
	and.b32  	%r1108, %r1107, 3;
	add.s32 	%r1109, %r3166, 6;
	shl.b32 	%r1110, %r1108, %r1109;
	or.b32  	%r1111, %r1110, %r1102;
	shr.u32 	%r1112, %r1097, 6;
	and.b32  	%r1113, %r1112, 3;
	shl.b32 	%r1114, %r1113, %r1109;
	or.b32  	%r1115, %r1114, %r1106;
	ld.local.v4.u32 	{%r1116, %r1117, %r1118, %r1119}, [%rd191];
	shr.u32 	%r1120, %r1116, 6;
	and.b32  	%r1121, %r1120, 3;
	add.s32 	%r1122, %r3166, 8;
	shl.b32 	%r1123, %r1121, %r1122;
	or.b32  	%r1124, %r1123, %r1111;
	shr.u32 	%r1125, %r1117, 6;
	and.b32  	%r1126, %r1125, 3;
	shl.b32 	%r1127, %r1126, %r1122;
	or.b32  	%r1128, %r1127, %r1115;
	shr.u32 	%r1129, %r1118, 6;
	and.b32  	%r1130, %r1129, 3;
	add.s32 	%r1131, %r3166, 10;
	shl.b32 	%r1132, %r1130, %r1131;
	or.b32  	%r1133, %r1132, %r1124;
	shr.u32 	%r1134, %r1119, 6;
	and.b32  	%r1135, %r1134, 3;
	shl.b32 	%r1136, %r1135, %r1131;
	or.b32  	%r1137, %r1136, %r1128;
	ld.local.v4.u32 	{%r1138, %r1139, %r1140, %r1141}, [%rd191+16];
	shr.u32 	%r1142, %r1138, 6;
	and.b32  	%r1143, %r1142, 3;
	add.s32 	%r1144, %r3166, 12;
	shl.b32 	%r1145, %r1143, %r1144;
	or.b32  	%r1146, %r1145, %r1133;
	shr.u32 	%r1147, %r1139, 6;
	and.b32  	%r1148, %r1147, 3;
	shl.b32 	%r1149, %r1148, %r1144;
	or.b32  	%r1150, %r1149, %r1137;
	shr.u32 	%r1151, %r1140, 6;
	and.b32  	%r1152, %r1151, 3;
	add.s32 	%r1153, %r3166, 14;
	shl.b32 	%r1154, %r1152, %r1153;
	or.b32  	%r3179, %r1154, %r1146;
	shr.u32 	%r1155, %r1141, 6;
	and.b32  	%r1156, %r1155, 3;
	shl.b32 	%r1157, %r1156, %r1153;
	or.b32  	%r3180, %r1157, %r1150;
	add.s32 	%r3166, %r3166, 16;
	add.s64 	%rd191, %rd191, 64;
	add.s32 	%r3160, %r3160, 8;
	setp.ne.s32 	%p32, %r3160, 0;
	@%p32 bra 	$L__BB5_48;
$L__BB5_49:
	setp.eq.s32 	%p33, %r18, 0;
	@%p33 bra 	$L__BB5_57;
	setp.lt.u32 	%p34, %r18, 4;
	@%p34 bra 	$L__BB5_52;
	mul.wide.u32 	%rd106, %r3166, 4;
	add.s64 	%rd107, %rd2, %rd106;
	ld.local.u32 	%r1159, [%rd107];
	shr.u32 	%r1160, %r1159, 6;
	and.b32  	%r1161, %r1160, 3;
	shl.b32 	%r1162, %r1161, %r3166;
	ld.local.u32 	%r1163, [%rd107+4];
	shr.u32 	%r1164, %r1163, 6;
	and.b32  	%r1165, %r1164, 3;
	shl.b32 	%r1166, %r1165, %r3166;
	add.s32 	%r1167, %r3166, 2;
	ld.local.u32 	%r1168, [%rd107+8];
	shr.u32 	%r1169, %r1168, 6;
	and.b32  	%r1170, %r1169, 3;
	shl.b32 	%r1171, %r1170, %r1167;
	or.b32  	%r1172, %r1162, %r1171;
	ld.local.u32 	%r1173, [%rd107+12];
	shr.u32 	%r1174, %r1173, 6;
	and.b32  	%r1175, %r1174, 3;
	shl.b32 	%r1176, %r1175, %r1167;
	or.b32  	%r1177, %r1166, %r1176;
	add.s32 	%r1178, %r3166, 4;
	ld.local.u32 	%r1179, [%rd107+16];
	shr.u32 	%r1180, %r1179, 6;
	and.b32  	%r1181, %r1180, 3;
	shl.b32 	%r1182, %r1181, %r1178;
	or.b32  	%r1183, %r1172, %r1182;
	ld.local.u32 	%r1184, [%rd107+20];
	shr.u32 	%r1185, %r1184, 6;
	and.b32  	%r1186, %r1185, 3;
	shl.b32 	%r1187, %r1186, %r1178;
	or.b32  	%r1188, %r1177, %r1187;
	add.s32 	%r1189, %r3166, 6;
	ld.local.u32 	%r1190, [%rd107+24];
	shr.u32 	%r1191, %r1190, 6;
	and.b32  	%r1192, %r1191, 3;
	shl.b32 	%r1193, %r1192, %r1189;
	or.b32  	%r1194, %r1183, %r1193;
	or.b32  	%r3179, %r1194, %r3179;
	ld.local.u32 	%r1195, [%rd107+28];
	shr.u32 	%r1196, %r1195, 6;
	and.b32  	%r1197, %r1196, 3;
	shl.b32 	%r1198, %r1197, %r1189;
	or.b32  	%r1199, %r1188, %r1198;
	or.b32  	%r3180, %r1199, %r3180;
	add.s32 	%r3166, %r3166, 8;
$L__BB5_52:
	setp.eq.s32 	%p35, %r19, 0;
	@%p35 bra 	$L__BB5_57;
	setp.eq.s32 	%p36, %r20, 0;
	@%p36 bra 	$L__BB5_55;
	mul.wide.u32 	%rd108, %r3166, 4;
	add.s64 	%rd109, %rd2, %rd108;
	ld.local.u32 	%r1201, [%rd109];
	shr.u32 	%r1202, %r1201, 6;
	and.b32  	%r1203, %r1202, 3;
	shl.b32 	%r1204, %r1203, %r3166;
	ld.local.u32 	%r1205, [%rd109+4];
	shr.u32 	%r1206, %r1205, 6;
	and.b32  	%r1207, %r1206, 3;
	shl.b32 	%r1208, %r1207, %r3166;
	add.s32 	%r1209, %r3166, 2;
	ld.local.u32 	%r1210, [%rd109+8];
	shr.u32 	%r1211, %r1210, 6;
	and.b32  	%r1212, %r1211, 3;
	shl.b32 	%r1213, %r1212, %r1209;
	or.b32  	%r1214, %r1204, %r1213;
	or.b32  	%r3179, %r1214, %r3179;
	ld.local.u32 	%r1215, [%rd109+12];
	shr.u32 	%r1216, %r1215, 6;
	and.b32  	%r1217, %r1216, 3;
	shl.b32 	%r1218, %r1217, %r1209;
	or.b32  	%r1219, %r1208, %r1218;
	or.b32  	%r3180, %r1219, %r3180;
	add.s32 	%r3166, %r3166, 4;
$L__BB5_55:
	and.b32  	%r1220, %r16, 2;
	setp.ne.s32 	%p37, %r1220, 0;
	@%p37 bra 	$L__BB5_57;
	mul.wide.u32 	%rd110, %r3166, 4;
	add.s64 	%rd111, %rd2, %rd110;
	ld.local.u32 	%r1221, [%rd111];
	shr.u32 	%r1222, %r1221, 6;
	and.b32  	%r1223, %r1222, 3;
	shl.b32 	%r1224, %r1223, %r3166;
	or.b32  	%r3179, %r1224, %r3179;
	ld.local.u32 	%r1225, [%rd111+4];
	shr.u32 	%r1226, %r1225, 6;
	and.b32  	%r1227, %r1226, 3;
	shl.b32 	%r1228, %r1227, %r3166;
	or.b32  	%r3180, %r1228, %r3180;
$L__BB5_57:
	setp.lt.u32 	%p38, %r581, 15;
	st.global.u32 	[%rd4+12], %r3179;
	st.global.u32 	[%rd4+76], %r3180;
	mov.b32 	%r3187, 0;
	mov.u32 	%r3201, %r3187;
	mov.u32 	%r3200, %r3187;
	@%p38 bra 	$L__BB5_60;
	add.s64 	%rd192, %rd2, 32;
	and.b32  	%r1232, %r17, -8;
	neg.s32 	%r3181, %r1232;
	mov.b32 	%r3187, 0;
$L__BB5_59:
	.pragma "nounroll";
	ld.local.v4.u32 	{%r1233, %r1234, %r1235, %r1236}, [%rd192+-32];
	shr.u32 	%r1237, %r1233, 8;
	and.b32  	%r1238, %r1237, 3;
	shl.b32 	%r1239, %r1238, %r3187;
	or.b32  	%r1240, %r1239, %r3200;
	shr.u32 	%r1241, %r1234, 8;
	and.b32  	%r1242, %r1241, 3;
	shl.b32 	%r1243, %r1242, %r3187;
	or.b32  	%r1244, %r1243, %r3201;
	shr.u32 	%r1245, %r1235, 8;
	and.b32  	%r1246, %r1245, 3;
	add.s32 	%r1247, %r3187, 2;
	shl.b32 	%r1248, %r1246, %r1247;
	or.b32  	%r1249, %r1248, %r1240;
	shr.u32 	%r1250, %r1236, 8;
	and.b32  	%r1251, %r1250, 3;
	shl.b32 	%r1252, %r1251, %r1247;
	or.b32  	%r1253, %r1252, %r1244;
	ld.local.v4.u32 	{%r1254, %r1255, %r1256, %r1257}, [%rd192+-16];
	shr.u32 	%r1258, %r1254, 8;
	and.b32  	%r1259, %r1258, 3;
	add.s32 	%r1260, %r3187, 4;
	shl.b32 	%r1261, %r1259, %r1260;
	or.b32  	%r1262, %r1261, %r1249;
	shr.u32 	%r1263, %r1255, 8;
	and.b32  	%r1264, %r1263, 3;
	shl.b32 	%r1265, %r1264, %r1260;
	or.b32  	%r1266, %r1265, %r1253;
	shr.u32 	%r1267, %r1256, 8;
	and.b32  	%r1268, %r1267, 3;
	add.s32 	%r1269, %r3187, 6;
	shl.b32 	%r1270, %r1268, %r1269;
	or.b32  	%r1271, %r1270, %r1262;
	shr.u32 	%r1272, %r1257, 8;
	and.b32  	%r1273, %r1272, 3;
	shl.b32 	%r1274, %r1273, %r1269;
	or.b32  	%r1275, %r1274, %r1266;
	ld.local.v4.u32 	{%r1276, %r1277, %r1278, %r1279}, [%rd192];
	shr.u32 	%r1280, %r1276, 8;
	and.b32  	%r1281, %r1280, 3;
	add.s32 	%r1282, %r3187, 8;
	shl.b32 	%r1283, %r1281, %r1282;
	or.b32  	%r1284, %r1283, %r1271;
	shr.u32 	%r1285, %r1277, 8;
	and.b32  	%r1286, %r1285, 3;
	shl.b32 	%r1287, %r1286, %r1282;
	or.b32  	%r1288, %r1287, %r1275;
	shr.u32 	%r1289, %r1278, 8;
	and.b32  	%r1290, %r1289, 3;
	add.s32 	%r1291, %r3187, 10;
	shl.b32 	%r1292, %r1290, %r1291;
	or.b32  	%r1293, %r1292, %r1284;
	shr.u32 	%r1294, %r1279, 8;
	and.b32  	%r1295, %r1294, 3;
	shl.b32 	%r1296, %r1295, %r1291;
	or.b32  	%r1297, %r1296, %r1288;
	ld.local.v4.u32 	{%r1298, %r1299, %r1300, %r1301}, [%rd192+16];
	shr.u32 	%r1302, %r1298, 8;
	and.b32  	%r1303, %r1302, 3;
	add.s32 	%r1304, %r3187, 12;
	shl.b32 	%r1305, %r1303, %r1304;
	or.b32  	%r1306, %r1305, %r1293;
	shr.u32 	%r1307, %r1299, 8;
	and.b32  	%r1308, %r1307, 3;
	shl.b32 	%r1309, %r1308, %r1304;
	or.b32  	%r1310, %r1309, %r1297;
	shr.u32 	%r1311, %r1300, 8;
	and.b32  	%r1312, %r1311, 3;
	add.s32 	%r1313, %r3187, 14;
	shl.b32 	%r1314, %r1312, %r1313;
	or.b32  	%r3200, %r1314, %r1306;
	shr.u32 	%r1315, %r1301, 8;
	and.b32  	%r1316, %r1315, 3;
	shl.b32 	%r1317, %r1316, %r1313;
	or.b32  	%r3201, %r1317, %r1310;
	add.s32 	%r3187, %r3187, 16;
	add.s64 	%rd192, %rd192, 64;
	add.s32 	%r3181, %r3181, 8;
	setp.ne.s32 	%p39, %r3181, 0;
	@%p39 bra 	$L__BB5_59;
$L__BB5_60:
	setp.eq.s32 	%p40, %r18, 0;
	@%p40 bra 	$L__BB5_68;
	setp.lt.u32 	%p41, %r18, 4;
	@%p41 bra 	$L__BB5_63;
	mul.wide.u32 	%rd112, %r3187, 4;
	add.s64 	%rd113, %rd2, %rd112;
	ld.local.u32 	%r1319, [%rd113];
	shr.u32 	%r1320, %r1319, 8;
	and.b32  	%r1321, %r1320, 3;
	shl.b32 	%r1322, %r1321, %r3187;
	ld.local.u32 	%r1323, [%rd113+4];
	shr.u32 	%r1324, %r1323, 8;
	and.b32  	%r1325, %r1324, 3;
	shl.b32 	%r1326, %r1325, %r3187;
	add.s32 	%r1327, %r3187, 2;
	ld.local.u32 	%r1328, [%rd113+8];
	shr.u32 	%r1329, %r1328, 8;
	and.b32  	%r1330, %r1329, 3;
	shl.b32 	%r1331, %r1330, %r1327;
	or.b32  	%r1332, %r1322, %r1331;
	ld.local.u32 	%r1333, [%rd113+12];
	shr.u32 	%r1334, %r1333, 8;
	and.b32  	%r1335, %r1334, 3;
	shl.b32 	%r1336, %r1335, %r1327;
	or.b32  	%r1337, %r1326, %r1336;
	add.s32 	%r1338, %r3187, 4;
	ld.local.u32 	%r1339, [%rd113+16];
	shr.u32 	%r1340, %r1339, 8;
	and.b32  	%r1341, %r1340, 3;
	shl.b32 	%r1342, %r1341, %r1338;
	or.b32  	%r1343, %r1332, %r1342;
	ld.local.u32 	%r1344, [%rd113+20];
	shr.u32 	%r1345, %r1344, 8;
	and.b32  	%r1346, %r1345, 3;
	shl.b32 	%r1347, %r1346, %r1338;
	or.b32  	%r1348, %r1337, %r1347;
	add.s32 	%r1349, %r3187, 6;
	ld.local.u32 	%r1350, [%rd113+24];
	shr.u32 	%r1351, %r1350, 8;
	and.b32  	%r1352, %r1351, 3;
	shl.b32 	%r1353, %r1352, %r1349;
	or.b32  	%r1354, %r1343, %r1353;
	or.b32  	%r3200, %r1354, %r3200;
	ld.local.u32 	%r1355, [%rd113+28];
	shr.u32 	%r1356, %r1355, 8;
	and.b32  	%r1357, %r1356, 3;
	shl.b32 	%r1358, %r1357, %r1349;
	or.b32  	%r1359, %r1348, %r1358;
	or.b32  	%r3201, %r1359, %r3201;
	add.s32 	%r3187, %r3187, 8;
$L__BB5_63:
	setp.eq.s32 	%p42, %r19, 0;
	@%p42 bra 	$L__BB5_68;
	setp.eq.s32 	%p43, %r20, 0;
	@%p43 bra 	$L__BB5_66;
	mul.wide.u32 	%rd114, %r3187, 4;
	add.s64 	%rd115, %rd2, %rd114;
	ld.local.u32 	%r1361, [%rd115];
	shr.u32 	%r1362, %r1361, 8;
	and.b32  	%r1363, %r1362, 3;
	shl.b32 	%r1364, %r1363, %r3187;
	ld.local.u32 	%r1365, [%rd115+4];
	shr.u32 	%r1366, %r1365, 8;
	and.b32  	%r1367, %r1366, 3;
	shl.b32 	%r1368, %r1367, %r3187;
	add.s32 	%r1369, %r3187, 2;
	ld.local.u32 	%r1370, [%rd115+8];
	shr.u32 	%r1371, %r1370, 8;
	and.b32  	%r1372, %r1371, 3;
	shl.b32 	%r1373, %r1372, %r1369;
	or.b32  	%r1374, %r1364, %r1373;
	or.b32  	%r3200, %r1374, %r3200;
	ld.local.u32 	%r1375, [%rd115+12];
	shr.u32 	%r1376, %r1375, 8;
	and.b32  	%r1377, %r1376, 3;
	shl.b32 	%r1378, %r1377, %r1369;
	or.b32  	%r1379, %r1368, %r1378;
	or.b32  	%r3201, %r1379, %r3201;
	add.s32 	%r3187, %r3187, 4;
$L__BB5_66:
	and.b32  	%r1380, %r16, 2;
	setp.ne.s32 	%p44, %r1380, 0;
	@%p44 bra 	$L__BB5_68;
	mul.wide.u32 	%rd116, %r3187, 4;
	add.s64 	%rd117, %rd2, %rd116;
	ld.local.u32 	%r1381, [%rd117];
	shr.u32 	%r1382, %r1381, 8;
	and.b32  	%r1383, %r1382, 3;
	shl.b32 	%r1384, %r1383, %r3187;
	or.b32  	%r3200, %r1384, %r3200;
	ld.local.u32 	%r1385, [%rd117+4];
	shr.u32 	%r1386, %r1385, 8;
	and.b32  	%r1387, %r1386, 3;
	shl.b32 	%r1388, %r1387, %r3187;
	or.b32  	%r3201, %r1388, %r3201;
$L__BB5_68:
	setp.lt.u32 	%p45, %r581, 15;
	st.global.u32 	[%rd4+16], %r3200;
	st.global.u32 	[%rd4+80], %r3201;
	mov.b32 	%r3208, 0;
	mov.u32 	%r3222, %r3208;
	mov.u32 	%r3221, %r3208;
	@%p45 bra 	$L__BB5_71;
	add.s64 	%rd193, %rd2, 32;
	and.b32  	%r1392, %r17, -8;
	neg.s32 	%r3202, %r1392;
	mov.b32 	%r3208, 0;
$L__BB5_70:
	.pragma "nounroll";
	ld.local.v4.u32 	{%r1393, %r1394, %r1395, %r1396}, [%rd193+-32];
	shr.u32 	%r1397, %r1393, 10;
	and.b32  	%r1398, %r1397, 3;
	shl.b32 	%r1399, %r1398, %r3208;
	or.b32  	%r1400, %r1399, %r3221;
	shr.u32 	%r1401, %r1394, 10;
	and.b32  	%r1402, %r1401, 3;
	shl.b32 	%r1403, %r1402, %r3208;
	or.b32  	%r1404, %r1403, %r3222;
	shr.u32 	%r1405, %r1395, 10;
	and.b32  	%r1406, %r1405, 3;
	add.s32 	%r1407, %r3208, 2;
	shl.b32 	%r1408, %r1406, %r1407;
	or.b32  	%r1409, %r1408, %r1400;
	shr.u32 	%r1410, %r1396, 10;
	and.b32  	%r1411, %r1410, 3;
	shl.b32 	%r1412, %r1411, %r1407;
	or.b32  	%r1413, %r1412, %r1404;
	ld.local.v4.u32 	{%r1414, %r1415, %r1416, %r1417}, [%rd193+-16];
	shr.u32 	%r1418, %r1414, 10;
	and.b32  	%r1419, %r1418, 3;
	add.s32 	%r1420, %r3208, 4;
	shl.b32 	%r1421, %r1419, %r1420;
	or.b32  	%r1422, %r1421, %r1409;
	shr.u32 	%r1423, %r1415, 10;
	and.b32  	%r1424, %r1423, 3;
	shl.b32 	%r1425, %r1424, %r1420;
	or.b32  	%r1426, %r1425, %r1413;
	shr.u32 	%r1427, %r1416, 10;
	and.b32  	%r1428, %r1427, 3;
	add.s32 	%r1429, %r3208, 6;
	shl.b32 	%r1430, %r1428, %r1429;
	or.b32  	%r1431, %r1430, %r1422;
	shr.u32 	%r1432, %r1417, 10;
	and.b32  	%r1433, %r1432, 3;
	shl.b32 	%r1434, %r1433, %r1429;
	or.b32  	%r1435, %r1434, %r1426;
	ld.local.v4.u32 	{%r1436, %r1437, %r1438, %r1439}, [%rd193];
	shr.u32 	%r1440, %r1436, 10;
	and.b32  	%r1441, %r1440, 3;
	add.s32 	%r1442, %r3208, 8;
	shl.b32 	%r1443, %r1441, %r1442;
	or.b32  	%r1444, %r1443, %r1431;
	shr.u32 	%r1445, %r1437, 10;
	and.b32  	%r1446, %r1445, 3;
	shl.b32 	%r1447, %r1446, %r1442;
	or.b32  	%r1448, %r1447, %r1435;
	shr.u32 	%r1449, %r1438, 10;
	and.b32  	%r1450, %r1449, 3;
	add.s32 	%r1451, %r3208, 10;
	shl.b32 	%r1452, %r1450, %r1451;
	or.b32  	%r1453, %r1452, %r1444;
	shr.u32 	%r1454, %r1439, 10;
	and.b32  	%r1455, %r1454, 3;
	shl.b32 	%r1456, %r1455, %r1451;
	or.b32  	%r1457, %r1456, %r1448;
	ld.local.v4.u32 	{%r1458, %r1459, %r1460, %r1461}, [%rd193+16];
	shr.u32 	%r1462, %r1458, 10;
	and.b32  	%r1463, %r1462, 3;
	add.s32 	%r1464, %r3208, 12;
	shl.b32 	%r1465, %r1463, %r1464;
	or.b32  	%r1466, %r1465, %r1453;
	shr.u32 	%r1467, %r1459, 10;
	and.b32  	%r1468, %r1467, 3;
	shl.b32 	%r1469, %r1468, %r1464;
	or.b32  	%r1470, %r1469, %r1457;
	shr.u32 	%r1471, %r1460, 10;
	and.b32  	%r1472, %r1471, 3;
	add.s32 	%r1473, %r3208, 14;
	shl.b32 	%r1474, %r1472, %r1473;
	or.b32  	%r3221, %r1474, %r1466;
	shr.u32 	%r1475, %r1461, 10;
	and.b32  	%r1476, %r1475, 3;
	shl.b32 	%r1477, %r1476, %r1473;
	or.b32  	%r3222, %r1477, %r1470;
	add.s32 	%r3208, %r3208, 16;
	add.s64 	%rd193, %rd193, 64;
	add.s32 	%r3202, %r3202, 8;
	setp.ne.s32 	%p46, %r3202, 0;
	@%p46 bra 	$L__BB5_70;
$L__BB5_71:
	setp.eq.s32 	%p47, %r18, 0;
	@%p47 bra 	$L__BB5_79;
	setp.lt.u32 	%p48, %r18, 4;
	@%p48 bra 	$L__BB5_74;
	mul.wide.u32 	%rd118, %r3208, 4;
	add.s64 	%rd119, %rd2, %rd118;
	ld.local.u32 	%r1479, [%rd119];
	shr.u32 	%r1480, %r1479, 10;
	and.b32  	%r1481, %r1480, 3;
	shl.b32 	%r1482, %r1481, %r3208;
	ld.local.u32 	%r1483, [%rd119+4];
	shr.u32 	%r1484, %r1483, 10;
	and.b32  	%r1485, %r1484, 3;
	shl.b32 	%r1486, %r1485, %r3208;
	add.s32 	%r1487, %r3208, 2;
	ld.local.u32 	%r1488, [%rd119+8];
	shr.u32 	%r1489, %r1488, 10;
	and.b32  	%r1490, %r1489, 3;
	shl.b32 	%r1491, %r1490, %r1487;
	or.b32  	%r1492, %r1482, %r1491;
	ld.local.u32 	%r1493, [%rd119+12];
	shr.u32 	%r1494, %r1493, 10;
	and.b32  	%r1495, %r1494, 3;
	shl.b32 	%r1496, %r1495, %r1487;
	or.b32  	%r1497, %r1486, %r1496;
	add.s32 	%r1498, %r3208, 4;
	ld.local.u32 	%r1499, [%rd119+16];
	shr.u32 	%r1500, %r1499, 10;
	and.b32  	%r1501, %r1500, 3;
	shl.b32 	%r1502, %r1501, %r1498;
	or.b32  	%r1503, %r1492, %r1502;
	ld.local.u32 	%r1504, [%rd119+20];
	shr.u32 	%r1505, %r1504, 10;
	and.b32  	%r1506, %r1505, 3;
	shl.b32 	%r1507, %r1506, %r1498;
	or.b32  	%r1508, %r1497, %r1507;
	add.s32 	%r1509, %r3208, 6;
	ld.local.u32 	%r1510, [%rd119+24];
	shr.u32 	%r1511, %r1510, 10;
	and.b32  	%r1512, %r1511, 3;
	shl.b32 	%r1513, %r1512, %r1509;
	or.b32  	%r1514, %r1503, %r1513;
	or.b32  	%r3221, %r1514, %r3221;
	ld.local.u32 	%r1515, [%rd119+28];
	shr.u32 	%r1516, %r1515, 10;
	and.b32  	%r1517, %r1516, 3;
	shl.b32 	%r1518, %r1517, %r1509;
	or.b32  	%r1519, %r1508, %r1518;
	or.b32  	%r3222, %r1519, %r3222;
	add.s32 	%r3208, %r3208, 8;
$L__BB5_74:
	setp.eq.s32 	%p49, %r19, 0;
	@%p49 bra 	$L__BB5_79;
	setp.eq.s32 	%p50, %r20, 0;
	@%p50 bra 	$L__BB5_77;
	mul.wide.u32 	%rd120, %r3208, 4;
	add.s64 	%rd121, %rd2, %rd120;
	ld.local.u32 	%r1521, [%rd121];
	shr.u32 	%r1522, %r1521, 10;
	and.b32  	%r1523, %r1522, 3;
	shl.b32 	%r1524, %r1523, %r3208;
	ld.local.u32 	%r1525, [%rd121+4];
	shr.u32 	%r1526, %r1525, 10;
	and.b32  	%r1527, %r1526, 3;
	shl.b32 	%r1528, %r1527, %r3208;
	add.s32 	%r1529, %r3208, 2;
	ld.local.u32 	%r1530, [%rd121+8];
	shr.u32 	%r1531, %r1530, 10;
	and.b32  	%r1532, %r1531, 3;
	shl.b32 	%r1533, %r1532, %r1529;
	or.b32  	%r1534, %r1524, %r1533;
	or.b32  	%r3221, %r1534, %r3221;
	ld.local.u32 	%r1535, [%rd121+12];
	shr.u32 	%r1536, %r1535, 10;
	and.b32  	%r1537, %r1536, 3;
	shl.b32 	%r1538, %r1537, %r1529;
	or.b32  	%r1539, %r1528, %r1538;
	or.b32  	%r3222, %r1539, %r3222;
	add.s32 	%r3208, %r3208, 4;
$L__BB5_77:
	and.b32  	%r1540, %r16, 2;
	setp.ne.s32 	%p51, %r1540, 0;
	@%p51 bra 	$L__BB5_79;
	mul.wide.u32 	%rd122, %r3208, 4;
	add.s64 	%rd123, %rd2, %rd122;
	ld.local.u32 	%r1541, [%rd123];
	shr.u32 	%r1542, %r1541, 10;
	and.b32  	%r1543, %r1542, 3;
	shl.b32 	%r1544, %r1543, %r3208;
	or.b32  	%r3221, %r1544, %r3221;
	ld.local.u32 	%r1545, [%rd123+4];
	shr.u32 	%r1546, %r1545, 10;
	and.b32  	%r1547, %r1546, 3;
	shl.b32 	%r1548, %r1547, %r3208;
	or.b32  	%r3222, %r1548, %r3222;
$L__BB5_79:
	setp.lt.u32 	%p52, %r581, 15;
	st.global.u32 	[%rd4+20], %r3221;
	st.global.u32 	[%rd4+84], %r3222;
	mov.b32 	%r3229, 0;
	mov.u32 	%r3243, %r3229;
	mov.u32 	%r3242, %r3229;
	@%p52 bra 	$L__BB5_82;
	add.s64 	%rd194, %rd2, 32;
	and.b32  	%r1552, %r17, -8;
	neg.s32 	%r3223, %r1552;
	mov.b32 	%r3229, 0;
$L__BB5_81:
	.pragma "nounroll";
	ld.local.v4.u32 	{%r1553, %r1554, %r1555, %r1556}, [%rd194+-32];
	shr.u32 	%r1557, %r1553, 12;
	and.b32  	%r1558, %r1557, 3;
	shl.b32 	%r1559, %r1558, %r3229;
	or.b32  	%r1560, %r1559, %r3242;
	shr.u32 	%r1561, %r1554, 12;
	and.b32  	%r1562, %r1561, 3;
	shl.b32 	%r1563, %r1562, %r3229;
	or.b32  	%r1564, %r1563, %r3243;
	shr.u32 	%r1565, %r1555, 12;
	and.b32  	%r1566, %r1565, 3;
	add.s32 	%r1567, %r3229, 2;
	shl.b32 	%r1568, %r1566, %r1567;
	or.b32  	%r1569, %r1568, %r1560;
	shr.u32 	%r1570, %r1556, 12;
	and.b32  	%r1571, %r1570, 3;
	shl.b32 	%r1572, %r1571, %r1567;
	or.b32  	%r1573, %r1572, %r1564;
	ld.local.v4.u32 	{%r1574, %r1575, %r1576, %r1577}, [%rd194+-16];
	shr.u32 	%r1578, %r1574, 12;
	and.b32  	%r1579, %r1578, 3;
	add.s32 	%r1580, %r3229, 4;
	shl.b32 	%r1581, %r1579, %r1580;
	or.b32  	%r1582, %r1581, %r1569;
	shr.u32 	%r1583, %r1575, 12;
	and.b32  	%r1584, %r1583, 3;
	shl.b32 	%r1585, %r1584, %r1580;
	or.b32  	%r1586, %r1585, %r1573;
	shr.u32 	%r1587, %r1576, 12;
	and.b32  	%r1588, %r1587, 3;
	add.s32 	%r1589, %r3229, 6;
	shl.b32 	%r1590, %r1588, %r1589;
	or.b32  	%r1591, %r1590, %r1582;
	shr.u32 	%r1592, %r1577, 12;
	and.b32  	%r1593, %r1592, 3;
	shl.b32 	%r1594, %r1593, %r1589;
	or.b32  	%r1595, %r1594, %r1586;
	ld.local.v4.u32 	{%r1596, %r1597, %r1598, %r1599}, [%rd194];
	shr.u32 	%r1600, %r1596, 12;
	and.b32  	%r1601, %r1600, 3;
	add.s32 	%r1602, %r3229, 8;
	shl.b32 	%r1603, %r1601, %r1602;
	or.b32  	%r1604, %r1603, %r1591;
	shr.u32 	%r1605, %r1597, 12;
	and.b32  	%r1606, %r1605, 3;
	shl.b32 	%r1607, %r1606, %r1602;
	or.b32  	%r1608, %r1607, %r1595;
	shr.u32 	%r1609, %r1598, 12;
	and.b32  	%r1610, %r1609, 3;
	add.s32 	%r1611, %r3229, 10;
	shl.b32 	%r1612, %r1610, %r1611;
	or.b32  	%r1613, %r1612, %r1604;
	shr.u32 	%r1614, %r1599, 12;
	and.b32  	%r1615, %r1614, 3;
	shl.b32 	%r1616, %r1615, %r1611;
	or.b32  	%r1617, %r1616, %r1608;
	ld.local.v4.u32 	{%r1618, %r1619, %r1620, %r1621}, [%rd194+16];
	shr.u32 	%r1622, %r1618, 12;
	and.b32  	%r1623, %r1622, 3;
	add.s32 	%r1624, %r3229, 12;
	shl.b32 	%r1625, %r1623, %r1624;
	or.b32  	%r1626, %r1625, %r1613;
	shr.u32 	%r1627, %r1619, 12;
	and.b32  	%r1628, %r1627, 3;
	shl.b32 	%r1629, %r1628, %r1624;
	or.b32  	%r1630, %r1629, %r1617;
	shr.u32 	%r1631, %r1620, 12;
	and.b32  	%r1632, %r1631, 3;
	add.s32 	%r1633, %r3229, 14;
	shl.b32 	%r1634, %r1632, %r1633;
	or.b32  	%r3242, %r1634, %r1626;
	shr.u32 	%r1635, %r1621, 12;
	and.b32  	%r1636, %r1635, 3;
	shl.b32 	%r1637, %r1636, %r1633;
	or.b32  	%r3243, %r1637, %r1630;
	add.s32 	%r3229, %r3229, 16;
	add.s64 	%rd194, %rd194, 64;
	add.s32 	%r3223, %r3223, 8;
	setp.ne.s32 	%p53, %r3223, 0;
	@%p53 bra 	$L__BB5_81;
$L__BB5_82:
	setp.eq.s32 	%p54, %r18, 0;
	@%p54 bra 	$L__BB5_90;
	setp.lt.u32 	%p55, %r18, 4;
	@%p55 bra 	$L__BB5_85;
	mul.wide.u32 	%rd124, %r3229, 4;
	add.s64 	%rd125, %rd2, %rd124;
	ld.local.u32 	%r1639, [%rd125];
	shr.u32 	%r1640, %r1639, 12;
	and.b32  	%r1641, %r1640, 3;
	shl.b32 	%r1642, %r1641, %r3229;
	ld.local.u32 	%r1643, [%rd125+4];
	shr.u32 	%r1644, %r1643, 12;
	and.b32  	%r1645, %r1644, 3;
	shl.b32 	%r1646, %r1645, %r3229;
	add.s32 	%r1647, %r3229, 2;
	ld.local.u32 	%r1648, [%rd125+8];
	shr.u32 	%r1649, %r1648, 12;
	and.b32  	%r1650, %r1649, 3;
	shl.b32 	%r1651, %r1650, %r1647;
	or.b32  	%r1652, %r1642, %r1651;
	ld.local.u32 	%r1653, [%rd125+12];
	shr.u32 	%r1654, %r1653, 12;
	and.b32  	%r1655, %r1654, 3;
	shl.b32 	%r1656, %r1655, %r1647;
	or.b32  	%r1657, %r1646, %r1656;
	add.s32 	%r1658, %r3229, 4;
	ld.local.u32 	%r1659, [%rd125+16];
	shr.u32 	%r1660, %r1659, 12;
	and.b32  	%r1661, %r1660, 3;
	shl.b32 	%r1662, %r1661, %r1658;
	or.b32  	%r1663, %r1652, %r1662;
	ld.local.u32 	%r1664, [%rd125+20];
	shr.u32 	%r1665, %r1664, 12;
	and.b32  	%r1666, %r1665, 3;
	shl.b32 	%r1667, %r1666, %r1658;
	or.b32  	%r1668, %r1657, %r1667;
	add.s32 	%r1669, %r3229, 6;
	ld.local.u32 	%r1670, [%rd125+24];
	shr.u32 	%r1671, %r1670, 12;
	and.b32  	%r1672, %r1671, 3;
	shl.b32 	%r1673, %r1672, %r1669;
	or.b32  	%r1674, %r1663, %r1673;
	or.b32  	%r3242, %r1674, %r3242;
	ld.local.u32 	%r1675, [%rd125+28];
	shr.u32 	%r1676, %r1675, 12;
	and.b32  	%r1677, %r1676, 3;
	shl.b32 	%r1678, %r1677, %r1669;
	or.b32  	%r1679, %r1668, %r1678;
	or.b32  	%r3243, %r1679, %r3243;
	add.s32 	%r3229, %r3229, 8;
$L__BB5_85:
	setp.eq.s32 	%p56, %r19, 0;
	@%p56 bra 	$L__BB5_90;
	setp.eq.s32 	%p57, %r20, 0;
	@%p57 bra 	$L__BB5_88;
	mul.wide.u32 	%rd126, %r3229, 4;
	add.s64 	%rd127, %rd2, %rd126;
	ld.local.u32 	%r1681, [%rd127];
	shr.u32 	%r1682, %r1681, 12;
	and.b32  	%r1683, %r1682, 3;
	shl.b32 	%r1684, %r1683, %r3229;
	ld.local.u32 	%r1685, [%rd127+4];
	shr.u32 	%r1686, %r1685, 12;
	and.b32  	%r1687, %r1686, 3;
	shl.b32 	%r1688, %r1687, %r3229;
	add.s32 	%r1689, %r3229, 2;
	ld.local.u32 	%r1690, [%rd127+8];
	shr.u32 	%r1691, %r1690, 12;
	and.b32  	%r1692, %r1691, 3;
	shl.b32 	%r1693, %r1692, %r1689;
	or.b32  	%r1694, %r1684, %r1693;
	or.b32  	%r3242, %r1694, %r3242;
	ld.local.u32 	%r1695, [%rd127+12];
	shr.u32 	%r1696, %r1695, 12;
	and.b32  	%r1697, %r1696, 3;
	shl.b32 	%r1698, %r1697, %r1689;
	or.b32  	%r1699, %r1688, %r1698;
	or.b32  	%r3243, %r1699, %r3243;
	add.s32 	%r3229, %r3229, 4;
$L__BB5_88:
	and.b32  	%r1700, %r16, 2;
	setp.ne.s32 	%p58, %r1700, 0;
	@%p58 bra 	$L__BB5_90;
	mul.wide.u32 	%rd128, %r3229, 4;
	add.s64 	%rd129, %rd2, %rd128;
	ld.local.u32 	%r1701, [%rd129];
	shr.u32 	%r1702, %r1701, 12;
	and.b32  	%r1703, %r1702, 3;
	shl.b32 	%r1704, %r1703, %r3229;
	or.b32  	%r3242, %r1704, %r3242;
	ld.local.u32 	%r1705, [%rd129+4];
	shr.u32 	%r1706, %r1705, 12;
	and.b32  	%r1707, %r1706, 3;
	shl.b32 	%r1708, %r1707, %r3229;
	or.b32  	%r3243, %r1708, %r3243;
$L__BB5_90:
	setp.lt.u32 	%p59, %r581, 15;
	st.global.u32 	[%rd4+24], %r3242;
	st.global.u32 	[%rd4+88], %r3243;
	mov.b32 	%r3250, 0;
	mov.u32 	%r3264, %r3250;
	mov.u32 	%r3263, %r3250;
	@%p59 bra 	$L__BB5_93;
	add.s64 	%rd195, %rd2, 32;
	and.b32  	%r1712, %r17, -8;
	neg.s32 	%r3244, %r1712;
	mov.b32 	%r3250, 0;
$L__BB5_92:
	.pragma "nounroll";
	ld.local.v4.u32 	{%r1713, %r1714, %r1715, %r1716}, [%rd195+-32];
	shr.u32 	%r1717, %r1713, 14;
	and.b32  	%r1718, %r1717, 3;
	shl.b32 	%r1719, %r1718, %r3250;
	or.b32  	%r1720, %r1719, %r3263;
	shr.u32 	%r1721, %r1714, 14;
	and.b32  	%r1722, %r1721, 3;
	shl.b32 	%r1723, %r1722, %r3250;
	or.b32  	%r1724, %r1723, %r3264;
	shr.u32 	%r1725, %r1715, 14;
	and.b32  	%r1726, %r1725, 3;
	add.s32 	%r1727, %r3250, 2;
	shl.b32 	%r1728, %r1726, %r1727;
	or.b32  	%r1729, %r1728, %r1720;
	shr.u32 	%r1730, %r1716, 14;
	and.b32  	%r1731, %r1730, 3;
	shl.b32 	%r1732, %r1731, %r1727;
	or.b32  	%r1733, %r1732, %r1724;
	ld.local.v4.u32 	{%r1734, %r1735, %r1736, %r1737}, [%rd195+-16];
	shr.u32 	%r1738, %r1734, 14;
	and.b32  	%r1739, %r1738, 3;
	add.s32 	%r1740, %r3250, 4;
	shl.b32 	%r1741, %r1739, %r1740;
	or.b32  	%r1742, %r1741, %r1729;
	shr.u32 	%r1743, %r1735, 14;
	and.b32  	%r1744, %r1743, 3;
	shl.b32 	%r1745, %r1744, %r1740;
	or.b32  	%r1746, %r1745, %r1733;
	shr.u32 	%r1747, %r1736, 14;
	and.b32  	%r1748, %r1747, 3;
	add.s32 	%r1749, %r3250, 6;
	shl.b32 	%r1750, %r1748, %r1749;
	or.b32  	%r1751, %r1750, %r1742;
	shr.u32 	%r1752, %r1737, 14;
	and.b32  	%r1753, %r1752, 3;
	shl.b32 	%r1754, %r1753, %r1749;
	or.b32  	%r1755, %r1754, %r1746;
	ld.local.v4.u32 	{%r1756, %r1757, %r1758, %r1759}, [%rd195];
	shr.u32 	%r1760, %r1756, 14;
	and.b32  	%r1761, %r1760, 3;
	add.s32 	%r1762, %r3250, 8;
	shl.b32 	%r1763, %r1761, %r1762;
	or.b32  	%r1764, %r1763, %r1751;
	shr.u32 	%r1765, %r1757, 14;
	and.b32  	%r1766, %r1765, 3;
	shl.b32 	%r1767, %r1766, %r1762;
	or.b32  	%r1768, %r1767, %r1755;
	shr.u32 	%r1769, %r1758, 14;
	and.b32  	%r1770, %r1769, 3;
	add.s32 	%r1771, %r3250, 10;
	shl.b32 	%r1772, %r1770, %r1771;
	or.b32  	%r1773, %r1772, %r1764;
	shr.u32 	%r1774, %r1759, 14;
	and.b32  	%r1775, %r1774, 3;
	shl.b32 	%r1776, %r1775, %r1771;
	or.b32  	%r1777, %r1776, %r1768;
	ld.local.v4.u32 	{%r1778, %r1779, %r1780, %r1781}, [%rd195+16];
	shr.u32 	%r1782, %r1778, 14;
	and.b32  	%r1783, %r1782, 3;
	add.s32 	%r1784, %r3250, 12;
	shl.b32 	%r1785, %r1783, %r1784;
	or.b32  	%r1786, %r1785, %r1773;
	shr.u32 	%r1787, %r1779, 14;
	and.b32  	%r1788, %r1787, 3;
	shl.b32 	%r1789, %r1788, %r1784;
	or.b32  	%r1790, %r1789, %r1777;
	shr.u32 	%r1791, %r1780, 14;
	and.b32  	%r1792, %r1791, 3;
	add.s32 	%r1793, %r3250, 14;
	shl.b32 	%r1794, %r1792, %r1793;
	or.b32  	%r3263, %r1794, %r1786;
	shr.u32 	%r1795, %r1781, 14;
	and.b32  	%r1796, %r1795, 3;
	shl.b32 	%r1797, %r1796, %r1793;
	or.b32  	%r3264, %r1797, %r1790;
	add.s32 	%r3250, %r3250, 16;
	add.s64 	%rd195, %rd195, 64;
	add.s32 	%r3244, %r3244, 8;
	setp.ne.s32 	%p60, %r3244, 0;
	@%p60 bra 	$L__BB5_92;
$L__BB5_93:
	setp.eq.s32 	%p61, %r18, 0;
	@%p61 bra 	$L__BB5_101;
	setp.lt.u32 	%p62, %r18, 4;
	@%p62 bra 	$L__BB5_96;
	mul.wide.u32 	%rd130, %r3250, 4;
	add.s64 	%rd131, %rd2, %rd130;
	ld.local.u32 	%r1799, [%rd131];
	shr.u32 	%r1800, %r1799, 14;
	and.b32  	%r1801, %r1800, 3;
	shl.b32 	%r1802, %r1801, %r3250;
	ld.local.u32 	%r1803, [%rd131+4];
	shr.u32 	%r1804, %r1803, 14;
	and.b32  	%r1805, %r1804, 3;
	shl.b32 	%r1806, %r1805, %r3250;
	add.s32 	%r1807, %r3250, 2;
	ld.local.u32 	%r1808, [%rd131+8];
	shr.u32 	%r1809, %r1808, 14;
	and.b32  	%r1810, %r1809, 3;
	shl.b32 	%r1811, %r1810, %r1807;
	or.b32  	%r1812, %r1802, %r1811;
	ld.local.u32 	%r1813, [%rd131+12];
	shr.u32 	%r1814, %r1813, 14;
	and.b32  	%r1815, %r1814, 3;
	shl.b32 	%r1816, %r1815, %r1807;
	or.b32  	%r1817, %r1806, %r1816;
	add.s32 	%r1818, %r3250, 4;
	ld.local.u32 	%r1819, [%rd131+16];
	shr.u32 	%r1820, %r1819, 14;
	and.b32  	%r1821, %r1820, 3;
	shl.b32 	%r1822, %r1821, %r1818;
	or.b32  	%r1823, %r1812, %r1822;
	ld.local.u32 	%r1824, [%rd131+20];
	shr.u32 	%r1825, %r1824, 14;
	and.b32  	%r1826, %r1825, 3;
	shl.b32 	%r1827, %r1826, %r1818;
	or.b32  	%r1828, %r1817, %r1827;
	add.s32 	%r1829, %r3250, 6;
	ld.local.u32 	%r1830, [%rd131+24];
	shr.u32 	%r1831, %r1830, 14;
	and.b32  	%r1832, %r1831, 3;
	shl.b32 	%r1833, %r1832, %r1829;
	or.b32  	%r1834, %r1823, %r1833;
	or.b32  	%r3263, %r1834, %r3263;
	ld.local.u32 	%r1835, [%rd131+28];
	shr.u32 	%r1836, %r1835, 14;
	and.b32  	%r1837, %r1836, 3;
	shl.b32 	%r1838, %r1837, %r1829;
	or.b32  	%r1839, %r1828, %r1838;
	or.b32  	%r3264, %r1839, %r3264;
	add.s32 	%r3250, %r3250, 8;
$L__BB5_96:
	setp.eq.s32 	%p63, %r19, 0;
	@%p63 bra 	$L__BB5_101;
	setp.eq.s32 	%p64, %r20, 0;
	@%p64 bra 	$L__BB5_99;
	mul.wide.u32 	%rd132, %r3250, 4;
	add.s64 	%rd133, %rd2, %rd132;
	ld.local.u32 	%r1841, [%rd133];
	shr.u32 	%r1842, %r1841, 14;
	and.b32  	%r1843, %r1842, 3;
	shl.b32 	%r1844, %r1843, %r3250;
	ld.local.u32 	%r1845, [%rd133+4];
	shr.u32 	%r1846, %r1845, 14;
	and.b32  	%r1847, %r1846, 3;
	shl.b32 	%r1848, %r1847, %r3250;
	add.s32 	%r1849, %r3250, 2;
	ld.local.u32 	%r1850, [%rd133+8];
	shr.u32 	%r1851, %r1850, 14;
	and.b32  	%r1852, %r1851, 3;
	shl.b32 	%r1853, %r1852, %r1849;
	or.b32  	%r1854, %r1844, %r1853;
	or.b32  	%r3263, %r1854, %r3263;
	ld.local.u32 	%r1855, [%rd133+12];
	shr.u32 	%r1856, %r1855, 14;
	and.b32  	%r1857, %r1856, 3;
	shl.b32 	%r1858, %r1857, %r1849;
	or.b32  	%r1859, %r1848, %r1858;
	or.b32  	%r3264, %r1859, %r3264;
	add.s32 	%r3250, %r3250, 4;
$L__BB5_99:
	and.b32  	%r1860, %r16, 2;
	setp.ne.s32 	%p65, %r1860, 0;
	@%p65 bra 	$L__BB5_101;
	mul.wide.u32 	%rd134, %r3250, 4;
	add.s64 	%rd135, %rd2, %rd134;
	ld.local.u32 	%r1861, [%rd135];
	shr.u32 	%r1862, %r1861, 14;
	and.b32  	%r1863, %r1862, 3;
	shl.b32 	%r1864, %r1863, %r3250;
	or.b32  	%r3263, %r1864, %r3263;
	ld.local.u32 	%r1865, [%rd135+4];
	shr.u32 	%r1866, %r1865, 14;
	and.b32  	%r1867, %r1866, 3;
	shl.b32 	%r1868, %r1867, %r3250;
	or.b32  	%r3264, %r1868, %r3264;
$L__BB5_101:
	setp.lt.u32 	%p66, %r581, 15;
	st.global.u32 	[%rd4+28], %r3263;
	st.global.u32 	[%rd4+92], %r3264;
	mov.b32 	%r3271, 0;
	mov.u32 	%r3285, %r3271;
	mov.u32 	%r3284, %r3271;
	@%p66 bra 	$L__BB5_104;
	add.s64 	%rd196, %rd2, 32;
	and.b32  	%r1872, %r17, -8;
	neg.s32 	%r3265, %r1872;
	mov.b32 	%r3271, 0;
$L__BB5_103:
	.pragma "nounroll";
	ld.local.v4.u32 	{%r1873, %r1874, %r1875, %r1876}, [%rd196+-32];
	shr.u32 	%r1877, %r1873, 16;
	and.b32  	%r1878, %r1877, 3;
	shl.b32 	%r1879, %r1878, %r3271;
	or.b32  	%r1880, %r1879, %r3284;
	shr.u32 	%r1881, %r1874, 16;
	and.b32  	%r1882, %r1881, 3;
	shl.b32 	%r1883, %r1882, %r3271;
	or.b32  	%r1884, %r1883, %r3285;
	shr.u32 	%r1885, %r1875, 16;
	and.b32  	%r1886, %r1885, 3;
	add.s32 	%r1887, %r3271, 2;
	shl.b32 	%r1888, %r1886, %r1887;
	or.b32  	%r1889, %r1888, %r1880;
	shr.u32 	%r1890, %r1876, 16;
	and.b32  	%r1891, %r1890, 3;
	shl.b32 	%r1892, %r1891, %r1887;
	or.b32  	%r1893, %r1892, %r1884;
	ld.local.v4.u32 	{%r1894, %r1895, %r1896, %r1897}, [%rd196+-16];
	shr.u32 	%r1898, %r1894, 16;
	and.b32  	%r1899, %r1898, 3;
	add.s32 	%r1900, %r3271, 4;
	shl.b32 	%r1901, %r1899, %r1900;
	or.b32  	%r1902, %r1901, %r1889;
	shr.u32 	%r1903, %r1895, 16;
	and.b32  	%r1904, %r1903, 3;
	shl.b32 	%r1905, %r1904, %r1900;
	or.b32  	%r1906, %r1905, %r1893;
	shr.u32 	%r1907, %r1896, 16;
	and.b32  	%r1908, %r1907, 3;
	add.s32 	%r1909, %r3271, 6;
	shl.b32 	%r1910, %r1908, %r1909;
	or.b32  	%r1911, %r1910, %r1902;
	shr.u32 	%r1912, %r1897, 16;
	and.b32  	%r1913, %r1912, 3;
	shl.b32 	%r1914, %r1913, %r1909;
	or.b32  	%r1915, %r1914, %r1906;
	ld.local.v4.u32 	{%r1916, %r1917, %r1918, %r1919}, [%rd196];
	shr.u32 	%r1920, %r1916, 16;
	and.b32  	%r1921, %r1920, 3;
	add.s32 	%r1922, %r3271, 8;
	shl.b32 	%r1923, %r1921, %r1922;
	or.b32  	%r1924, %r1923, %r1911;
	shr.u32 	%r1925, %r1917, 16;
	and.b32  	%r1926, %r1925, 3;
	shl.b32 	%r1927, %r1926, %r1922;
	or.b32  	%r1928, %r1927, %r1915;
	shr.u32 	%r1929, %r1918, 16;
	and.b32  	%r1930, %r1929, 3;
	add.s32 	%r1931, %r3271, 10;
	shl.b32 	%r1932, %r1930, %r1931;
	or.b32  	%r1933, %r1932, %r1924;
	shr.u32 	%r1934, %r1919, 16;
	and.b32  	%r1935, %r1934, 3;
	shl.b32 	%r1936, %r1935, %r1931;
	or.b32  	%r1937, %r1936, %r1928;
	ld.local.v4.u32 	{%r1938, %r1939, %r1940, %r1941}, [%rd196+16];
	shr.u32 	%r1942, %r1938, 16;
	and.b32  	%r1943, %r1942, 3;
	add.s32 	%r1944, %r3271, 12;
	shl.b32 	%r1945, %r1943, %r1944;
	or.b32  	%r1946, %r1945, %r1933;
	shr.u32 	%r1947, %r1939, 16;
	and.b32  	%r1948, %r1947, 3;
	shl.b32 	%r1949, %r1948, %r1944;
	or.b32  	%r1950, %r1949, %r1937;
	shr.u32 	%r1951, %r1940, 16;
	and.b32  	%r1952, %r1951, 3;
	add.s32 	%r1953, %r3271, 14;
	shl.b32 	%r1954, %r1952, %r1953;
	or.b32  	%r3284, %r1954, %r1946;
	shr.u32 	%r1955, %r1941, 16;
	and.b32  	%r1956, %r1955, 3;
	shl.b32 	%r1957, %r1956, %r1953;
	or.b32  	%r3285, %r1957, %r1950;
	add.s32 	%r3271, %r3271, 16;
	add.s64 	%rd196, %rd196, 64;
	add.s32 	%r3265, %r3265, 8;
	setp.ne.s32 	%p67, %r3265, 0;
	@%p67 bra 	$L__BB5_103;
$L__BB5_104:
	setp.eq.s32 	%p68, %r18, 0;
	@%p68 bra 	$L__BB5_112;
	setp.lt.u32 	%p69, %r18, 4;
	@%p69 bra 	$L__BB5_107;
	mul.wide.u32 	%rd136, %r3271, 4;
	add.s64 	%rd137, %rd2, %rd136;
	ld.local.u16 	%r1959, [%rd137+2];
	and.b32  	%r1960, %r1959, 3;
	shl.b32 	%r1961, %r1960, %r3271;
	ld.local.u16 	%r1962, [%rd137+6];
	and.b32  	%r1963, %r1962, 3;
	shl.b32 	%r1964, %r1963, %r3271;
	add.s32 	%r1965, %r3271, 2;
	ld.local.u16 	%r1966, [%rd137+10];
	and.b32  	%r1967, %r1966, 3;
	shl.b32 	%r1968, %r1967, %r1965;
	or.b32  	%r1969, %r1961, %r1968;
	ld.local.u16 	%r1970, [%rd137+14];
	and.b32  	%r1971, %r1970, 3;
	shl.b32 	%r1972, %r1971, %r1965;
	or.b32  	%r1973, %r1964, %r1972;
	add.s32 	%r1974, %r3271, 4;
	ld.local.u16 	%r1975, [%rd137+18];
	and.b32  	%r1976, %r1975, 3;
	shl.b32 	%r1977, %r1976, %r1974;
	or.b32  	%r1978, %r1969, %r1977;
	ld.local.u16 	%r1979, [%rd137+22];
	and.b32  	%r1980, %r1979, 3;
	shl.b32 	%r1981, %r1980, %r1974;
	or.b32  	%r1982, %r1973, %r1981;
	add.s32 	%r1983, %r3271, 6;
	ld.local.u16 	%r1984, [%rd137+26];
	and.b32  	%r1985, %r1984, 3;
	shl.b32 	%r1986, %r1985, %r1983;
	or.b32  	%r1987, %r1978, %r1986;
	or.b32  	%r3284, %r1987, %r3284;
	ld.local.u16 	%r1988, [%rd137+30];
	and.b32  	%r1989, %r1988, 3;
	shl.b32 	%r1990, %r1989, %r1983;
	or.b32  	%r1991, %r1982, %r1990;
	or.b32  	%r3285, %r1991, %r3285;
	add.s32 	%r3271, %r3271, 8;
$L__BB5_107:
	setp.eq.s32 	%p70, %r19, 0;
	@%p70 bra 	$L__BB5_112;
	setp.eq.s32 	%p71, %r20, 0;
	@%p71 bra 	$L__BB5_110;
	mul.wide.u32 	%rd138, %r3271, 4;
	add.s64 	%rd139, %rd2, %rd138;
	ld.local.u16 	%r1993, [%rd139+2];
	and.b32  	%r1994, %r1993, 3;
	shl.b32 	%r1995, %r1994, %r3271;
	ld.local.u16 	%r1996, [%rd139+6];
	and.b32  	%r1997, %r1996, 3;
	shl.b32 	%r1998, %r1997, %r3271;
	add.s32 	%r1999, %r3271, 2;
	ld.local.u16 	%r2000, [%rd139+10];
	and.b32  	%r2001, %r2000, 3;
	shl.b32 	%r2002, %r2001, %r1999;
	or.b32  	%r2003, %r1995, %r2002;
	or.b32  	%r3284, %r2003, %r3284;
	ld.local.u16 	%r2004, [%rd139+14];
	and.b32  	%r2005, %r2004, 3;
	shl.b32 	%r2006, %r2005, %r1999;
	or.b32  	%r2007, %r1998, %r2006;
	or.b32  	%r3285, %r2007, %r3285;
	add.s32 	%r3271, %r3271, 4;
$L__BB5_110:
	and.b32  	%r2008, %r16, 2;
	setp.ne.s32 	%p72, %r2008, 0;
	@%p72 bra 	$L__BB5_112;
	mul.wide.u32 	%rd140, %r3271, 4;
	add.s64 	%rd141, %rd2, %rd140;
	ld.local.u16 	%r2009, [%rd141+2];
	and.b32  	%r2010, %r2009, 3;
	shl.b32 	%r2011, %r2010, %r3271;
	or.b32  	%r3284, %r2011, %r3284;
	ld.local.u16 	%r2012, [%rd141+6];
	and.b32  	%r2013, %r2012, 3;
	shl.b32 	%r2014, %r2013, %r3271;
	or.b32  	%r3285, %r2014, %r3285;
$L__BB5_112:
	setp.lt.u32 	%p73, %r581, 15;
	st.global.u32 	[%rd4+32], %r3284;
	st.global.u32 	[%rd4+96], %r3285;
	mov.b32 	%r3292, 0;
	mov.u32 	%r3306, %r3292;
	mov.u32 	%r3305, %r3292;
	@%p73 bra 	$L__BB5_115;
	add.s64 	%rd197, %rd2, 32;
	and.b32  	%r2018, %r17, -8;
	neg.s32 	%r3286, %r2018;
	mov.b32 	%r3292, 0;
$L__BB5_114:
	.pragma "nounroll";
	ld.local.v4.u32 	{%r2019, %r2020, %r2021, %r2022}, [%rd197+-32];
	shr.u32 	%r2023, %r2019, 18;
	and.b32  	%r2024, %r2023, 3;
	shl.b32 	%r2025, %r2024, %r3292;
	or.b32  	%r2026, %r2025, %r3305;
	shr.u32 	%r2027, %r2020, 18;
	and.b32  	%r2028, %r2027, 3;
	shl.b32 	%r2029, %r2028, %r3292;
	or.b32  	%r2030, %r2029, %r3306;
	shr.u32 	%r2031, %r2021, 18;
	and.b32  	%r2032, %r2031, 3;
	add.s32 	%r2033, %r3292, 2;
	shl.b32 	%r2034, %r2032, %r2033;
	or.b32  	%r2035, %r2034, %r2026;
	shr.u32 	%r2036, %r2022, 18;
	and.b32  	%r2037, %r2036, 3;
	shl.b32 	%r2038, %r2037, %r2033;
	or.b32  	%r2039, %r2038, %r2030;
	ld.local.v4.u32 	{%r2040, %r2041, %r2042, %r2043}, [%rd197+-16];
	shr.u32 	%r2044, %r2040, 18;
	and.b32  	%r2045, %r2044, 3;
	add.s32 	%r2046, %r3292, 4;
	shl.b32 	%r2047, %r2045, %r2046;
	or.b32  	%r2048, %r2047, %r2035;
	shr.u32 	%r2049, %r2041, 18;
	and.b32  	%r2050, %r2049, 3;
	shl.b32 	%r2051, %r2050, %r2046;
	or.b32  	%r2052, %r2051, %r2039;
	shr.u32 	%r2053, %r2042, 18;
	and.b32  	%r2054, %r2053, 3;
	add.s32 	%r2055, %r3292, 6;
	shl.b32 	%r2056, %r2054, %r2055;
	or.b32  	%r2057, %r2056, %r2048;
	shr.u32 	%r2058, %r2043, 18;
	and.b32  	%r2059, %r2058, 3;
	shl.b32 	%r2060, %r2059, %r2055;
	or.b32  	%r2061, %r2060, %r2052;
	ld.local.v4.u32 	{%r2062, %r2063, %r2064, %r2065}, [%rd197];
	shr.u32 	%r2066, %r2062, 18;
	and.b32  	%r2067, %r2066, 3;
	add.s32 	%r2068, %r3292, 8;
	shl.b32 	%r2069, %r2067, %r2068;
	or.b32  	%r2070, %r2069, %r2057;
	shr.u32 	%r2071, %r2063, 18;
	and.b32  	%r2072, %r2071, 3;
	shl.b32 	%r2073, %r2072, %r2068;
	or.b32  	%r2074, %r2073, %r2061;
	shr.u32 	%r2075, %r2064, 18;
	and.b32  	%r2076, %r2075, 3;
	add.s32 	%r2077, %r3292, 10;
	shl.b32 	%r2078, %r2076, %r2077;
	or.b32  	%r2079, %r2078, %r2070;
	shr.u32 	%r2080, %r2065, 18;
	and.b32  	%r2081, %r2080, 3;
	shl.b32 	%r2082, %r2081, %r2077;
	or.b32  	%r2083, %r2082, %r2074;
	ld.local.v4.u32 	{%r2084, %r2085, %r2086, %r2087}, [%rd197+16];
	shr.u32 	%r2088, %r2084, 18;
	and.b32  	%r2089, %r2088, 3;
	add.s32 	%r2090, %r3292, 12;
	shl.b32 	%r2091, %r2089, %r2090;
	or.b32  	%r2092, %r2091, %r2079;
	shr.u32 	%r2093, %r2085, 18;
	and.b32  	%r2094, %r2093, 3;
	shl.b32 	%r2095, %r2094, %r2090;
	or.b32  	%r2096, %r2095, %r2083;
	shr.u32 	%r2097, %r2086, 18;
	and.b32  	%r2098, %r2097, 3;
	add.s32 	%r2099, %r3292, 14;
	shl.b32 	%r2100, %r2098, %r2099;
	or.b32  	%r3305, %r2100, %r2092;
	shr.u32 	%r2101, %r2087, 18;
	and.b32  	%r2102, %r2101, 3;
	shl.b32 	%r2103, %r2102, %r2099;
	or.b32  	%r3306, %r2103, %r2096;
	add.s32 	%r3292, %r3292, 16;
	add.s64 	%rd197, %rd197, 64;
	add.s32 	%r3286, %r3286, 8;
	setp.ne.s32 	%p74, %r3286, 0;
	@%p74 bra 	$L__BB5_114;
$L__BB5_115:
	setp.eq.s32 	%p75, %r18, 0;
	@%p75 bra 	$L__BB5_123;
	setp.lt.u32 	%p76, %r18, 4;
	@%p76 bra 	$L__BB5_118;
	mul.wide.u32 	%rd142, %r3292, 4;
	add.s64 	%rd143, %rd2, %rd142;
	ld.local.u32 	%r2105, [%rd143];
	shr.u32 	%r2106, %r2105, 18;
	and.b32  	%r2107, %r2106, 3;
	shl.b32 	%r2108, %r2107, %r3292;
	ld.local.u32 	%r2109, [%rd143+4];
	shr.u32 	%r2110, %r2109, 18;
	and.b32  	%r2111, %r2110, 3;
	shl.b32 	%r2112, %r2111, %r3292;
	add.s32 	%r2113, %r3292, 2;
	ld.local.u32 	%r2114, [%rd143+8];
	shr.u32 	%r2115, %r2114, 18;
	and.b32  	%r2116, %r2115, 3;
	shl.b32 	%r2117, %r2116, %r2113;
	or.b32  	%r2118, %r2108, %r2117;
	ld.local.u32 	%r2119, [%rd143+12];
	shr.u32 	%r2120, %r2119, 18;
	and.b32  	%r2121, %r2120, 3;
	shl.b32 	%r2122, %r2121, %r2113;
	or.b32  	%r2123, %r2112, %r2122;
	add.s32 	%r2124, %r3292, 4;
	ld.local.u32 	%r2125, [%rd143+16];
	shr.u32 	%r2126, %r2125, 18;
	and.b32  	%r2127, %r2126, 3;
	shl.b32 	%r2128, %r2127, %r2124;
	or.b32  	%r2129, %r2118, %r2128;
	ld.local.u32 	%r2130, [%rd143+20];
	shr.u32 	%r2131, %r2130, 18;
	and.b32  	%r2132, %r2131, 3;
	shl.b32 	%r2133, %r2132, %r2124;
	or.b32  	%r2134, %r2123, %r2133;
	add.s32 	%r2135, %r3292, 6;
	ld.local.u32 	%r2136, [%rd143+24];
	shr.u32 	%r2137, %r2136, 18;
	and.b32  	%r2138, %r2137, 3;
	shl.b32 	%r2139, %r2138, %r2135;
	or.b32  	%r2140, %r2129, %r2139;
	or.b32  	%r3305, %r2140, %r3305;
	ld.local.u32 	%r2141, [%rd143+28];
	shr.u32 	%r2142, %r2141, 18;
	and.b32  	%r2143, %r2142, 3;
	shl.b32 	%r2144, %r2143, %r2135;
	or.b32  	%r2145, %r2134, %r2144;
	or.b32  	%r3306, %r2145, %r3306;
	add.s32 	%r3292, %r3292, 8;
$L__BB5_118:
	setp.eq.s32 	%p77, %r19, 0;
	@%p77 bra 	$L__BB5_123;
	setp.eq.s32 	%p78, %r20, 0;
	@%p78 bra 	$L__BB5_121;
	mul.wide.u32 	%rd144, %r3292, 4;
	add.s64 	%rd145, %rd2, %rd144;
	ld.local.u32 	%r2147, [%rd145];
	shr.u32 	%r2148, %r2147, 18;
	and.b32  	%r2149, %r2148, 3;
	shl.b32 	%r2150, %r2149, %r3292;
	ld.local.u32 	%r2151, [%rd145+4];
	shr.u32 	%r2152, %r2151, 18;
	and.b32  	%r2153, %r2152, 3;
	shl.b32 	%r2154, %r2153, %r3292;
	add.s32 	%r2155, %r3292, 2;
	ld.local.u32 	%r2156, [%rd145+8];
	shr.u32 	%r2157, %r2156, 18;
	and.b32  	%r2158, %r2157, 3;
	shl.b32 	%r2159, %r2158, %r2155;
	or.b32  	%r2160, %r2150, %r2159;
	or.b32  	%r3305, %r2160, %r3305;
	ld.local.u32 	%r2161, [%rd145+12];
	shr.u32 	%r2162, %r2161, 18;
	and.b32  	%r2163, %r2162, 3;
	shl.b32 	%r2164, %r2163, %r2155;
	or.b32  	%r2165, %r2154, %r2164;
	or.b32  	%r3306, %r2165, %r3306;
	add.s32 	%r3292, %r3292, 4;
$L__BB5_121:
	and.b32  	%r2166, %r16, 2;
	setp.ne.s32 	%p79, %r2166, 0;
	@%p79 bra 	$L__BB5_123;
	mul.wide.u32 	%rd146, %r3292, 4;
	add.s64 	%rd147, %rd2, %rd146;
	ld.local.u32 	%r2167, [%rd147];
	shr.u32 	%r2168, %r2167, 18;
	and.b32  	%r2169, %r2168, 3;
	shl.b32 	%r2170, %r2169, %r3292;
	or.b32  	%r3305, %r2170, %r3305;
	ld.local.u32 	%r2171, [%rd147+4];
	shr.u32 	%r2172, %r2171, 18;
	and.b32  	%r2173, %r2172, 3;
	shl.b32 	%r2174, %r2173, %r3292;
	or.b32  	%r3306, %r2174, %r3306;
$L__BB5_123:
	setp.lt.u32 	%p80, %r581, 15;
	st.global.u32 	[%rd4+36], %r3305;
	st.global.u32 	[%rd4+100], %r3306;
	mov.b32 	%r3313, 0;
	mov.u32 	%r3327, %r3313;
	mov.u32 	%r3326, %r3313;
	@%p80 bra 	$L__BB5_126;
	add.s64 	%rd198, %rd2, 32;
	and.b32  	%r2178, %r17, -8;
	neg.s32 	%r3307, %r2178;
	mov.b32 	%r3313, 0;
$L__BB5_125:
	.pragma "nounroll";
	ld.local.v4.u32 	{%r2179, %r2180, %r2181, %r2182}, [%rd198+-32];
	shr.u32 	%r2183, %r2179, 20;
	and.b32  	%r2184, %r2183, 3;
	shl.b32 	%r2185, %r2184, %r3313;
	or.b32  	%r2186, %r2185, %r3326;
	shr.u32 	%r2187, %r2180, 20;
	and.b32  	%r2188, %r2187, 3;
	shl.b32 	%r2189, %r2188, %r3313;
	or.b32  	%r2190, %r2189, %r3327;
	shr.u32 	%r2191, %r2181, 20;
	and.b32  	%r2192, %r2191, 3;
	add.s32 	%r2193, %r3313, 2;
	shl.b32 	%r2194, %r2192, %r2193;
	or.b32  	%r2195, %r2194, %r2186;
	shr.u32 	%r2196, %r2182, 20;
	and.b32  	%r2197, %r2196, 3;
	shl.b32 	%r2198, %r2197, %r2193;
	or.b32  	%r2199, %r2198, %r2190;
	ld.local.v4.u32 	{%r2200, %r2201, %r2202, %r2203}, [%rd198+-16];
	shr.u32 	%r2204, %r2200, 20;
	and.b32  	%r2205, %r2204, 3;
	add.s32 	%r2206, %r3313, 4;
	shl.b32 	%r2207, %r2205, %r2206;
	or.b32  	%r2208, %r2207, %r2195;
	shr.u32 	%r2209, %r2201, 20;
	and.b32  	%r2210, %r2209, 3;
	shl.b32 	%r2211, %r2210, %r2206;
	or.b32  	%r2212, %r2211, %r2199;
	shr.u32 	%r2213, %r2202, 20;
	and.b32  	%r2214, %r2213, 3;
	add.s32 	%r2215, %r3313, 6;
	shl.b32 	%r2216, %r2214, %r2215;
	or.b32  	%r2217, %r2216, %r2208;
	shr.u32 	%r2218, %r2203, 20;
	and.b32  	%r2219, %r2218, 3;
	shl.b32 	%r2220, %r2219, %r2215;
	or.b32  	%r2221, %r2220, %r2212;
	ld.local.v4.u32 	{%r2222, %r2223, %r2224, %r2225}, [%rd198];
	shr.u32 	%r2226, %r2222, 20;
	and.b32  	%r2227, %r2226, 3;
	add.s32 	%r2228, %r3313, 8;
	shl.b32 	%r2229, %r2227, %r2228;
	or.b32  	%r2230, %r2229, %r2217;
	shr.u32 	%r2231, %r2223, 20;
	and.b32  	%r2232, %r2231, 3;
	shl.b32 	%r2233, %r2232, %r2228;
	or.b32  	%r2234, %r2233, %r2221;
	shr.u32 	%r2235, %r2224, 20;
	and.b32  	%r2236, %r2235, 3;
	add.s32 	%r2237, %r3313, 10;
	shl.b32 	%r2238, %r2236, %r2237;
	or.b32  	%r2239, %r2238, %r2230;
	shr.u32 	%r2240, %r2225, 20;
	and.b32  	%r2241, %r2240, 3;
	shl.b32 	%r2242, %r2241, %r2237;
	or.b32  	%r2243, %r2242, %r2234;
	ld.local.v4.u32 	{%r2244, %r2245, %r2246, %r2247}, [%rd198+16];
	shr.u32 	%r2248, %r2244, 20;
	and.b32  	%r2249, %r2248, 3;
	add.s32 	%r2250, %r3313, 12;
	shl.b32 	%r2251, %r2249, %r2250;
	or.b32  	%r2252, %r2251, %r2239;
	shr.u32 	%r2253, %r2245, 20;
	and.b32  	%r2254, %r2253, 3;
	shl.b32 	%r2255, %r2254, %r2250;
	or.b32  	%r2256, %r2255, %r2243;
	shr.u32 	%r2257, %r2246, 20;
	and.b32  	%r2258, %r2257, 3;
	add.s32 	%r2259, %r3313, 14;
	shl.b32 	%r2260, %r2258, %r2259;
	or.b32  	%r3326, %r2260, %r2252;
	shr.u32 	%r2261, %r2247, 20;
	and.b32  	%r2262, %r2261, 3;
	shl.b32 	%r2263, %r2262, %r2259;
	or.b32  	%r3327, %r2263, %r2256;
	add.s32 	%r3313, %r3313, 16;
	add.s64 	%rd198, %rd198, 64;
	add.s32 	%r3307, %r3307, 8;
	setp.ne.s32 	%p81, %r3307, 0;
	@%p81 bra 	$L__BB5_125;
$L__BB5_126:
	setp.eq.s32 	%p82, %r18, 0;
	@%p82 bra 	$L__BB5_134;
	setp.lt.u32 	%p83, %r18, 4;
	@%p83 bra 	$L__BB5_129;
	mul.wide.u32 	%rd148, %r3313, 4;
	add.s64 	%rd149, %rd2, %rd148;
	ld.local.u32 	%r2265, [%rd149];
	shr.u32 	%r2266, %r2265, 20;
	and.b32  	%r2267, %r2266, 3;
	shl.b32 	%r2268, %r2267, %r3313;
	ld.local.u32 	%r2269, [%rd149+4];
	shr.u32 	%r2270, %r2269, 20;
	and.b32  	%r2271, %r2270, 3;
	shl.b32 	%r2272, %r2271, %r3313;
	add.s32 	%r2273, %r3313, 2;
	ld.local.u32 	%r2274, [%rd149+8];
	shr.u32 	%r2275, %r2274, 20;
	and.b32  	%r2276, %r2275, 3;
	shl.b32 	%r2277, %r2276, %r2273;
	or.b32  	%r2278, %r2268, %r2277;
	ld.local.u32 	%r2279, [%rd149+12];
	shr.u32 	%r2280, %r2279, 20;
	and.b32  	%r2281, %r2280, 3;
	shl.b32 	%r2282, %r2281, %r2273;
	or.b32  	%r2283, %r2272, %r2282;
	add.s32 	%r2284, %r3313, 4;
	ld.local.u32 	%r2285, [%rd149+16];
	shr.u32 	%r2286, %r2285, 20;
	and.b32  	%r2287, %r2286, 3;
	shl.b32 	%r2288, %r2287, %r2284;
	or.b32  	%r2289, %r2278, %r2288;
	ld.local.u32 	%r2290, [%rd149+20];
	shr.u32 	%r2291, %r2290, 20;
	and.b32  	%r2292, %r2291, 3;
	shl.b32 	%r2293, %r2292, %r2284;
	or.b32  	%r2294, %r2283, %r2293;
	add.s32 	%r2295, %r3313, 6;
	ld.local.u32 	%r2296, [%rd149+24];
	shr.u32 	%r2297, %r2296, 20;
	and.b32  	%r2298, %r2297, 3;
	shl.b32 	%r2299, %r2298, %r2295;
	or.b32  	%r2300, %r2289, %r2299;
	or.b32  	%r3326, %r2300, %r3326;
	ld.local.u32 	%r2301, [%rd149+28];
	shr.u32 	%r2302, %r2301, 20;
	and.b32  	%r2303, %r2302, 3;
	shl.b32 	%r2304, %r2303, %r2295;
	or.b32  	%r2305, %r2294, %r2304;
	or.b32  	%r3327, %r2305, %r3327;
	add.s32 	%r3313, %r3313, 8;
$L__BB5_129:
	setp.eq.s32 	%p84, %r19, 0;
	@%p84 bra 	$L__BB5_134;
	setp.eq.s32 	%p85, %r20, 0;
	@%p85 bra 	$L__BB5_132;
	mul.wide.u32 	%rd150, %r3313, 4;
	add.s64 	%rd151, %rd2, %rd150;
	ld.local.u32 	%r2307, [%rd151];
	shr.u32 	%r2308, %r2307, 20;
	and.b32  	%r2309, %r2308, 3;
	shl.b32 	%r2310, %r2309, %r3313;
	ld.local.u32 	%r2311, [%rd151+4];
	shr.u32 	%r2312, %r2311, 20;
	and.b32  	%r2313, %r2312, 3;
	shl.b32 	%r2314, %r2313, %r3313;
	add.s32 	%r2315, %r3313, 2;
	ld.local.u32 	%r2316, [%rd151+8];
	shr.u32 	%r2317, %r2316, 20;
	and.b32  	%r2318, %r2317, 3;
	shl.b32 	%r2319, %r2318, %r2315;
	or.b32  	%r2320, %r2310, %r2319;
	or.b32  	%r3326, %r2320, %r3326;
	ld.local.u32 	%r2321, [%rd151+12];
	shr.u32 	%r2322, %r2321, 20;
	and.b32  	%r2323, %r2322, 3;
	shl.b32 	%r2324, %r2323, %r2315;
	or.b32  	%r2325, %r2314, %r2324;
	or.b32  	%r3327, %r2325, %r3327;
	add.s32 	%r3313, %r3313, 4;
$L__BB5_132:
	and.b32  	%r2326, %r16, 2;
	setp.ne.s32 	%p86, %r2326, 0;
	@%p86 bra 	$L__BB5_134;
	mul.wide.u32 	%rd152, %r3313, 4;
	add.s64 	%rd153, %rd2, %rd152;
	ld.local.u32 	%r2327, [%rd153];
	shr.u32 	%r2328, %r2327, 20;
	and.b32  	%r2329, %r2328, 3;
	shl.b32 	%r2330, %r2329, %r3313;
	or.b32  	%r3326, %r2330, %r3326;
	ld.local.u32 	%r2331, [%rd153+4];
	shr.u32 	%r2332, %r2331, 20;
	and.b32  	%r2333, %r2332, 3;
	shl.b32 	%r2334, %r2333, %r3313;
	or.b32  	%r3327, %r2334, %r3327;
$L__BB5_134:
	setp.lt.u32 	%p87, %r581, 15;
	st.global.u32 	[%rd4+40], %r3326;
	st.global.u32 	[%rd4+104], %r3327;
	mov.b32 	%r3334, 0;
	mov.u32 	%r3348, %r3334;
	mov.u32 	%r3347, %r3334;
	@%p87 bra 	$L__BB5_137;
	add.s64 	%rd199, %rd2, 32;
	and.b32  	%r2338, %r17, -8;
	neg.s32 	%r3328, %r2338;
	mov.b32 	%r3334, 0;
$L__BB5_136:
	.pragma "nounroll";
	ld.local.v4.u32 	{%r2339, %r2340, %r2341, %r2342}, [%rd199+-32];
	shr.u32 	%r2343, %r2339, 22;
	and.b32  	%r2344, %r2343, 3;
	shl.b32 	%r2345, %r2344, %r3334;
	or.b32  	%r2346, %r2345, %r3347;
	shr.u32 	%r2347, %r2340, 22;
	and.b32  	%r2348, %r2347, 3;
	shl.b32 	%r2349, %r2348, %r3334;
	or.b32  	%r2350, %r2349, %r3348;
	shr.u32 	%r2351, %r2341, 22;
	and.b32  	%r2352, %r2351, 3;
	add.s32 	%r2353, %r3334, 2;
	shl.b32 	%r2354, %r2352, %r2353;
	or.b32  	%r2355, %r2354, %r2346;
	shr.u32 	%r2356, %r2342, 22;
	and.b32  	%r2357, %r2356, 3;
	shl.b32 	%r2358, %r2357, %r2353;
	or.b32  	%r2359, %r2358, %r2350;
	ld.local.v4.u32 	{%r2360, %r2361, %r2362, %r2363}, [%rd199+-16];
	shr.u32 	%r2364, %r2360, 22;
	and.b32  	%r2365, %r2364, 3;
	add.s32 	%r2366, %r3334, 4;
	shl.b32 	%r2367, %r2365, %r2366;
	or.b32  	%r2368, %r2367, %r2355;
	shr.u32 	%r2369, %r2361, 22;
	and.b32  	%r2370, %r2369, 3;
	shl.b32 	%r2371, %r2370, %r2366;
	or.b32  	%r2372, %r2371, %r2359;
	shr.u32 	%r2373, %r2362, 22;
	and.b32  	%r2374, %r2373, 3;
	add.s32 	%r2375, %r3334, 6;
	shl.b32 	%r2376, %r2374, %r2375;
	or.b32  	%r2377, %r2376, %r2368;
	shr.u32 	%r2378, %r2363, 22;
	and.b32  	%r2379, %r2378, 3;
	shl.b32 	%r2380, %r2379, %r2375;
	or.b32  	%r2381, %r2380, %r2372;
	ld.local.v4.u32 	{%r2382, %r2383, %r2384, %r2385}, [%rd199];
	shr.u32 	%r2386, %r2382, 22;
	and.b32  	%r2387, %r2386, 3;
	add.s32 	%r2388, %r3334, 8;
	shl.b32 	%r2389, %r2387, %r2388;
	or.b32  	%r2390, %r2389, %r2377;
	shr.u32 	%r2391, %r2383, 22;
	and.b32  	%r2392, %r2391, 3;
	shl.b32 	%r2393, %r2392, %r2388;
	or.b32  	%r2394, %r2393, %r2381;
	shr.u32 	%r2395, %r2384, 22;
	and.b32  	%r2396, %r2395, 3;
	add.s32 	%r2397, %r3334, 10;
	shl.b32 	%r2398, %r2396, %r2397;
	or.b32  	%r2399, %r2398, %r2390;
	shr.u32 	%r2400, %r2385, 22;
	and.b32  	%r2401, %r2400, 3;
	shl.b32 	%r2402, %r2401, %r2397;
	or.b32  	%r2403, %r2402, %r2394;
	ld.local.v4.u32 	{%r2404, %r2405, %r2406, %r2407}, [%rd199+16];
	shr.u32 	%r2408, %r2404, 22;
	and.b32  	%r2409, %r2408, 3;
	add.s32 	%r2410, %r3334, 12;
	shl.b32 	%r2411, %r2409, %r2410;
	or.b32  	%r2412, %r2411, %r2399;
	shr.u32 	%r2413, %r2405, 22;
	and.b32  	%r2414, %r2413, 3;
	shl.b32 	%r2415, %r2414, %r2410;
	or.b32  	%r2416, %r2415, %r2403;
	shr.u32 	%r2417, %r2406, 22;
	and.b32  	%r2418, %r2417, 3;
	add.s32 	%r2419, %r3334, 14;
	shl.b32 	%r2420, %r2418, %r2419;
	or.b32  	%r3347, %r2420, %r2412;
	shr.u32 	%r2421, %r2407, 22;
	and.b32  	%r2422, %r2421, 3;
	shl.b32 	%r2423, %r2422, %r2419;
	or.b32  	%r3348, %r2423, %r2416;
	add.s32 	%r3334, %r3334, 16;
	add.s64 	%rd199, %rd199, 64;
	add.s32 	%r3328, %r3328, 8;
	setp.ne.s32 	%p88, %r3328, 0;
	@%p88 bra 	$L__BB5_136;
$L__BB5_137:
	setp.eq.s32 	%p89, %r18, 0;
	@%p89 bra 	$L__BB5_145;
	setp.lt.u32 	%p90, %r18, 4;
	@%p90 bra 	$L__BB5_140;
	mul.wide.u32 	%rd154, %r3334, 4;
	add.s64 	%rd155, %rd2, %rd154;
	ld.local.u32 	%r2425, [%rd155];
	shr.u32 	%r2426, %r2425, 22;
	and.b32  	%r2427, %r2426, 3;
	shl.b32 	%r2428, %r2427, %r3334;
	ld.local.u32 	%r2429, [%rd155+4];
	shr.u32 	%r2430, %r2429, 22;
	and.b32  	%r2431, %r2430, 3;
	shl.b32 	%r2432, %r2431, %r3334;
	add.s32 	%r2433, %r3334, 2;
	ld.local.u32 	%r2434, [%rd155+8];
	shr.u32 	%r2435, %r2434, 22;
	and.b32  	%r2436, %r2435, 3;
	shl.b32 	%r2437, %r2436, %r2433;
	or.b32  	%r2438, %r2428, %r2437;
	ld.local.u32 	%r2439, [%rd155+12];
	shr.u32 	%r2440, %r2439, 22;
	and.b32  	%r2441, %r2440, 3;
	shl.b32 	%r2442, %r2441, %r2433;
	or.b32  	%r2443, %r2432, %r2442;
	add.s32 	%r2444, %r3334, 4;
	ld.local.u32 	%r2445, [%rd155+16];
	shr.u32 	%r2446, %r2445, 22;
	and.b32  	%r2447, %r2446, 3;
	shl.b32 	%r2448, %r2447, %r2444;
	or.b32  	%r2449, %r2438, %r2448;
	ld.local.u32 	%r2450, [%rd155+20];
	shr.u32 	%r2451, %r2450, 22;
	and.b32  	%r2452, %r2451, 3;
	shl.b32 	%r2453, %r2452, %r2444;
	or.b32  	%r2454, %r2443, %r2453;
	add.s32 	%r2455, %r3334, 6;
	ld.local.u32 	%r2456, [%rd155+24];
	shr.u32 	%r2457, %r2456, 22;
	and.b32  	%r2458, %r2457, 3;
	shl.b32 	%r2459, %r2458, %r2455;
	or.b32  	%r2460, %r2449, %r2459;
	or.b32  	%r3347, %r2460, %r3347;
	ld.local.u32 	%r2461, [%rd155+28];
	shr.u32 	%r2462, %r2461, 22;
	and.b32  	%r2463, %r2462, 3;
	shl.b32 	%r2464, %r2463, %r2455;
	or.b32  	%r2465, %r2454, %r2464;
	or.b32  	%r3348, %r2465, %r3348;
	add.s32 	%r3334, %r3334, 8;
$L__BB5_140:
	setp.eq.s32 	%p91, %r19, 0;
	@%p91 bra 	$L__BB5_145;
	setp.eq.s32 	%p92, %r20, 0;
	@%p92 bra 	$L__BB5_143;
	mul.wide.u32 	%rd156, %r3334, 4;
	add.s64 	%rd157, %rd2, %rd156;
	ld.local.u32 	%r2467, [%rd157];
	shr.u32 	%r2468, %r2467, 22;
	and.b32  	%r2469, %r2468, 3;
	shl.b32 	%r2470, %r2469, %r3334;
	ld.local.u32 	%r2471, [%rd157+4];
	shr.u32 	%r2472, %r2471, 22;
	and.b32  	%r2473, %r2472, 3;
	shl.b32 	%r2474, %r2473, %r3334;
	add.s32 	%r2475, %r3334, 2;
	ld.local.u32 	%r2476, [%rd157+8];
	shr.u32 	%r2477, %r2476, 22;
	and.b32  	%r2478, %r2477, 3;
	shl.b32 	%r2479, %r2478, %r2475;
	or.b32  	%r2480, %r2470, %r2479;
	or.b32  	%r3347, %r2480, %r3347;
	ld.local.u32 	%r2481, [%rd157+12];
	shr.u32 	%r2482, %r2481, 22;
	and.b32  	%r2483, %r2482, 3;
	shl.b32 	%r2484, %r2483, %r2475;
	or.b32  	%r2485, %r2474, %r2484;
	or.b32  	%r3348, %r2485, %r3348;
	add.s32 	%r3334, %r3334, 4;
$L__BB5_143:
	and.b32  	%r2486, %r16, 2;
	setp.ne.s32 	%p93, %r2486, 0;
	@%p93 bra 	$L__BB5_145;
	mul.wide.u32 	%rd158, %r3334, 4;
	add.s64 	%rd159, %rd2, %rd158;
	ld.local.u32 	%r2487, [%rd159];
	shr.u32 	%r2488, %r2487, 22;
	and.b32  	%r2489, %r2488, 3;
	shl.b32 	%r2490, %r2489, %r3334;
	or.b32  	%r3347, %r2490, %r3347;
	ld.local.u32 	%r2491, [%rd159+4];
	shr.u32 	%r2492, %r2491, 22;
	and.b32  	%r2493, %r2492, 3;
	shl.b32 	%r2494, %r2493, %r3334;
	or.b32  	%r3348, %r2494, %r3348;
$L__BB5_145:
	setp.lt.u32 	%p94, %r581, 15;
	st.global.u32 	[%rd4+44], %r3347;
	st.global.u32 	[%rd4+108], %r3348;
	mov.b32 	%r3355, 0;
	mov.u32 	%r3369, %r3355;
	mov.u32 	%r3368, %r3355;
	@%p94 bra 	$L__BB5_148;
	add.s64 	%rd200, %rd2, 32;
	and.b32  	%r2498, %r17, -8;
	neg.s32 	%r3349, %r2498;
	mov.b32 	%r3355, 0;
$L__BB5_147:
	.pragma "nounroll";
	ld.local.v4.u32 	{%r2499, %r2500, %r2501, %r2502}, [%rd200+-32];
	shr.u32 	%r2503, %r2499, 24;
	and.b32  	%r2504, %r2503, 3;
	shl.b32 	%r2505, %r2504, %r3355;
	or.b32  	%r2506, %r2505, %r3368;
	shr.u32 	%r2507, %r2500, 24;
	and.b32  	%r2508, %r2507, 3;
	shl.b32 	%r2509, %r2508, %r3355;
	or.b32  	%r2510, %r2509, %r3369;
	shr.u32 	%r2511, %r2501, 24;
	and.b32  	%r2512, %r2511, 3;
	add.s32 	%r2513, %r3355, 2;
	shl.b32 	%r2514, %r2512, %r2513;
	or.b32  	%r2515, %r2514, %r2506;
	shr.u32 	%r2516, %r2502, 24;
	and.b32  	%r2517, %r2516, 3;
	shl.b32 	%r2518, %r2517, %r2513;
	or.b32  	%r2519, %r2518, %r2510;
	ld.local.v4.u32 	{%r2520, %r2521, %r2522, %r2523}, [%rd200+-16];
	shr.u32 	%r2524, %r2520, 24;
	and.b32  	%r2525, %r2524, 3;
	add.s32 	%r2526, %r3355, 4;
	shl.b32 	%r2527, %r2525, %r2526;
	or.b32  	%r2528, %r2527, %r2515;
	shr.u32 	%r2529, %r2521, 24;
	and.b32  	%r2530, %r2529, 3;
	shl.b32 	%r2531, %r2530, %r2526;
	or.b32  	%r2532, %r2531, %r2519;
	shr.u32 	%r2533, %r2522, 24;
	and.b32  	%r2534, %r2533, 3;
	add.s32 	%r2535, %r3355, 6;
	shl.b32 	%r2536, %r2534, %r2535;
	or.b32  	%r2537, %r2536, %r2528;
	shr.u32 	%r2538, %r2523, 24;
	and.b32  	%r2539, %r2538, 3;
	shl.b32 	%r2540, %r2539, %r2535;
	or.b32  	%r2541, %r2540, %r2532;
	ld.local.v4.u32 	{%r2542, %r2543, %r2544, %r2545}, [%rd200];
	shr.u32 	%r2546, %r2542, 24;
	and.b32  	%r2547, %r2546, 3;
	add.s32 	%r2548, %r3355, 8;
	shl.b32 	%r2549, %r2547, %r2548;
	or.b32  	%r2550, %r2549, %r2537;
	shr.u32 	%r2551, %r2543, 24;
	and.b32  	%r2552, %r2551, 3;
	shl.b32 	%r2553, %r2552, %r2548;
	or.b32  	%r2554, %r2553, %r2541;
	shr.u32 	%r2555, %r2544, 24;
	and.b32  	%r2556, %r2555, 3;
	add.s32 	%r2557, %r3355, 10;
	shl.b32 	%r2558, %r2556, %r2557;
	or.b32  	%r2559, %r2558, %r2550;
	shr.u32 	%r2560, %r2545, 24;
	and.b32  	%r2561, %r2560, 3;
	shl.b32 	%r2562, %r2561, %r2557;
	or.b32  	%r2563, %r2562, %r2554;
	ld.local.v4.u32 	{%r2564, %r2565, %r2566, %r2567}, [%rd200+16];
	shr.u32 	%r2568, %r2564, 24;
	and.b32  	%r2569, %r2568, 3;
	add.s32 	%r2570, %r3355, 12;
	shl.b32 	%r2571, %r2569, %r2570;
	or.b32  	%r2572, %r2571, %r2559;
	shr.u32 	%r2573, %r2565, 24;
	and.b32  	%r2574, %r2573, 3;
	shl.b32 	%r2575, %r2574, %r2570;
	or.b32  	%r2576, %r2575, %r2563;
	shr.u32 	%r2577, %r2566, 24;
	and.b32  	%r2578, %r2577, 3;
	add.s32 	%r2579, %r3355, 14;
	shl.b32 	%r2580, %r2578, %r2579;
	or.b32  	%r3368, %r2580, %r2572;
	shr.u32 	%r2581, %r2567, 24;
	and.b32  	%r2582, %r2581, 3;
	shl.b32 	%r2583, %r2582, %r2579;
	or.b32  	%r3369, %r2583, %r2576;
	add.s32 	%r3355, %r3355, 16;
	add.s64 	%rd200, %rd200, 64;
	add.s32 	%r3349, %r3349, 8;
	setp.ne.s32 	%p95, %r3349, 0;
	@%p95 bra 	$L__BB5_147;
$L__BB5_148:
	setp.eq.s32 	%p96, %r18, 0;
	@%p96 bra 	$L__BB5_156;
	setp.lt.u32 	%p97, %r18, 4;
	@%p97 bra 	$L__BB5_151;
	mul.wide.u32 	%rd160, %r3355, 4;
	add.s64 	%rd161, %rd2, %rd160;
	ld.local.u8 	%r2585, [%rd161+3];
	and.b32  	%r2586, %r2585, 3;
	shl.b32 	%r2587, %r2586, %r3355;
	ld.local.u8 	%r2588, [%rd161+7];
	and.b32  	%r2589, %r2588, 3;
	shl.b32 	%r2590, %r2589, %r3355;
	add.s32 	%r2591, %r3355, 2;
	ld.local.u8 	%r2592, [%rd161+11];
	and.b32  	%r2593, %r2592, 3;
	shl.b32 	%r2594, %r2593, %r2591;
	or.b32  	%r2595, %r2587, %r2594;
	ld.local.u8 	%r2596, [%rd161+15];
	and.b32  	%r2597, %r2596, 3;
	shl.b32 	%r2598, %r2597, %r2591;
	or.b32  	%r2599, %r2590, %r2598;
	add.s32 	%r2600, %r3355, 4;
	ld.local.u8 	%r2601, [%rd161+19];
	and.b32  	%r2602, %r2601, 3;
	shl.b32 	%r2603, %r2602, %r2600;
	or.b32  	%r2604, %r2595, %r2603;
	ld.local.u8 	%r2605, [%rd161+23];
	and.b32  	%r2606, %r2605, 3;
	shl.b32 	%r2607, %r2606, %r2600;
	or.b32  	%r2608, %r2599, %r2607;
	add.s32 	%r2609, %r3355, 6;
	ld.local.u8 	%r2610, [%rd161+27];
	and.b32  	%r2611, %r2610, 3;
	shl.b32 	%r2612, %r2611, %r2609;
	or.b32  	%r2613, %r2604, %r2612;
	or.b32  	%r3368, %r2613, %r3368;
	ld.local.u8 	%r2614, [%rd161+31];
	and.b32  	%r2615, %r2614, 3;
	shl.b32 	%r2616, %r2615, %r2609;
	or.b32  	%r2617, %r2608, %r2616;
	or.b32  	%r3369, %r2617, %r3369;
	add.s32 	%r3355, %r3355, 8;
$L__BB5_151:
	setp.eq.s32 	%p98, %r19, 0;
	@%p98 bra 	$L__BB5_156;
	setp.eq.s32 	%p99, %r20, 0;
	@%p99 bra 	$L__BB5_154;
	mul.wide.u32 	%rd162, %r3355, 4;
	add.s64 	%rd163, %rd2, %rd162;
	ld.local.u8 	%r2619, [%rd163+3];
	and.b32  	%r2620, %r2619, 3;
	shl.b32 	%r2621, %r2620, %r3355;
	ld.local.u8 	%r2622, [%rd163+7];
	and.b32  	%r2623, %r2622, 3;
	shl.b32 	%r2624, %r2623, %r3355;
	add.s32 	%r2625, %r3355, 2;
	ld.local.u8 	%r2626, [%rd163+11];
	and.b32  	%r2627, %r2626, 3;
	shl.b32 	%r2628, %r2627, %r2625;
	or.b32  	%r2629, %r2621, %r2628;
	or.b32  	%r3368, %r2629, %r3368;
	ld.local.u8 	%r2630, [%rd163+15];
	and.b32  	%r2631, %r2630, 3;
	shl.b32 	%r2632, %r2631, %r2625;
	or.b32  	%r2633, %r2624, %r2632;
	or.b32  	%r3369, %r2633, %r3369;
	add.s32 	%r3355, %r3355, 4;
$L__BB5_154:
	and.b32  	%r2634, %r16, 2;
	setp.ne.s32 	%p100, %r2634, 0;
	@%p100 bra 	$L__BB5_156;
	mul.wide.u32 	%rd164, %r3355, 4;
	add.s64 	%rd165, %rd2, %rd164;
	ld.local.u8 	%r2635, [%rd165+3];
	and.b32  	%r2636, %r2635, 3;
	shl.b32 	%r2637, %r2636, %r3355;
	or.b32  	%r3368, %r2637, %r3368;
	ld.local.u8 	%r2638, [%rd165+7];
	and.b32  	%r2639, %r2638, 3;
	shl.b32 	%r2640, %r2639, %r3355;
	or.b32  	%r3369, %r2640, %r3369;
$L__BB5_156:
	setp.lt.u32 	%p101, %r581, 15;
	st.global.u32 	[%rd4+48], %r3368;
	st.global.u32 	[%rd4+112], %r3369;
	mov.b32 	%r3376, 0;
	mov.u32 	%r3390, %r3376;
	mov.u32 	%r3389, %r3376;
	@%p101 bra 	$L__BB5_159;
	add.s64 	%rd201, %rd2, 32;
	and.b32  	%r2644, %r17, -8;
	neg.s32 	%r3370, %r2644;
	mov.b32 	%r3376, 0;
$L__BB5_158:
	.pragma "nounroll";
	ld.local.v4.u32 	{%r2645, %r2646, %r2647, %r2648}, [%rd201+-32];
	shr.u32 	%r2649, %r2645, 26;
	and.b32  	%r2650, %r2649, 3;
	shl.b32 	%r2651, %r2650, %r3376;
	or.b32  	%r2652, %r2651, %r3389;
	shr.u32 	%r2653, %r2646, 26;
	and.b32  	%r2654, %r2653, 3;
	shl.b32 	%r2655, %r2654, %r3376;
	or.b32  	%r2656, %r2655, %r3390;
	shr.u32 	%r2657, %r2647, 26;
	and.b32  	%r2658, %r2657, 3;
	add.s32 	%r2659, %r3376, 2;
	shl.b32 	%r2660, %r2658, %r2659;
	or.b32  	%r2661, %r2660, %r2652;
	shr.u32 	%r2662, %r2648, 26;
	and.b32  	%r2663, %r2662, 3;
	shl.b32 	%r2664, %r2663, %r2659;
	or.b32  	%r2665, %r2664, %r2656;
	ld.local.v4.u32 	{%r2666, %r2667, %r2668, %r2669}, [%rd201+-16];
	shr.u32 	%r2670, %r2666, 26;
	and.b32  	%r2671, %r2670, 3;
	add.s32 	%r2672, %r3376, 4;
	shl.b32 	%r2673, %r2671, %r2672;
	or.b32  	%r2674, %r2673, %r2661;
	shr.u32 	%r2675, %r2667, 26;
	and.b32  	%r2676, %r2675, 3;
	shl.b32 	%r2677, %r2676, %r2672;
	or.b32  	%r2678, %r2677, %r2665;
	shr.u32 	%r2679, %r2668, 26;
	and.b32  	%r2680, %r2679, 3;
	add.s32 	%r2681, %r3376, 6;
	shl.b32 	%r2682, %r2680, %r2681;
	or.b32  	%r2683, %r2682, %r2674;
	shr.u32 	%r2684, %r2669, 26;
	and.b32  	%r2685, %r2684, 3;
	shl.b32 	%r2686, %r2685, %r2681;
	or.b32  	%r2687, %r2686, %r2678;
	ld.local.v4.u32 	{%r2688, %r2689, %r2690, %r2691}, [%rd201];
	shr.u32 	%r2692, %r2688, 26;
	and.b32  	%r2693, %r2692, 3;
	add.s32 	%r2694, %r3376, 8;
	shl.b32 	%r2695, %r2693, %r2694;
	or.b32  	%r2696, %r2695, %r2683;
	shr.u32 	%r2697, %r2689, 26;
	and.b32  	%r2698, %r2697, 3;
	shl.b32 	%r2699, %r2698, %r2694;
	or.b32  	%r2700, %r2699, %r2687;
	shr.u32 	%r2701, %r2690, 26;
	and.b32  	%r2702, %r2701, 3;
	add.s32 	%r2703, %r3376, 10;
	shl.b32 	%r2704, %r2702, %r2703;
	or.b32  	%r2705, %r2704, %r2696;
	shr.u32 	%r2706, %r2691, 26;
	and.b32  	%r2707, %r2706, 3;
	shl.b32 	%r2708, %r2707, %r2703;
	or.b32  	%r2709, %r2708, %r2700;
	ld.local.v4.u32 	{%r2710, %r2711, %r2712, %r2713}, [%rd201+16];
	shr.u32 	%r2714, %r2710, 26;
	and.b32  	%r2715, %r2714, 3;
	add.s32 	%r2716, %r3376, 12;
	shl.b32 	%r2717, %r2715, %r2716;
	or.b32  	%r2718, %r2717, %r2705;
	shr.u32 	%r2719, %r2711, 26;
	and.b32  	%r2720, %r2719, 3;
	shl.b32 	%r2721, %r2720, %r2716;
	or.b32  	%r2722, %r2721, %r2709;
	shr.u32 	%r2723, %r2712, 26;
	and.b32  	%r2724, %r2723, 3;
	add.s32 	%r2725, %r3376, 14;
	shl.b32 	%r2726, %r2724, %r2725;
	or.b32  	%r3389, %r2726, %r2718;
	shr.u32 	%r2727, %r2713, 26;
	and.b32  	%r2728, %r2727, 3;
	shl.b32 	%r2729, %r2728, %r2725;
	or.b32  	%r3390, %r2729, %r2722;
	add.s32 	%r3376, %r3376, 16;
	add.s64 	%rd201, %rd201, 64;
	add.s32 	%r3370, %r3370, 8;
	setp.ne.s32 	%p102, %r3370, 0;
	@%p102 bra 	$L__BB5_158;
$L__BB5_159:
	setp.eq.s32 	%p103, %r18, 0;
	@%p103 bra 	$L__BB5_167;
	setp.lt.u32 	%p104, %r18, 4;
	@%p104 bra 	$L__BB5_162;
	mul.wide.u32 	%rd166, %r3376, 4;
	add.s64 	%rd167, %rd2, %rd166;
	ld.local.u32 	%r2731, [%rd167];
	shr.u32 	%r2732, %r2731, 26;
	and.b32  	%r2733, %r2732, 3;
	shl.b32 	%r2734, %r2733, %r3376;
	ld.local.u32 	%r2735, [%rd167+4];
	shr.u32 	%r2736, %r2735, 26;
	and.b32  	%r2737, %r2736, 3;
	shl.b32 	%r2738, %r2737, %r3376;
	add.s32 	%r2739, %r3376, 2;
	ld.local.u32 	%r2740, [%rd167+8];
	shr.u32 	%r2741, %r2740, 26;
	and.b32  	%r2742, %r2741, 3;
	shl.b32 	%r2743, %r2742, %r2739;
	or.b32  	%r2744, %r2734, %r2743;
	ld.local.u32 	%r2745, [%rd167+12];
	shr.u32 	%r2746, %r2745, 26;
	and.b32  	%r2747, %r2746, 3;
	shl.b32 	%r2748, %r2747, %r2739;
	or.b32  	%r2749, %r2738, %r2748;
	add.s32 	%r2750, %r3376, 4;
	ld.local.u32 	%r2751, [%rd167+16];
	shr.u32 	%r2752, %r2751, 26;
	and.b32  	%r2753, %r2752, 3;
	shl.b32 	%r2754, %r2753, %r2750;
	or.b32  	%r2755, %r2744, %r2754;
	ld.local.u32 	%r2756, [%rd167+20];
	shr.u32 	%r2757, %r2756, 26;
	and.b32  	%r2758, %r2757, 3;
	shl.b32 	%r2759, %r2758, %r2750;
	or.b32  	%r2760, %r2749, %r2759;
	add.s32 	%r2761, %r3376, 6;
	ld.local.u32 	%r2762, [%rd167+24];
	shr.u32 	%r2763, %r2762, 26;
	and.b32  	%r2764, %r2763, 3;
	shl.b32 	%r2765, %r2764, %r2761;
	or.b32  	%r2766, %r2755, %r2765;
	or.b32  	%r3389, %r2766, %r3389;
	ld.local.u32 	%r2767, [%rd167+28];
	shr.u32 	%r2768, %r2767, 26;
	and.b32  	%r2769, %r2768, 3;
	shl.b32 	%r2770, %r2769, %r2761;
	or.b32  	%r2771, %r2760, %r2770;
	or.b32  	%r3390, %r2771, %r3390;
	add.s32 	%r3376, %r3376, 8;
$L__BB5_162:
	setp.eq.s32 	%p105, %r19, 0;
	@%p105 bra 	$L__BB5_167;
	setp.eq.s32 	%p106, %r20, 0;
	@%p106 bra 	$L__BB5_165;
	mul.wide.u32 	%rd168, %r3376, 4;
	add.s64 	%rd169, %rd2, %rd168;
	ld.local.u32 	%r2773, [%rd169];
	shr.u32 	%r2774, %r2773, 26;
	and.b32  	%r2775, %r2774, 3;
	shl.b32 	%r2776, %r2775, %r3376;
	ld.local.u32 	%r2777, [%rd169+4];
	shr.u32 	%r2778, %r2777, 26;
	and.b32  	%r2779, %r2778, 3;
	shl.b32 	%r2780, %r2779, %r3376;
	add.s32 	%r2781, %r3376, 2;
	ld.local.u32 	%r2782, [%rd169+8];
	shr.u32 	%r2783, %r2782, 26;
	and.b32  	%r2784, %r2783, 3;
	shl.b32 	%r2785, %r2784, %r2781;
	or.b32  	%r2786, %r2776, %r2785;
	or.b32  	%r3389, %r2786, %r3389;
	ld.local.u32 	%r2787, [%rd169+12];
	shr.u32 	%r2788, %r2787, 26;
	and.b32  	%r2789, %r2788, 3;
	shl.b32 	%r2790, %r2789, %r2781;
	or.b32  	%r2791, %r2780, %r2790;
	or.b32  	%r3390, %r2791, %r3390;
	add.s32 	%r3376, %r3376, 4;
$L__BB5_165:
	and.b32  	%r2792, %r16, 2;
	setp.ne.s32 	%p107, %r2792, 0;
	@%p107 bra 	$L__BB5_167;
	mul.wide.u32 	%rd170, %r3376, 4;
	add.s64 	%rd171, %rd2, %rd170;
	ld.local.u32 	%r2793, [%rd171];
	shr.u32 	%r2794, %r2793, 26;
	and.b32  	%r2795, %r2794, 3;
	shl.b32 	%r2796, %r2795, %r3376;
	or.b32  	%r3389, %r2796, %r3389;
	ld.local.u32 	%r2797, [%rd171+4];
	shr.u32 	%r2798, %r2797, 26;
	and.b32  	%r2799, %r2798, 3;
	shl.b32 	%r2800, %r2799, %r3376;
	or.b32  	%r3390, %r2800, %r3390;
$L__BB5_167:
	setp.lt.u32 	%p108, %r581, 15;
	st.global.u32 	[%rd4+52], %r3389;
	st.global.u32 	[%rd4+116], %r3390;
	mov.b32 	%r3397, 0;
	mov.u32 	%r3411, %r3397;
	mov.u32 	%r3410, %r3397;
	@%p108 bra 	$L__BB5_170;
	add.s64 	%rd202, %rd2, 32;
	and.b32  	%r2804, %r17, -8;
	neg.s32 	%r3391, %r2804;
	mov.b32 	%r3397, 0;
$L__BB5_169:
	.pragma "nounroll";
	ld.local.v4.u32 	{%r2805, %r2806, %r2807, %r2808}, [%rd202+-32];
	shr.u32 	%r2809, %r2805, 28;
	and.b32  	%r2810, %r2809, 3;
	shl.b32 	%r2811, %r2810, %r3397;
	or.b32  	%r2812, %r2811, %r3410;
	shr.u32 	%r2813, %r2806, 28;
	and.b32  	%r2814, %r2813, 3;
	shl.b32 	%r2815, %r2814, %r3397;
	or.b32  	%r2816, %r2815, %r3411;
	shr.u32 	%r2817, %r2807, 28;
	and.b32  	%r2818, %r2817, 3;
	add.s32 	%r2819, %r3397, 2;
	shl.b32 	%r2820, %r2818, %r2819;
	or.b32  	%r2821, %r2820, %r2812;
	shr.u32 	%r2822, %r2808, 28;
	and.b32  	%r2823, %r2822, 3;
	shl.b32 	%r2824, %r2823, %r2819;
	or.b32  	%r2825, %r2824, %r2816;
	ld.local.v4.u32 	{%r2826, %r2827, %r2828, %r2829}, [%rd202+-16];
	shr.u32 	%r2830, %r2826, 28;
	and.b32  	%r2831, %r2830, 3;
	add.s32 	%r2832, %r3397, 4;
	shl.b32 	%r2833, %r2831, %r2832;
	or.b32  	%r2834, %r2833, %r2821;
	shr.u32 	%r2835, %r2827, 28;
	and.b32  	%r2836, %r2835, 3;
	shl.b32 	%r2837, %r2836, %r2832;
	or.b32  	%r2838, %r2837, %r2825;
	shr.u32 	%r2839, %r2828, 28;
	and.b32  	%r2840, %r2839, 3;
	add.s32 	%r2841, %r3397, 6;
	shl.b32 	%r2842, %r2840, %r2841;
	or.b32  	%r2843, %r2842, %r2834;
	shr.u32 	%r2844, %r2829, 28;
	and.b32  	%r2845, %r2844, 3;
	shl.b32 	%r2846, %r2845, %r2841;
	or.b32  	%r2847, %r2846, %r2838;
	ld.local.v4.u32 	{%r2848, %r2849, %r2850, %r2851}, [%rd202];
	shr.u32 	%r2852, %r2848, 28;
	and.b32  	%r2853, %r2852, 3;
	add.s32 	%r2854, %r3397, 8;
	shl.b32 	%r2855, %r2853, %r2854;
	or.b32  	%r2856, %r2855, %r2843;
	shr.u32 	%r2857, %r2849, 28;
	and.b32  	%r2858, %r2857, 3;
	shl.b32 	%r2859, %r2858, %r2854;
	or.b32  	%r2860, %r2859, %r2847;
	shr.u32 	%r2861, %r2850, 28;
	and.b32  	%r2862, %r2861, 3;
	add.s32 	%r2863, %r3397, 10;
	shl.b32 	%r2864, %r2862, %r2863;
	or.b32  	%r2865, %r2864, %r2856;
	shr.u32 	%r2866, %r2851, 28;
	and.b32  	%r2867, %r2866, 3;
	shl.b32 	%r2868, %r2867, %r2863;
	or.b32  	%r2869, %r2868, %r2860;
	ld.local.v4.u32 	{%r2870, %r2871, %r2872, %r2873}, [%rd202+16];
	shr.u32 	%r2874, %r2870, 28;
	and.b32  	%r2875, %r2874, 3;
	add.s32 	%r2876, %r3397, 12;
	shl.b32 	%r2877, %r2875, %r2876;
	or.b32  	%r2878, %r2877, %r2865;
	shr.u32 	%r2879, %r2871, 28;
	and.b32  	%r2880, %r2879, 3;
	shl.b32 	%r2881, %r2880, %r2876;
	or.b32  	%r2882, %r2881, %r2869;
	shr.u32 	%r2883, %r2872, 28;
	and.b32  	%r2884, %r2883, 3;
	add.s32 	%r2885, %r3397, 14;
	shl.b32 	%r2886, %r2884, %r2885;
	or.b32  	%r3410, %r2886, %r2878;
	shr.u32 	%r2887, %r2873, 28;
	and.b32  	%r2888, %r2887, 3;
	shl.b32 	%r2889, %r2888, %r2885;
	or.b32  	%r3411, %r2889, %r2882;
	add.s32 	%r3397, %r3397, 16;
	add.s64 	%rd202, %rd202, 64;
	add.s32 	%r3391, %r3391, 8;
	setp.ne.s32 	%p109, %r3391, 0;
	@%p109 bra 	$L__BB5_169;
$L__BB5_170:
	setp.eq.s32 	%p110, %r18, 0;
	@%p110 bra 	$L__BB5_178;
	setp.lt.u32 	%p111, %r18, 4;
	@%p111 bra 	$L__BB5_173;
	mul.wide.u32 	%rd172, %r3397, 4;
	add.s64 	%rd173, %rd2, %rd172;
	ld.local.u32 	%r2891, [%rd173];
	shr.u32 	%r2892, %r2891, 28;
	and.b32  	%r2893, %r2892, 3;
	shl.b32 	%r2894, %r2893, %r3397;
	ld.local.u32 	%r2895, [%rd173+4];
	shr.u32 	%r2896, %r2895, 28;
	and.b32  	%r2897, %r2896, 3;
	shl.b32 	%r2898, %r2897, %r3397;
	add.s32 	%r2899, %r3397, 2;
	ld.local.u32 	%r2900, [%rd173+8];
	shr.u32 	%r2901, %r2900, 28;
	and.b32  	%r2902, %r2901, 3;
	shl.b32 	%r2903, %r2902, %r2899;
	or.b32  	%r2904, %r2894, %r2903;
	ld.local.u32 	%r2905, [%rd173+12];
	shr.u32 	%r2906, %r2905, 28;
	and.b32  	%r2907, %r2906, 3;
	shl.b32 	%r2908, %r2907, %r2899;
	or.b32  	%r2909, %r2898, %r2908;
	add.s32 	%r2910, %r3397, 4;
	ld.local.u32 	%r2911, [%rd173+16];
	shr.u32 	%r2912, %r2911, 28;
	and.b32  	%r2913, %r2912, 3;
	shl.b32 	%r2914, %r2913, %r2910;
	or.b32  	%r2915, %r2904, %r2914;
	ld.local.u32 	%r2916, [%rd173+20];
	shr.u32 	%r2917, %r2916, 28;
	and.b32  	%r2918, %r2917, 3;
	shl.b32 	%r2919, %r2918, %r2910;
	or.b32  	%r2920, %r2909, %r2919;
	add.s32 	%r2921, %r3397, 6;
	ld.local.u32 	%r2922, [%rd173+24];
	shr.u32 	%r2923, %r2922, 28;
	and.b32  	%r2924, %r2923, 3;
	shl.b32 	%r2925, %r2924, %r2921;
	or.b32  	%r2926, %r2915, %r2925;
	or.b32  	%r3410, %r2926, %r3410;
	ld.local.u32 	%r2927, [%rd173+28];
	shr.u32 	%r2928, %r2927, 28;
	and.b32  	%r2929, %r2928, 3;
	shl.b32 	%r2930, %r2929, %r2921;
	or.b32  	%r2931, %r2920, %r2930;
	or.b32  	%r3411, %r2931, %r3411;
	add.s32 	%r3397, %r3397, 8;
$L__BB5_173:
	setp.eq.s32 	%p112, %r19, 0;
	@%p112 bra 	$L__BB5_178;
	setp.eq.s32 	%p113, %r20, 0;
	@%p113 bra 	$L__BB5_176;
	mul.wide.u32 	%rd174, %r3397, 4;
	add.s64 	%rd175, %rd2, %rd174;
	ld.local.u32 	%r2933, [%rd175];
	shr.u32 	%r2934, %r2933, 28;
	and.b32  	%r2935, %r2934, 3;
	shl.b32 	%r2936, %r2935, %r3397;
	ld.local.u32 	%r2937, [%rd175+4];
	shr.u32 	%r2938, %r2937, 28;
	and.b32  	%r2939, %r2938, 3;
	shl.b32 	%r2940, %r2939, %r3397;
	add.s32 	%r2941, %r3397, 2;
	ld.local.u32 	%r2942, [%rd175+8];
	shr.u32 	%r2943, %r2942, 28;
	and.b32  	%r2944, %r2943, 3;
	shl.b32 	%r2945, %r2944, %r2941;
	or.b32  	%r2946, %r2936, %r2945;
	or.b32  	%r3410, %r2946, %r3410;
	ld.local.u32 	%r2947, [%rd175+12];
	shr.u32 	%r2948, %r2947, 28;
	and.b32  	%r2949, %r2948, 3;
	shl.b32 	%r2950, %r2949, %r2941;
	or.b32  	%r2951, %r2940, %r2950;
	or.b32  	%r3411, %r2951, %r3411;
	add.s32 	%r3397, %r3397, 4;
$L__BB5_176:
	and.b32  	%r2952, %r16, 2;
	setp.ne.s32 	%p114, %r2952, 0;
	@%p114 bra 	$L__BB5_178;
	mul.wide.u32 	%rd176, %r3397, 4;
	add.s64 	%rd177, %rd2, %rd176;
	ld.local.u32 	%r2953, [%rd177];
	shr.u32 	%r2954, %r2953, 28;
	and.b32  	%r2955, %r2954, 3;
	shl.b32 	%r2956, %r2955, %r3397;
	or.b32  	%r3410, %r2956, %r3410;
	ld.local.u32 	%r2957, [%rd177+4];
	shr.u32 	%r2958, %r2957, 28;
	and.b32  	%r2959, %r2958, 3;
	shl.b32 	%r2960, %r2959, %r3397;
	or.b32  	%r3411, %r2960, %r3411;
$L__BB5_178:
	setp.lt.u32 	%p115, %r581, 15;
	st.global.u32 	[%rd4+56], %r3410;
	st.global.u32 	[%rd4+120], %r3411;
	mov.b32 	%r3418, 0;
	mov.u32 	%r3432, %r3418;
	mov.u32 	%r3431, %r3418;
	@%p115 bra 	$L__BB5_181;
	add.s64 	%rd203, %rd2, 32;
	and.b32  	%r2964, %r17, -8;
	neg.s32 	%r3412, %r2964;
	mov.b32 	%r3418, 0;
$L__BB5_180:
	.pragma "nounroll";
	ld.local.v4.u32 	{%r2965, %r2966, %r2967, %r2968}, [%rd203+-32];
	shr.u32 	%r2969, %r2965, 30;
	shl.b32 	%r2970, %r2969, %r3418;
	or.b32  	%r2971, %r2970, %r3431;
	shr.u32 	%r2972, %r2966, 30;
	shl.b32 	%r2973, %r2972, %r3418;
	or.b32  	%r2974, %r2973, %r3432;
	shr.u32 	%r2975, %r2967, 30;
	add.s32 	%r2976, %r3418, 2;
	shl.b32 	%r2977, %r2975, %r2976;
	or.b32  	%r2978, %r2977, %r2971;
	shr.u32 	%r2979, %r2968, 30;
	shl.b32 	%r2980, %r2979, %r2976;
	or.b32  	%r2981, %r2980, %r2974;
	ld.local.v4.u32 	{%r2982, %r2983, %r2984, %r2985}, [%rd203+-16];
	shr.u32 	%r2986, %r2982, 30;
	add.s32 	%r2987, %r3418, 4;
	shl.b32 	%r2988, %r2986, %r2987;
	or.b32  	%r2989, %r2988, %r2978;
	shr.u32 	%r2990, %r2983, 30;
	shl.b32 	%r2991, %r2990, %r2987;
	or.b32  	%r2992, %r2991, %r2981;
	shr.u32 	%r2993, %r2984, 30;
	add.s32 	%r2994, %r3418, 6;
	shl.b32 	%r2995, %r2993, %r2994;
	or.b32  	%r2996, %r2995, %r2989;
	shr.u32 	%r2997, %r2985, 30;
	shl.b32 	%r2998, %r2997, %r2994;
	or.b32  	%r2999, %r2998, %r2992;
	ld.local.v4.u32 	{%r3000, %r3001, %r3002, %r3003}, [%rd203];
	shr.u32 	%r3004, %r3000, 30;
	add.s32 	%r3005, %r3418, 8;
	shl.b32 	%r3006, %r3004, %r3005;
	or.b32  	%r3007, %r3006, %r2996;
	shr.u32 	%r3008, %r3001, 30;
	shl.b32 	%r3009, %r3008, %r3005;
	or.b32  	%r3010, %r3009, %r2999;
	shr.u32 	%r3011, %r3002, 30;
	add.s32 	%r3012, %r3418, 10;
	shl.b32 	%r3013, %r3011, %r3012;
	or.b32  	%r3014, %r3013, %r3007;
	shr.u32 	%r3015, %r3003, 30;
	shl.b32 	%r3016, %r3015, %r3012;
	or.b32  	%r3017, %r3016, %r3010;
	ld.local.v4.u32 	{%r3018, %r3019, %r3020, %r3021}, [%rd203+16];
	shr.u32 	%r3022, %r3018, 30;
	add.s32 	%r3023, %r3418, 12;
	shl.b32 	%r3024, %r3022, %r3023;
	or.b32  	%r3025, %r3024, %r3014;
	shr.u32 	%r3026, %r3019, 30;
	shl.b32 	%r3027, %r3026, %r3023;
	or.b32  	%r3028, %r3027, %r3017;
	shr.u32 	%r3029, %r3020, 30;
	add.s32 	%r3030, %r3418, 14;
	shl.b32 	%r3031, %r3029, %r3030;
	or.b32  	%r3431, %r3031, %r3025;
	shr.u32 	%r3032, %r3021, 30;
	shl.b32 	%r3033, %r3032, %r3030;
	or.b32  	%r3432, %r3033, %r3028;
	add.s32 	%r3418, %r3418, 16;
	add.s64 	%rd203, %rd203, 64;
	add.s32 	%r3412, %r3412, 8;
	setp.ne.s32 	%p116, %r3412, 0;
	@%p116 bra 	$L__BB5_180;
$L__BB5_181:
	setp.eq.s32 	%p117, %r18, 0;
	@%p117 bra 	$L__BB5_189;
	setp.lt.u32 	%p118, %r18, 4;
	@%p118 bra 	$L__BB5_184;
	mul.wide.u32 	%rd178, %r3418, 4;
	add.s64 	%rd179, %rd2, %rd178;
	ld.local.u32 	%r3035, [%rd179];
	shr.u32 	%r3036, %r3035, 30;
	shl.b32 	%r3037, %r3036, %r3418;
	ld.local.u32 	%r3038, [%rd179+4];
	shr.u32 	%r3039, %r3038, 30;
	shl.b32 	%r3040, %r3039, %r3418;
	add.s32 	%r3041, %r3418, 2;
	ld.local.u32 	%r3042, [%rd179+8];
	shr.u32 	%r3043, %r3042, 30;
	shl.b32 	%r3044, %r3043, %r3041;
	or.b32  	%r3045, %r3037, %r3044;
	ld.local.u32 	%r3046, [%rd179+12];
	shr.u32 	%r3047, %r3046, 30;
	shl.b32 	%r3048, %r3047, %r3041;
	or.b32  	%r3049, %r3040, %r3048;
	add.s32 	%r3050, %r3418, 4;
	ld.local.u32 	%r3051, [%rd179+16];
	shr.u32 	%r3052, %r3051, 30;
	shl.b32 	%r3053, %r3052, %r3050;
	or.b32  	%r3054, %r3045, %r3053;
	ld.local.u32 	%r3055, [%rd179+20];
	shr.u32 	%r3056, %r3055, 30;
	shl.b32 	%r3057, %r3056, %r3050;
	or.b32  	%r3058, %r3049, %r3057;
	add.s32 	%r3059, %r3418, 6;
	ld.local.u32 	%r3060, [%rd179+24];
	shr.u32 	%r3061, %r3060, 30;
	shl.b32 	%r3062, %r3061, %r3059;
	or.b32  	%r3063, %r3054, %r3062;
	or.b32  	%r3431, %r3063, %r3431;
	ld.local.u32 	%r3064, [%rd179+28];
	shr.u32 	%r3065, %r3064, 30;
	shl.b32 	%r3066, %r3065, %r3059;
	or.b32  	%r3067, %r3058, %r3066;
	or.b32  	%r3432, %r3067, %r3432;
	add.s32 	%r3418, %r3418, 8;
$L__BB5_184:
	setp.eq.s32 	%p119, %r19, 0;
	@%p119 bra 	$L__BB5_189;
	setp.eq.s32 	%p120, %r20, 0;
	@%p120 bra 	$L__BB5_187;
	mul.wide.u32 	%rd180, %r3418, 4;
	add.s64 	%rd181, %rd2, %rd180;
	ld.local.u32 	%r3069, [%rd181];
	shr.u32 	%r3070, %r3069, 30;
	shl.b32 	%r3071, %r3070, %r3418;
	ld.local.u32 	%r3072, [%rd181+4];
	shr.u32 	%r3073, %r3072, 30;
	shl.b32 	%r3074, %r3073, %r3418;
	add.s32 	%r3075, %r3418, 2;
	ld.local.u32 	%r3076, [%rd181+8];
	shr.u32 	%r3077, %r3076, 30;
	shl.b32 	%r3078, %r3077, %r3075;
	or.b32  	%r3079, %r3071, %r3078;
	or.b32  	%r3431, %r3079, %r3431;
	ld.local.u32 	%r3080, [%rd181+12];
	shr.u32 	%r3081, %r3080, 30;
	shl.b32 	%r3082, %r3081, %r3075;
	or.b32  	%r3083, %r3074, %r3082;
	or.b32  	%r3432, %r3083, %r3432;
	add.s32 	%r3418, %r3418, 4;
$L__BB5_187:
	and.b32  	%r3084, %r16, 2;
	setp.ne.s32 	%p121, %r3084, 0;
	@%p121 bra 	$L__BB5_189;
	mul.wide.u32 	%rd182, %r3418, 4;
	add.s64 	%rd183, %rd2, %rd182;
	ld.local.u32 	%r3085, [%rd183];
	shr.u32 	%r3086, %r3085, 30;
	shl.b32 	%r3087, %r3086, %r3418;
	or.b32  	%r3431, %r3087, %r3431;
	ld.local.u32 	%r3088, [%rd183+4];
	shr.u32 	%r3089, %r3088, 30;
	shl.b32 	%r3090, %r3089, %r3418;
	or.b32  	%r3432, %r3090, %r3432;
$L__BB5_189:
	st.global.u32 	[%rd4+60], %r3431;
	st.global.u32 	[%rd4+124], %r3432;
$L__BB5_190:
	ret;
$L__BB5_191:
	mov.b32 	%r3091, 0;
	st.global.u32 	[%rd4], %r3091;
	st.global.u32 	[%rd4+64], %r3091;
	st.global.u32 	[%rd4+4], %r3091;
	st.global.u32 	[%rd4+68], %r3091;
	st.global.u32 	[%rd4+8], %r3091;
	st.global.u32 	[%rd4+72], %r3091;
	st.global.u32 	[%rd4+12], %r3091;
	st.global.u32 	[%rd4+76], %r3091;
	st.global.u32 	[%rd4+16], %r3091;
	st.global.u32 	[%rd4+80], %r3091;
	st.global.u32 	[%rd4+20], %r3091;
	st.global.u32 	[%rd4+84], %r3091;
	st.global.u32 	[%rd4+24], %r3091;
	st.global.u32 	[%rd4+88], %r3091;
	st.global.u32 	[%rd4+28], %r3091;
	st.global.u32 	[%rd4+92], %r3091;
	st.global.u32 	[%rd4+32], %r3091;
	st.global.u32 	[%rd4+96], %r3091;
	st.global.u32 	[%rd4+36], %r3091;
	st.global.u32 	[%rd4+100], %r3091;
	st.global.u32 	[%rd4+40], %r3091;
	st.global.u32 	[%rd4+104], %r3091;
	st.global.u32 	[%rd4+44], %r3091;
	st.global.u32 	[%rd4+108], %r3091;
	st.global.u32 	[%rd4+48], %r3091;
	st.global.u32 	[%rd4+112], %r3091;
	st.global.u32 	[%rd4+52], %r3091;
	st.global.u32 	[%rd4+116], %r3091;
	st.global.u32 	[%rd4+56], %r3091;
	st.global.u32 	[%rd4+120], %r3091;
	st.global.u32 	[%rd4+60], %r3091;
	st.global.u32 	[%rd4+124], %r3091;
	bra.uni 	$L__BB5_190;

}
	// .globl	_Z24deinterleave_kernel_4bitPKjPjj
.visible .entry _Z24deinterleave_kernel_4bitPKjPjj(
	.param .u64 .ptr .align 1 _Z24deinterleave_kernel_4bitPKjPjj_param_0,
	.param .u64 .ptr .align 1 _Z24deinterleave_kernel_4bitPKjPjj_param_1,
	.param .u32 _Z24deinterleave_kernel_4bitPKjPjj_param_2
)
{
	.local .align 16 .b8 	__local_depot6[128];
	.reg .b64 	%SP;
	.reg .b64 	%SPL;
	.reg .pred 	%p<50>;
	.reg .b32 	%r<1672>;
	.reg .b64 	%rd<108>;

	mov.u64 	%SPL, __local_depot6;
	ld.param.u64 	%rd41, [_Z24deinterleave_kernel_4bitPKjPjj_param_0];
	ld.param.u64 	%rd42, [_Z24deinterleave_kernel_4bitPKjPjj_param_1];
	ld.param.u32 	%r380, [_Z24deinterleave_kernel_4bitPKjPjj_param_2];
	cvta.to.global.u64 	%rd1, %rd41;
	cvta.to.global.u64 	%rd43, %rd42;
	add.u64 	%rd2, %SPL, 0;
	mov.u32 	%r381, %ctaid.x;
	mov.u32 	%r382, %ntid.x;
	mov.u32 	%r383, %tid.x;
	mad.lo.s32 	%r384, %r381, %r382, %r383;
	mul.lo.s32 	%r385, %r380, %r384;
	cvt.u64.u32 	%rd3, %r385;
	shl.b32 	%r386, %r384, 5;
	mul.wide.s32 	%rd45, %r386, 4;
	add.s64 	%rd4, %rd43, %rd45;
	setp.eq.s32 	%p1, %r380, 0;
	@%p1 bra 	$L__BB6_79;
	and.b32  	%r1, %r380, 15;
	setp.lt.u32 	%p2, %r380, 16;
	mov.b32 	%r1445, 0;
	@%p2 bra 	$L__BB6_4;
	and.b32  	%r1445, %r380, -16;
	neg.s32 	%r1443, %r1445;
	shl.b64 	%rd46, %rd3, 2;
	add.s64 	%rd47, %rd46, %rd1;
	add.s64 	%rd97, %rd47, 32;
	add.s64 	%rd96, %rd2, 32;
$L__BB6_3:
	.pragma "nounroll";
	ld.global.u32 	%r388, [%rd97+-32];
	ld.global.u32 	%r389, [%rd97+-28];
	ld.global.u32 	%r390, [%rd97+-24];
	ld.global.u32 	%r391, [%rd97+-20];
	st.local.v4.u32 	[%rd96+-32], {%r388, %r389, %r390, %r391};
	ld.global.u32 	%r392, [%rd97+-16];
	ld.global.u32 	%r393, [%rd97+-12];
	ld.global.u32 	%r394, [%rd97+-8];
	ld.global.u32 	%r395, [%rd97+-4];
	st.local.v4.u32 	[%rd96+-16], {%r392, %r393, %r394, %r395};
	ld.global.u32 	%r396, [%rd97];
	ld.global.u32 	%r397, [%rd97+4];
	ld.global.u32 	%r398, [%rd97+8];
	ld.global.u32 	%r399, [%rd97+12];
	st.local.v4.u32 	[%rd96], {%r396, %r397, %r398, %r399};
	ld.global.u32 	%r400, [%rd97+16];
	ld.global.u32 	%r401, [%rd97+20];
	ld.global.u32 	%r402, [%rd97+24];
	ld.global.u32 	%r403, [%rd97+28];
	st.local.v4.u32 	[%rd96+16], {%r400, %r401, %r402, %r403};
	add.s32 	%r1443, %r1443, 16;
	add.s64 	%rd97, %rd97, 64;
	add.s64 	%rd96, %rd96, 64;
	setp.ne.s32 	%p3, %r1443, 0;
	@%p3 bra 	$L__BB6_3;
$L__BB6_4:
	setp.eq.s32 	%p4, %r1, 0;
	@%p4 bra 	$L__BB6_13;
	and.b32  	%r7, %r380, 7;
	setp.lt.u32 	%p5, %r1, 8;
	@%p5 bra 	$L__BB6_7;
	cvt.u64.u32 	%rd48, %r1445;
	add.s64 	%rd49, %rd48, %rd3;
	shl.b64 	%rd50, %rd49, 2;
	add.s64 	%rd51, %rd1, %rd50;
	ld.global.u32 	%r404, [%rd51];
	mul.wide.u32 	%rd52, %r1445, 4;
	add.s64 	%rd53, %rd2, %rd52;
	st.local.u32 	[%rd53], %r404;
	ld.global.u32 	%r405, [%rd51+4];
	st.local.u32 	[%rd53+4], %r405;
	ld.global.u32 	%r406, [%rd51+8];
	st.local.u32 	[%rd53+8], %r406;
	ld.global.u32 	%r407, [%rd51+12];
	st.local.u32 	[%rd53+12], %r407;
	ld.global.u32 	%r408, [%rd51+16];
	st.local.u32 	[%rd53+16], %r408;
	ld.global.u32 	%r409, [%rd51+20];
	st.local.u32 	[%rd53+20], %r409;
	ld.global.u32 	%r410, [%rd51+24];
	st.local.u32 	[%rd53+24], %r410;
	ld.global.u32 	%r411, [%rd51+28];
	st.local.u32 	[%rd53+28], %r411;
	add.s32 	%r1445, %r1445, 8;
$L__BB6_7:
	setp.eq.s32 	%p6, %r7, 0;
	@%p6 bra 	$L__BB6_13;
	and.b32  	%r10, %r380, 3;
	setp.lt.u32 	%p7, %r7, 4;
	@%p7 bra 	$L__BB6_10;
	cvt.u64.u32 	%rd54, %r1445;
	add.s64 	%rd55, %rd54, %rd3;
	shl.b64 	%rd56, %rd55, 2;
	add.s64 	%rd57, %rd1, %rd56;
	ld.global.u32 	%r412, [%rd57];
	mul.wide.u32 	%rd58, %r1445, 4;
	add.s64 	%rd59, %rd2, %rd58;
	st.local.u32 	[%rd59], %r412;
	ld.global.u32 	%r413, [%rd57+4];
	st.local.u32 	[%rd59+4], %r413;
	ld.global.u32 	%r414, [%rd57+8];
	st.local.u32 	[%rd59+8], %r414;
	ld.global.u32 	%r415, [%rd57+12];
	st.local.u32 	[%rd59+12], %r415;
	add.s32 	%r1445, %r1445, 4;
$L__BB6_10:
	setp.eq.s32 	%p8, %r10, 0;
	@%p8 bra 	$L__BB6_13;
	cvt.u64.u32 	%rd60, %r1445;
	mul.wide.u32 	%rd61, %r1445, 4;
	add.s64 	%rd99, %rd2, %rd61;
	add.s64 	%rd62, %rd60, %rd3;
	shl.b64 	%rd63, %rd62, 2;
	add.s64 	%rd98, %rd1, %rd63;
	neg.s32 	%r1447, %r10;
$L__BB6_12:
	.pragma "nounroll";
	ld.global.u32 	%r416, [%rd98];
	st.local.u32 	[%rd99], %r416;
	add.s64 	%rd99, %rd99, 4;
	add.s64 	%rd98, %rd98, 4;
	add.s32 	%r1447, %r1447, 1;
	setp.ne.s32 	%p9, %r1447, 0;
	@%p9 bra 	$L__BB6_12;
$L__BB6_13:
	add.s32 	%r16, %r380, -1;
	shr.u32 	%r419, %r16, 2;
	add.s32 	%r17, %r419, 1;
	and.b32  	%r18, %r17, 3;
	add.s32 	%r19, %r18, -1;
	setp.lt.u32 	%p10, %r380, 13;
	mov.b32 	%r1458, 0;
	mov.u32 	%r1457, %r1458;
	mov.u32 	%r1456, %r1458;
	mov.u32 	%r1454, %r1458;
	mov.u32 	%r1455, %r1458;
	@%p10 bra 	$L__BB6_16;
	add.s64 	%rd100, %rd2, 32;
	and.b32  	%r421, %r17, 2147483644;
	neg.s32 	%r1448, %r421;
	mov.b32 	%r1458, 0;
$L__BB6_15:
	.pragma "nounroll";
	ld.local.v4.u32 	{%r422, %r423, %r424, %r425}, [%rd100+-32];
	and.b32  	%r426, %r422, 15;
	shl.b32 	%r427, %r426, %r1458;
	or.b32  	%r428, %r427, %r1454;
	and.b32  	%r429, %r423, 15;
	shl.b32 	%r430, %r429, %r1458;
	or.b32  	%r431, %r430, %r1455;
	and.b32  	%r432, %r424, 15;
	shl.b32 	%r433, %r432, %r1458;
	or.b32  	%r434, %r433, %r1456;
	and.b32  	%r435, %r425, 15;
	shl.b32 	%r436, %r435, %r1458;
	or.b32  	%r437, %r436, %r1457;
	ld.local.v4.u32 	{%r438, %r439, %r440, %r441}, [%rd100+-16];
	and.b32  	%r442, %r438, 15;
	add.s32 	%r443, %r1458, 4;
	shl.b32 	%r444, %r442, %r443;
	or.b32  	%r445, %r444, %r428;
	and.b32  	%r446, %r439, 15;
	shl.b32 	%r447, %r446, %r443;
	or.b32  	%r448, %r447, %r431;
	and.b32  	%r449, %r440, 15;
	shl.b32 	%r450, %r449, %r443;
	or.b32  	%r451, %r450, %r434;
	and.b32  	%r452, %r441, 15;
	shl.b32 	%r453, %r452, %r443;
	or.b32  	%r454, %r453, %r437;
	ld.local.v4.u32 	{%r455, %r456, %r457, %r458}, [%rd100];
	and.b32  	%r459, %r455, 15;
	add.s32 	%r460, %r1458, 8;
	shl.b32 	%r461, %r459, %r460;
	or.b32  	%r462, %r461, %r445;
	and.b32  	%r463, %r456, 15;
	shl.b32 	%r464, %r463, %r460;
	or.b32  	%r465, %r464, %r448;
	and.b32  	%r466, %r457, 15;
	shl.b32 	%r467, %r466, %r460;
	or.b32  	%r468, %r467, %r451;
	and.b32  	%r469, %r458, 15;
	shl.b32 	%r470, %r469, %r460;
	or.b32  	%r471, %r470, %r454;
	ld.local.v4.u32 	{%r472, %r473, %r474, %r475}, [%rd100+16];
	and.b32  	%r476, %r472, 15;
	add.s32 	%r477, %r1458, 12;
	shl.b32 	%r478, %r476, %r477;
	or.b32  	%r1454, %r478, %r462;
	and.b32  	%r479, %r473, 15;
	shl.b32 	%r480, %r479, %r477;
	or.b32  	%r1455, %r480, %r465;
	and.b32  	%r481, %r474, 15;
	shl.b32 	%r482, %r481, %r477;
	or.b32  	%r1456, %r482, %r468;
	and.b32  	%r483, %r475, 15;
	shl.b32 	%r484, %r483, %r477;
	or.b32  	%r1457, %r484, %r471;
	add.s32 	%r1458, %r1458, 16;
	add.s64 	%rd100, %rd100, 64;
	add.s32 	%r1448, %r1448, 4;
	setp.ne.s32 	%p11, %r1448, 0;
	@%p11 bra 	$L__BB6_15;
$L__BB6_16:
	setp.eq.s32 	%p12, %r18, 0;
	@%p12 bra 	$L__BB6_21;
	setp.eq.s32 	%p13, %r19, 0;
	@%p13 bra 	$L__BB6_19;
	mul.wide.u32 	%rd64, %r1458, 4;
	add.s64 	%rd65, %rd2, %rd64;
	ld.local.u32 	%r486, [%rd65];
	and.b32  	%r487, %r486, 15;
	shl.b32 	%r488, %r487, %r1458;
	ld.local.u32 	%r489, [%rd65+4];
	and.b32  	%r490, %r489, 15;
	shl.b32 	%r491, %r490, %r1458;
	ld.local.u32 	%r492, [%rd65+8];
	and.b32  	%r493, %r492, 15;
	shl.b32 	%r494, %r493, %r1458;
	ld.local.u32 	%r495, [%rd65+12];
	and.b32  	%r496, %r495, 15;
	shl.b32 	%r497, %r496, %r1458;
	add.s32 	%r498, %r1458, 4;
	ld.local.u32 	%r499, [%rd65+16];
	and.b32  	%r500, %r499, 15;
	shl.b32 	%r501, %r500, %r498;
	or.b32  	%r502, %r488, %r501;
	or.b32  	%r1454, %r502, %r1454;
	ld.local.u32 	%r503, [%rd65+20];
	and.b32  	%r504, %r503, 15;
	shl.b32 	%r505, %r504, %r498;
	or.b32  	%r506, %r491, %r505;
	or.b32  	%r1455, %r506, %r1455;
	ld.local.u32 	%r507, [%rd65+24];
	and.b32  	%r508, %r507, 15;
	shl.b32 	%r509, %r508, %r498;
	or.b32  	%r510, %r494, %r509;
	or.b32  	%r1456, %r510, %r1456;
	ld.local.u32 	%r511, [%rd65+28];
	and.b32  	%r512, %r511, 15;
	shl.b32 	%r513, %r512, %r498;
	or.b32  	%r514, %r497, %r513;
	or.b32  	%r1457, %r514, %r1457;
	add.s32 	%r1458, %r1458, 8;
$L__BB6_19:
	and.b32  	%r515, %r16, 4;
	setp.ne.s32 	%p14, %r515, 0;
	@%p14 bra 	$L__BB6_21;
	mul.wide.u32 	%rd66, %r1458, 4;
	add.s64 	%rd67, %rd2, %rd66;
	ld.local.u32 	%r516, [%rd67];
	and.b32  	%r517, %r516, 15;
	shl.b32 	%r518, %r517, %r1458;
	or.b32  	%r1454, %r518, %r1454;
	ld.local.u32 	%r519, [%rd67+4];
	and.b32  	%r520, %r519, 15;
	shl.b32 	%r521, %r520, %r1458;
	or.b32  	%r1455, %r521, %r1455;
	ld.local.u32 	%r522, [%rd67+8];
	and.b32  	%r523, %r522, 15;
	shl.b32 	%r524, %r523, %r1458;
	or.b32  	%r1456, %r524, %r1456;
	ld.local.u32 	%r525, [%rd67+12];
	and.b32  	%r526, %r525, 15;
	shl.b32 	%r527, %r526, %r1458;
	or.b32  	%r1457, %r527, %r1457;
$L__BB6_21:
	setp.lt.u32 	%p15, %r380, 13;
	st.global.u32 	[%rd4], %r1454;
	st.global.u32 	[%rd4+32], %r1455;
	st.global.u32 	[%rd4+64], %r1456;
	st.global.u32 	[%rd4+96], %r1457;
	mov.b32 	%r1486, 0;
	mov.u32 	%r1485, %r1486;
	mov.u32 	%r1484, %r1486;
	mov.u32 	%r1482, %r1486;
	mov.u32 	%r1483, %r1486;
	@%p15 bra 	$L__BB6_24;
	add.s64 	%rd101, %rd2, 32;
	and.b32  	%r531, %r17, 2147483644;
	neg.s32 	%r1476, %r531;
	mov.b32 	%r1486, 0;
$L__BB6_23:
	.pragma "nounroll";
	ld.local.v4.u32 	{%r532, %r533, %r534, %r535}, [%rd101+-32];
	shr.u32 	%r536, %r532, 4;
	and.b32  	%r537, %r536, 15;
	shl.b32 	%r538, %r537, %r1486;
	or.b32  	%r539, %r538, %r1482;
	shr.u32 	%r540, %r533, 4;
	and.b32  	%r541, %r540, 15;
	shl.b32 	%r542, %r541, %r1486;
	or.b32  	%r543, %r542, %r1483;
	shr.u32 	%r544, %r534, 4;
	and.b32  	%r545, %r544, 15;
	shl.b32 	%r546, %r545, %r1486;
	or.b32  	%r547, %r546, %r1484;
	shr.u32 	%r548, %r535, 4;
	and.b32  	%r549, %r548, 15;
	shl.b32 	%r550, %r549, %r1486;
	or.b32  	%r551, %r550, %r1485;
	ld.local.v4.u32 	{%r552, %r553, %r554, %r555}, [%rd101+-16];
	shr.u32 	%r556, %r552, 4;
	and.b32  	%r557, %r556, 15;
	add.s32 	%r558, %r1486, 4;
	shl.b32 	%r559, %r557, %r558;
	or.b32  	%r560, %r559, %r539;
	shr.u32 	%r561, %r553, 4;
	and.b32  	%r562, %r561, 15;
	shl.b32 	%r563, %r562, %r558;
	or.b32  	%r564, %r563, %r543;
	shr.u32 	%r565, %r554, 4;
	and.b32  	%r566, %r565, 15;
	shl.b32 	%r567, %r566, %r558;
	or.b32  	%r568, %r567, %r547;
	shr.u32 	%r569, %r555, 4;
	and.b32  	%r570, %r569, 15;
	shl.b32 	%r571, %r570, %r558;
	or.b32  	%r572, %r571, %r551;
	ld.local.v4.u32 	{%r573, %r574, %r575, %r576}, [%rd101];
	shr.u32 	%r577, %r573, 4;
	and.b32  	%r578, %r577, 15;
	add.s32 	%r579, %r1486, 8;
	shl.b32 	%r580, %r578, %r579;
	or.b32  	%r581, %r580, %r560;
	shr.u32 	%r582, %r574, 4;
	and.b32  	%r583, %r582, 15;
	shl.b32 	%r584, %r583, %r579;
	or.b32  	%r585, %r584, %r564;
	shr.u32 	%r586, %r575, 4;
	and.b32  	%r587, %r586, 15;
	shl.b32 	%r588, %r587, %r579;
	or.b32  	%r589, %r588, %r568;
	shr.u32 	%r590, %r576, 4;
	and.b32  	%r591, %r590, 15;
	shl.b32 	%r592, %r591, %r579;
	or.b32  	%r593, %r592, %r572;
	ld.local.v4.u32 	{%r594, %r595, %r596, %r597}, [%rd101+16];
	shr.u32 	%r598, %r594, 4;
	and.b32  	%r599, %r598, 15;
	add.s32 	%r600, %r1486, 12;
	shl.b32 	%r601, %r599, %r600;
	or.b32  	%r1482, %r601, %r581;
	shr.u32 	%r602, %r595, 4;
	and.b32  	%r603, %r602, 15;
	shl.b32 	%r604, %r603, %r600;
	or.b32  	%r1483, %r604, %r585;
	shr.u32 	%r605, %r596, 4;
	and.b32  	%r606, %r605, 15;
	shl.b32 	%r607, %r606, %r600;
	or.b32  	%r1484, %r607, %r589;
	shr.u32 	%r608, %r597, 4;
	and.b32  	%r609, %r608, 15;
	shl.b32 	%r610, %r609, %r600;
	or.b32  	%r1485, %r610, %r593;
	add.s32 	%r1486, %r1486, 16;
	add.s64 	%rd101, %rd101, 64;
	add.s32 	%r1476, %r1476, 4;
	setp.ne.s32 	%p16, %r1476, 0;
	@%p16 bra 	$L__BB6_23;
$L__BB6_24:
	setp.eq.s32 	%p17, %r18, 0;
	@%p17 bra 	$L__BB6_29;
	setp.eq.s32 	%p18, %r19, 0;
	@%p18 bra 	$L__BB6_27;
	mul.wide.u32 	%rd68, %r1486, 4;
	add.s64 	%rd69, %rd2, %rd68;
	ld.local.u32 	%r612, [%rd69];
	shr.u32 	%r613, %r612, 4;
	and.b32  	%r614, %r613, 15;
	shl.b32 	%r615, %r614, %r1486;
	ld.local.u32 	%r616, [%rd69+4];
	shr.u32 	%r617, %r616, 4;
	and.b32  	%r618, %r617, 15;
	shl.b32 	%r619, %r618, %r1486;
	ld.local.u32 	%r620, [%rd69+8];
	shr.u32 	%r621, %r620, 4;
	and.b32  	%r622, %r621, 15;
	shl.b32 	%r623, %r622, %r1486;
	ld.local.u32 	%r624, [%rd69+12];
	shr.u32 	%r625, %r624, 4;
	and.b32  	%r626, %r625, 15;
	shl.b32 	%r627, %r626, %r1486;
	add.s32 	%r628, %r1486, 4;
	ld.local.u32 	%r629, [%rd69+16];
	shr.u32 	%r630, %r629, 4;
	and.b32  	%r631, %r630, 15;
	shl.b32 	%r632, %r631, %r628;
	or.b32  	%r633, %r615, %r632;
	or.b32  	%r1482, %r633, %r1482;
	ld.local.u32 	%r634, [%rd69+20];
	shr.u32 	%r635, %r634, 4;
	and.b32  	%r636, %r635, 15;
	shl.b32 	%r637, %r636, %r628;
	or.b32  	%r638, %r619, %r637;
	or.b32  	%r1483, %r638, %r1483;
	ld.local.u32 	%r639, [%rd69+24];
	shr.u32 	%r640, %r639, 4;
	and.b32  	%r641, %r640, 15;
	shl.b32 	%r642, %r641, %r628;
	or.b32  	%r643, %r623, %r642;
	or.b32  	%r1484, %r643, %r1484;
	ld.local.u32 	%r644, [%rd69+28];
	shr.u32 	%r645, %r644, 4;
	and.b32  	%r646, %r645, 15;
	shl.b32 	%r647, %r646, %r628;
	or.b32  	%r648, %r627, %r647;
	or.b32  	%r1485, %r648, %r1485;
	add.s32 	%r1486, %r1486, 8;
$L__BB6_27:
	and.b32  	%r649, %r16, 4;
	setp.ne.s32 	%p19, %r649, 0;
	@%p19 bra 	$L__BB6_29;
	mul.wide.u32 	%rd70, %r1486, 4;
	add.s64 	%rd71, %rd2, %rd70;
	ld.local.u32 	%r650, [%rd71];
	shr.u32 	%r651, %r650, 4;
	and.b32  	%r652, %r651, 15;
	shl.b32 	%r653, %r652, %r1486;
	or.b32  	%r1482, %r653, %r1482;
	ld.local.u32 	%r654, [%rd71+4];
	shr.u32 	%r655, %r654, 4;
	and.b32  	%r656, %r655, 15;
	shl.b32 	%r657, %r656, %r1486;
	or.b32  	%r1483, %r657, %r1483;
	ld.local.u32 	%r658, [%rd71+8];
	shr.u32 	%r659, %r658, 4;
	and.b32  	%r660, %r659, 15;
	shl.b32 	%r661, %r660, %r1486;
	or.b32  	%r1484, %r661, %r1484;
	ld.local.u32 	%r662, [%rd71+12];
	shr.u32 	%r663, %r662, 4;
	and.b32  	%r664, %r663, 15;
	shl.b32 	%r665, %r664, %r1486;
	or.b32  	%r1485, %r665, %r1485;
$L__BB6_29:
	setp.lt.u32 	%p20, %r380, 13;
	st.global.u32 	[%rd4+4], %r1482;
	st.global.u32 	[%rd4+36], %r1483;
	st.global.u32 	[%rd4+68], %r1484;
	st.global.u32 	[%rd4+100], %r1485;
	mov.b32 	%r1514, 0;
	mov.u32 	%r1513, %r1514;
	mov.u32 	%r1512, %r1514;
	mov.u32 	%r1510, %r1514;
	mov.u32 	%r1511, %r1514;
	@%p20 bra 	$L__BB6_32;
	add.s64 	%rd102, %rd2, 32;
	and.b32  	%r669, %r17, 2147483644;
	neg.s32 	%r1504, %r669;
	mov.b32 	%r1514, 0;
$L__BB6_31:
	.pragma "nounroll";
	ld.local.v4.u32 	{%r670, %r671, %r672, %r673}, [%rd102+-32];
	shr.u32 	%r674, %r670, 8;
	and.b32  	%r675, %r674, 15;
	shl.b32 	%r676, %r675, %r1514;
	or.b32  	%r677, %r676, %r1510;
	shr.u32 	%r678, %r671, 8;
	and.b32  	%r679, %r678, 15;
	shl.b32 	%r680, %r679, %r1514;
	or.b32  	%r681, %r680, %r1511;
	shr.u32 	%r682, %r672, 8;
	and.b32  	%r683, %r682, 15;
	shl.b32 	%r684, %r683, %r1514;
	or.b32  	%r685, %r684, %r1512;
	shr.u32 	%r686, %r673, 8;
	and.b32  	%r687, %r686, 15;
	shl.b32 	%r688, %r687, %r1514;
	or.b32  	%r689, %r688, %r1513;
	ld.local.v4.u32 	{%r690, %r691, %r692, %r693}, [%rd102+-16];
	shr.u32 	%r694, %r690, 8;
	and.b32  	%r695, %r694, 15;
	add.s32 	%r696, %r1514, 4;
	shl.b32 	%r697, %r695, %r696;
	or.b32  	%r698, %r697, %r677;
	shr.u32 	%r699, %r691, 8;
	and.b32  	%r700, %r699, 15;
	shl.b32 	%r701, %r700, %r696;
	or.b32  	%r702, %r701, %r681;
	shr.u32 	%r703, %r692, 8;
	and.b32  	%r704, %r703, 15;
	shl.b32 	%r705, %r704, %r696;
	or.b32  	%r706, %r705, %r685;
	shr.u32 	%r707, %r693, 8;
	and.b32  	%r708, %r707, 15;
	shl.b32 	%r709, %r708, %r696;
	or.b32  	%r710, %r709, %r689;
	ld.local.v4.u32 	{%r711, %r712, %r713, %r714}, [%rd102];
	shr.u32 	%r715, %r711, 8;
	and.b32  	%r716, %r715, 15;
	add.s32 	%r717, %r1514, 8;
	shl.b32 	%r718, %r716, %r717;
	or.b32  	%r719, %r718, %r698;
	shr.u32 	%r720, %r712, 8;
	and.b32  	%r721, %r720, 15;
	shl.b32 	%r722, %r721, %r717;
	or.b32  	%r723, %r722, %r702;
	shr.u32 	%r724, %r713, 8;
	and.b32  	%r725, %r724, 15;
	shl.b32 	%r726, %r725, %r717;
	or.b32  	%r727, %r726, %r706;
	shr.u32 	%r728, %r714, 8;
	and.b32  	%r729, %r728, 15;
	shl.b32 	%r730, %r729, %r717;
	or.b32  	%r731, %r730, %r710;
	ld.local.v4.u32 	{%r732, %r733, %r734, %r735}, [%rd102+16];
	shr.u32 	%r736, %r732, 8;
	and.b32  	%r737, %r736, 15;
	add.s32 	%r738, %r1514, 12;
	shl.b32 	%r739, %r737, %r738;
	or.b32  	%r1510, %r739, %r719;
	shr.u32 	%r740, %r733, 8;
	and.b32  	%r741, %r740, 15;
	shl.b32 	%r742, %r741, %r738;
	or.b32  	%r1511, %r742, %r723;
	shr.u32 	%r743, %r734, 8;
	and.b32  	%r744, %r743, 15;
	shl.b32 	%r745, %r744, %r738;
	or.b32  	%r1512, %r745, %r727;
	shr.u32 	%r746, %r735, 8;
	and.b32  	%r747, %r746, 15;
	shl.b32 	%r748, %r747, %r738;
	or.b32  	%r1513, %r748, %r731;
	add.s32 	%r1514, %r1514, 16;
	add.s64 	%rd102, %rd102, 64;
	add.s32 	%r1504, %r1504, 4;
	setp.ne.s32 	%p21, %r1504, 0;
	@%p21 bra 	$L__BB6_31;
$L__BB6_32:
	setp.eq.s32 	%p22, %r18, 0;
	@%p22 bra 	$L__BB6_37;
	setp.eq.s32 	%p23, %r19, 0;
	@%p23 bra 	$L__BB6_35;
	mul.wide.u32 	%rd72, %r1514, 4;
	add.s64 	%rd73, %rd2, %rd72;
	ld.local.u32 	%r750, [%rd73];
	shr.u32 	%r751, %r750, 8;
	and.b32  	%r752, %r751, 15;
	shl.b32 	%r753, %r752, %r1514;
	ld.local.u32 	%r754, [%rd73+4];
	shr.u32 	%r755, %r754, 8;
	and.b32  	%r756, %r755, 15;
	shl.b32 	%r757, %r756, %r1514;
	ld.local.u32 	%r758, [%rd73+8];
	shr.u32 	%r759, %r758, 8;
	and.b32  	%r760, %r759, 15;
	shl.b32 	%r761, %r760, %r1514;
	ld.local.u32 	%r762, [%rd73+12];
	shr.u32 	%r763, %r762, 8;
	and.b32  	%r764, %r763, 15;
	shl.b32 	%r765, %r764, %r1514;
	add.s32 	%r766, %r1514, 4;
	ld.local.u32 	%r767, [%rd73+16];
	shr.u32 	%r768, %r767, 8;
	and.b32  	%r769, %r768, 15;
	shl.b32 	%r770, %r769, %r766;
	or.b32  	%r771, %r753, %r770;
	or.b32  	%r1510, %r771, %r1510;
	ld.local.u32 	%r772, [%rd73+20];
	shr.u32 	%r773, %r772, 8;
	and.b32  	%r774, %r773, 15;
	shl.b32 	%r775, %r774, %r766;
	or.b32  	%r776, %r757, %r775;
	or.b32  	%r1511, %r776, %r1511;
	ld.local.u32 	%r777, [%rd73+24];
	shr.u32 	%r778, %r777, 8;
	and.b32  	%r779, %r778, 15;
	shl.b32 	%r780, %r779, %r766;
	or.b32  	%r781, %r761, %r780;
	or.b32  	%r1512, %r781, %r1512;
	ld.local.u32 	%r782, [%rd73+28];
	shr.u32 	%r783, %r782, 8;
	and.b32  	%r784, %r783, 15;
	shl.b32 	%r785, %r784, %r766;
	or.b32  	%r786, %r765, %r785;
	or.b32  	%r1513, %r786, %r1513;
	add.s32 	%r1514, %r1514, 8;
$L__BB6_35:
	and.b32  	%r787, %r16, 4;
	setp.ne.s32 	%p24, %r787, 0;
	@%p24 bra 	$L__BB6_37;
	mul.wide.u32 	%rd74, %r1514, 4;
	add.s64 	%rd75, %rd2, %rd74;
	ld.local.u32 	%r788, [%rd75];
	shr.u32 	%r789, %r788, 8;
	and.b32  	%r790, %r789, 15;
	shl.b32 	%r791, %r790, %r1514;
	or.b32  	%r1510, %r791, %r1510;
	ld.local.u32 	%r792, [%rd75+4];
	shr.u32 	%r793, %r792, 8;
	and.b32  	%r794, %r793, 15;
	shl.b32 	%r795, %r794, %r1514;
	or.b32  	%r1511, %r795, %r1511;
	ld.local.u32 	%r796, [%rd75+8];
	shr.u32 	%r797, %r796, 8;
	and.b32  	%r798, %r797, 15;
	shl.b32 	%r799, %r798, %r1514;
	or.b32  	%r1512, %r799, %r1512;
	ld.local.u32 	%r800, [%rd75+12];
	shr.u32 	%r801, %r800, 8;
	and.b32  	%r802, %r801, 15;
	shl.b32 	%r803, %r802, %r1514;
	or.b32  	%r1513, %r803, %r1513;
$L__BB6_37:
	setp.lt.u32 	%p25, %r380, 13;
	st.global.u32 	[%rd4+8], %r1510;
	st.global.u32 	[%rd4+40], %r1511;
	st.global.u32 	[%rd4+72], %r1512;
	st.global.u32 	[%rd4+104], %r1513;
	mov.b32 	%r1542, 0;
	mov.u32 	%r1541, %r1542;
	mov.u32 	%r1540, %r1542;
	mov.u32 	%r1538, %r1542;
	mov.u32 	%r1539, %r1542;
	@%p25 bra 	$L__BB6_40;
	add.s64 	%rd103, %rd2, 32;
	and.b32  	%r807, %r17, 2147483644;
	neg.s32 	%r1532, %r807;
	mov.b32 	%r1542, 0;
$L__BB6_39:
	.pragma "nounroll";
	ld.local.v4.u32 	{%r808, %r809, %r810, %r811}, [%rd103+-32];
	shr.u32 	%r812, %r808, 12;
	and.b32  	%r813, %r812, 15;
	shl.b32 	%r814, %r813, %r1542;
	or.b32  	%r815, %r814, %r1538;
	shr.u32 	%r816, %r809, 12;
	and.b32  	%r817, %r816, 15;
	shl.b32 	%r818, %r817, %r1542;
	or.b32  	%r819, %r818, %r1539;
	shr.u32 	%r820, %r810, 12;
	and.b32  	%r821, %r820, 15;
	shl.b32 	%r822, %r821, %r1542;
	or.b32  	%r823, %r822, %r1540;
	shr.u32 	%r824, %r811, 12;
	and.b32  	%r825, %r824, 15;
	shl.b32 	%r826, %r825, %r1542;
	or.b32  	%r827, %r826, %r1541;
	ld.local.v4.u32 	{%r828, %r829, %r830, %r831}, [%rd103+-16];
	shr.u32 	%r832, %r828, 12;
	and.b32  	%r833, %r832, 15;
	add.s32 	%r834, %r1542, 4;
	shl.b32 	%r835, %r833, %r834;
	or.b32  	%r836, %r835, %r815;
	shr.u32 	%r837, %r829, 12;
	and.b32  	%r838, %r837, 15;
	shl.b32 	%r839, %r838, %r834;
	or.b32  	%r840, %r839, %r819;
	shr.u32 	%r841, %r830, 12;
	and.b32  	%r842, %r841, 15;
	shl.b32 	%r843, %r842, %r834;
	or.b32  	%r844, %r843, %r823;
	shr.u32 	%r845, %r831, 12;
	and.b32  	%r846, %r845, 15;
	shl.b32 	%r847, %r846, %r834;
	or.b32  	%r848, %r847, %r827;
	ld.local.v4.u32 	{%r849, %r850, %r851, %r852}, [%rd103];
	shr.u32 	%r853, %r849, 12;
	and.b32  	%r854, %r853, 15;
	add.s32 	%r855, %r1542, 8;
	shl.b32 	%r856, %r854, %r855;
	or.b32  	%r857, %r856, %r836;
	shr.u32 	%r858, %r850, 12;
	and.b32  	%r859, %r858, 15;
	shl.b32 	%r860, %r859, %r855;
	or.b32  	%r861, %r860, %r840;
	shr.u32 	%r862, %r851, 12;
	and.b32  	%r863, %r862, 15;
	shl.b32 	%r864, %r863, %r855;
	or.b32  	%r865, %r864, %r844;
	shr.u32 	%r866, %r852, 12;
	and.b32  	%r867, %r866, 15;
	shl.b32 	%r868, %r867, %r855;
	or.b32  	%r869, %r868, %r848;
	ld.local.v4.u32 	{%r870, %r871, %r872, %r873}, [%rd103+16];
	shr.u32 	%r874, %r870, 12;
	and.b32  	%r875, %r874, 15;
	add.s32 	%r876, %r1542, 12;
	shl.b32 	%r877, %r875, %r876;
	or.b32  	%r1538, %r877, %r857;
	shr.u32 	%r878, %r871, 12;
	and.b32  	%r879, %r878, 15;
	shl.b32 	%r880, %r879, %r876;
	or.b32  	%r1539, %r880, %r861;
	shr.u32 	%r881, %r872, 12;
	and.b32  	%r882, %r881, 15;
	shl.b32 	%r883, %r882, %r876;
	or.b32  	%r1540, %r883, %r865;
	shr.u32 	%r884, %r873, 12;
	and.b32  	%r885, %r884, 15;
	shl.b32 	%r886, %r885, %r876;
	or.b32  	%r1541, %r886, %r869;
	add.s32 	%r1542, %r1542, 16;
	add.s64 	%rd103, %rd103, 64;
	add.s32 	%r1532, %r1532, 4;
	setp.ne.s32 	%p26, %r1532, 0;
	@%p26 bra 	$L__BB6_39;
$L__BB6_40:
	setp.eq.s32 	%p27, %r18, 0;
	@%p27 bra 	$L__BB6_45;
	setp.eq.s32 	%p28, %r19, 0;
	@%p28 bra 	$L__BB6_43;
	mul.wide.u32 	%rd76, %r1542, 4;
	add.s64 	%rd77, %rd2, %rd76;
	ld.local.u32 	%r888, [%rd77];
	shr.u32 	%r889, %r888, 12;
	and.b32  	%r890, %r889, 15;
	shl.b32 	%r891, %r890, %r1542;
	ld.local.u32 	%r892, [%rd77+4];
	shr.u32 	%r893, %r892, 12;
	and.b32  	%r894, %r893, 15;
	shl.b32 	%r895, %r894, %r1542;
	ld.local.u32 	%r896, [%rd77+8];
	shr.u32 	%r897, %r896, 12;
	and.b32  	%r898, %r897, 15;
	shl.b32 	%r899, %r898, %r1542;
	ld.local.u32 	%r900, [%rd77+12];
	shr.u32 	%r901, %r900, 12;
	and.b32  	%r902, %r901, 15;
	shl.b32 	%r903, %r902, %r1542;
	add.s32 	%r904, %r1542, 4;
	ld.local.u32 	%r905, [%rd77+16];
	shr.u32 	%r906, %r905, 12;
	and.b32  	%r907, %r906, 15;
	shl.b32 	%r908, %r907, %r904;
	or.b32  	%r909, %r891, %r908;
	or.b32  	%r1538, %r909, %r1538;
	ld.local.u32 	%r910, [%rd77+20];
	shr.u32 	%r911, %r910, 12;
	and.b32  	%r912, %r911, 15;
	shl.b32 	%r913, %r912, %r904;
	or.b32  	%r914, %r895, %r913;
	or.b32  	%r1539, %r914, %r1539;
	ld.local.u32 	%r915, [%rd77+24];
	shr.u32 	%r916, %r915, 12;
	and.b32  	%r917, %r916, 15;
	shl.b32 	%r918, %r917, %r904;
	or.b32  	%r919, %r899, %r918;
	or.b32  	%r1540, %r919, %r1540;
	ld.local.u32 	%r920, [%rd77+28];
	shr.u32 	%r921, %r920, 12;
	and.b32  	%r922, %r921, 15;
	shl.b32 	%r923, %r922, %r904;
	or.b32  	%r924, %r903, %r923;
	or.b32  	%r1541, %r924, %r1541;
	add.s32 	%r1542, %r1542, 8;
$L__BB6_43:
	and.b32  	%r925, %r16, 4;
	setp.ne.s32 	%p29, %r925, 0;
	@%p29 bra 	$L__BB6_45;
	mul.wide.u32 	%rd78, %r1542, 4;
	add.s64 	%rd79, %rd2, %rd78;
	ld.local.u32 	%r926, [%rd79];
	shr.u32 	%r927, %r926, 12;
	and.b32  	%r928, %r927, 15;
	shl.b32 	%r929, %r928, %r1542;
	or.b32  	%r1538, %r929, %r1538;
	ld.local.u32 	%r930, [%rd79+4];
	shr.u32 	%r931, %r930, 12;
	and.b32  	%r932, %r931, 15;
	shl.b32 	%r933, %r932, %r1542;
	or.b32  	%r1539, %r933, %r1539;
	ld.local.u32 	%r934, [%rd79+8];
	shr.u32 	%r935, %r934, 12;
	and.b32  	%r936, %r935, 15;
	shl.b32 	%r937, %r936, %r1542;
	or.b32  	%r1540, %r937, %r1540;
	ld.local.u32 	%r938, [%rd79+12];
	shr.u32 	%r939, %r938, 12;
	and.b32  	%r940, %r939, 15;
	shl.b32 	%r941, %r940, %r1542;
	or.b32  	%r1541, %r941, %r1541;
$L__BB6_45:
	setp.lt.u32 	%p30, %r380, 13;
	st.global.u32 	[%rd4+12], %r1538;
	st.global.u32 	[%rd4+44], %r1539;
	st.global.u32 	[%rd4+76], %r1540;
	st.global.u32 	[%rd4+108], %r1541;
	mov.b32 	%r1570, 0;
	mov.u32 	%r1569, %r1570;
	mov.u32 	%r1568, %r1570;
	mov.u32 	%r1566, %r1570;
	mov.u32 	%r1567, %r1570;
	@%p30 bra 	$L__BB6_48;
	add.s64 	%rd104, %rd2, 32;
	and.b32  	%r945, %r17, 2147483644;
	neg.s32 	%r1560, %r945;
	mov.b32 	%r1570, 0;
$L__BB6_47:
	.pragma "nounroll";
	ld.local.v4.u32 	{%r946, %r947, %r948, %r949}, [%rd104+-32];
	shr.u32 	%r950, %r946, 16;
	and.b32  	%r951, %r950, 15;
	shl.b32 	%r952, %r951, %r1570;
	or.b32  	%r953, %r952, %r1566;
	shr.u32 	%r954, %r947, 16;
	and.b32  	%r955, %r954, 15;
	shl.b32 	%r956, %r955, %r1570;
	or.b32  	%r957, %r956, %r1567;
	shr.u32 	%r958, %r948, 16;
	and.b32  	%r959, %r958, 15;
	shl.b32 	%r960, %r959, %r1570;
	or.b32  	%r961, %r960, %r1568;
	shr.u32 	%r962, %r949, 16;
	and.b32  	%r963, %r962, 15;
	shl.b32 	%r964, %r963, %r1570;
	or.b32  	%r965, %r964, %r1569;
	ld.local.v4.u32 	{%r966, %r967, %r968, %r969}, [%rd104+-16];
	shr.u32 	%r970, %r966, 16;
	and.b32  	%r971, %r970, 15;
	add.s32 	%r972, %r1570, 4;
	shl.b32 	%r973, %r971, %r972;
	or.b32  	%r974, %r973, %r953;
	shr.u32 	%r975, %r967, 16;
	and.b32  	%r976, %r975, 15;
	shl.b32 	%r977, %r976, %r972;
	or.b32  	%r978, %r977, %r957;
	shr.u32 	%r979, %r968, 16;
	and.b32  	%r980, %r979, 15;
	shl.b32 	%r981, %r980, %r972;
	or.b32  	%r982, %r981, %r961;
	shr.u32 	%r983, %r969, 16;
	and.b32  	%r984, %r983, 15;
	shl.b32 	%r985, %r984, %r972;
	or.b32  	%r986, %r985, %r965;
	ld.local.v4.u32 	{%r987, %r988, %r989, %r990}, [%rd104];
	shr.u32 	%r991, %r987, 16;
	and.b32  	%r992, %r991, 15;
	add.s32 	%r993, %r1570, 8;
	shl.b32 	%r994, %r992, %r993;
	or.b32  	%r995, %r994, %r974;
	shr.u32 	%r996, %r988, 16;
	and.b32  	%r997, %r996, 15;
	shl.b32 	%r998, %r997, %r993;
	or.b32  	%r999, %r998, %r978;
	shr.u32 	%r1000, %r989, 16;
	and.b32  	%r1001, %r1000, 15;
	shl.b32 	%r1002, %r1001, %r993;
	or.b32  	%r1003, %r1002, %r982;
	shr.u32 	%r1004, %r990, 16;
	and.b32  	%r1005, %r1004, 15;
	shl.b32 	%r1006, %r1005, %r993;
	or.b32  	%r1007, %r1006, %r986;
	ld.local.v4.u32 	{%r1008, %r1009, %r1010, %r1011}, [%rd104+16];
	shr.u32 	%r1012, %r1008, 16;
	and.b32  	%r1013, %r1012, 15;
	add.s32 	%r1014, %r1570, 12;
	shl.b32 	%r1015, %r1013, %r1014;
	or.b32  	%r1566, %r1015, %r995;
	shr.u32 	%r1016, %r1009, 16;
	and.b32  	%r1017, %r1016, 15;
	shl.b32 	%r1018, %r1017, %r1014;
	or.b32  	%r1567, %r1018, %r999;
	shr.u32 	%r1019, %r1010, 16;
	and.b32  	%r1020, %r1019, 15;
	shl.b32 	%r1021, %r1020, %r1014;
	or.b32  	%r1568, %r1021, %r1003;
	shr.u32 	%r1022, %r1011, 16;
	and.b32  	%r1023, %r1022, 15;
	shl.b32 	%r1024, %r1023, %r1014;
	or.b32  	%r1569, %r1024, %r1007;
	add.s32 	%r1570, %r1570, 16;
	add.s64 	%rd104, %rd104, 64;
	add.s32 	%r1560, %r1560, 4;
	setp.ne.s32 	%p31, %r1560, 0;
	@%p31 bra 	$L__BB6_47;
$L__BB6_48:
	setp.eq.s32 	%p32, %r18, 0;
	@%p32 bra 	$L__BB6_53;
	setp.eq.s32 	%p33, %r19, 0;
	@%p33 bra 	$L__BB6_51;
	mul.wide.u32 	%rd80, %r1570, 4;
	add.s64 	%rd81, %rd2, %rd80;
	ld.local.u16 	%r1026, [%rd81+2];
	and.b32  	%r1027, %r1026, 15;
	shl.b32 	%r1028, %r1027, %r1570;
	ld.local.u16 	%r1029, [%rd81+6];
	and.b32  	%r1030, %r1029, 15;
	shl.b32 	%r1031, %r1030, %r1570;
	ld.local.u16 	%r1032, [%rd81+10];
	and.b32  	%r1033, %r1032, 15;
	shl.b32 	%r1034, %r1033, %r1570;
	ld.local.u16 	%r1035, [%rd81+14];
	and.b32  	%r1036, %r1035, 15;
	shl.b32 	%r1037, %r1036, %r1570;
	add.s32 	%r1038, %r1570, 4;
	ld.local.u16 	%r1039, [%rd81+18];
	and.b32  	%r1040, %r1039, 15;
	shl.b32 	%r1041, %r1040, %r1038;
	or.b32  	%r1042, %r1028, %r1041;
	or.b32  	%r1566, %r1042, %r1566;
	ld.local.u16 	%r1043, [%rd81+22];
	and.b32  	%r1044, %r1043, 15;
	shl.b32 	%r1045, %r1044, %r1038;
	or.b32  	%r1046, %r1031, %r1045;
	or.b32  	%r1567, %r1046, %r1567;
	ld.local.u16 	%r1047, [%rd81+26];
	and.b32  	%r1048, %r1047, 15;
	shl.b32 	%r1049, %r1048, %r1038;
	or.b32  	%r1050, %r1034, %r1049;
	or.b32  	%r1568, %r1050, %r1568;
	ld.local.u16 	%r1051, [%rd81+30];
	and.b32  	%r1052, %r1051, 15;
	shl.b32 	%r1053, %r1052, %r1038;
	or.b32  	%r1054, %r1037, %r1053;
	or.b32  	%r1569, %r1054, %r1569;
	add.s32 	%r1570, %r1570, 8;
$L__BB6_51:
	and.b32  	%r1055, %r16, 4;
	setp.ne.s32 	%p34, %r1055, 0;
	@%p34 bra 	$L__BB6_53;
	mul.wide.u32 	%rd82, %r1570, 4;
	add.s64 	%rd83, %rd2, %rd82;
	ld.local.u16 	%r1056, [%rd83+2];
	and.b32  	%r1057, %r1056, 15;
	shl.b32 	%r1058, %r1057, %r1570;
	or.b32  	%r1566, %r1058, %r1566;
	ld.local.u16 	%r1059, [%rd83+6];
	and.b32  	%r1060, %r1059, 15;
	shl.b32 	%r1061, %r1060, %r1570;
	or.b32  	%r1567, %r1061, %r1567;
	ld.local.u16 	%r1062, [%rd83+10];
	and.b32  	%r1063, %r1062, 15;
	shl.b32 	%r1064, %r1063, %r1570;
	or.b32  	%r1568, %r1064, %r1568;
	ld.local.u16 	%r1065, [%rd83+14];
	and.b32  	%r1066, %r1065, 15;
	shl.b32 	%r1067, %r1066, %r1570;
	or.b32  	%r1569, %r1067, %r1569;
$L__BB6_53:
	setp.lt.u32 	%p35, %r380, 13;
	st.global.u32 	[%rd4+16], %r1566;
	st.global.u32 	[%rd4+48], %r1567;
	st.global.u32 	[%rd4+80], %r1568;
	st.global.u32 	[%rd4+112], %r1569;
	mov.b32 	%r1598, 0;
	mov.u32 	%r1597, %r1598;
	mov.u32 	%r1596, %r1598;
	mov.u32 	%r1594, %r1598;
	mov.u32 	%r1595, %r1598;
	@%p35 bra 	$L__BB6_56;
	add.s64 	%rd105, %rd2, 32;
	and.b32  	%r1071, %r17, 2147483644;
	neg.s32 	%r1588, %r1071;
	mov.b32 	%r1598, 0;
$L__BB6_55:
	.pragma "nounroll";
	ld.local.v4.u32 	{%r1072, %r1073, %r1074, %r1075}, [%rd105+-32];
	shr.u32 	%r1076, %r1072, 20;
	and.b32  	%r1077, %r1076, 15;
	shl.b32 	%r1078, %r1077, %r1598;
	or.b32  	%r1079, %r1078, %r1594;
	shr.u32 	%r1080, %r1073, 20;
	and.b32  	%r1081, %r1080, 15;
	shl.b32 	%r1082, %r1081, %r1598;
	or.b32  	%r1083, %r1082, %r1595;
	shr.u32 	%r1084, %r1074, 20;
	and.b32  	%r1085, %r1084, 15;
	shl.b32 	%r1086, %r1085, %r1598;
	or.b32  	%r1087, %r1086, %r1596;
	shr.u32 	%r1088, %r1075, 20;
	and.b32  	%r1089, %r1088, 15;
	shl.b32 	%r1090, %r1089, %r1598;
	or.b32  	%r1091, %r1090, %r1597;
	ld.local.v4.u32 	{%r1092, %r1093, %r1094, %r1095}, [%rd105+-16];
	shr.u32 	%r1096, %r1092, 20;
	and.b32  	%r1097, %r1096, 15;
	add.s32 	%r1098, %r1598, 4;
	shl.b32 	%r1099, %r1097, %r1098;
	or.b32  	%r1100, %r1099, %r1079;
	shr.u32 	%r1101, %r1093, 20;
	and.b32  	%r1102, %r1101, 15;
	shl.b32 	%r1103, %r1102, %r1098;
	or.b32  	%r1104, %r1103, %r1083;
	shr.u32 	%r1105, %r1094, 20;
	and.b32  	%r1106, %r1105, 15;
	shl.b32 	%r1107, %r1106, %r1098;
	or.b32  	%r1108, %r1107, %r1087;
	shr.u32 	%r1109, %r1095, 20;
	and.b32  	%r1110, %r1109, 15;
	shl.b32 	%r1111, %r1110, %r1098;
	or.b32  	%r1112, %r1111, %r1091;
	ld.local.v4.u32 	{%r1113, %r1114, %r1115, %r1116}, [%rd105];
	shr.u32 	%r1117, %r1113, 20;
	and.b32  	%r1118, %r1117, 15;
	add.s32 	%r1119, %r1598, 8;
	shl.b32 	%r1120, %r1118, %r1119;
	or.b32  	%r1121, %r1120, %r1100;
	shr.u32 	%r1122, %r1114, 20;
	and.b32  	%r1123, %r1122, 15;
	shl.b32 	%r1124, %r1123, %r1119;
	or.b32  	%r1125, %r1124, %r1104;
	shr.u32 	%r1126, %r1115, 20;
	and.b32  	%r1127, %r1126, 15;
	shl.b32 	%r1128, %r1127, %r1119;
	or.b32  	%r1129, %r1128, %r1108;
	shr.u32 	%r1130, %r1116, 20;
	and.b32  	%r1131, %r1130, 15;
	shl.b32 	%r1132, %r1131, %r1119;
	or.b32  	%r1133, %r1132, %r1112;
	ld.local.v4.u32 	{%r1134, %r1135, %r1136, %r1137}, [%rd105+16];
	shr.u32 	%r1138, %r1134, 20;
	and.b32  	%r1139, %r1138, 15;
	add.s32 	%r1140, %r1598, 12;
	shl.b32 	%r1141, %r1139, %r1140;
	or.b32  	%r1594, %r1141, %r1121;
	shr.u32 	%r1142, %r1135, 20;
	and.b32  	%r1143, %r1142, 15;
	shl.b32 	%r1144, %r1143, %r1140;
	or.b32  	%r1595, %r1144, %r1125;
	shr.u32 	%r1145, %r1136, 20;
	and.b32  	%r1146, %r1145, 15;
	shl.b32 	%r1147, %r1146, %r1140;
	or.b32  	%r1596, %r1147, %r1129;
	shr.u32 	%r1148, %r1137, 20;
	and.b32  	%r1149, %r1148, 15;
	shl.b32 	%r1150, %r1149, %r1140;
	or.b32  	%r1597, %r1150, %r1133;
	add.s32 	%r1598, %r1598, 16;
	add.s64 	%rd105, %rd105, 64;
	add.s32 	%r1588, %r1588, 4;
	setp.ne.s32 	%p36, %r1588, 0;
	@%p36 bra 	$L__BB6_55;
$L__BB6_56:
	setp.eq.s32 	%p37, %r18, 0;
	@%p37 bra 	$L__BB6_61;
	setp.eq.s32 	%p38, %r19, 0;
	@%p38 bra 	$L__BB6_59;
	mul.wide.u32 	%rd84, %r1598, 4;
	add.s64 	%rd85, %rd2, %rd84;
	ld.local.u32 	%r1152, [%rd85];
	shr.u32 	%r1153, %r1152, 20;
	and.b32  	%r1154, %r1153, 15;
	shl.b32 	%r1155, %r1154, %r1598;
	ld.local.u32 	%r1156, [%rd85+4];
	shr.u32 	%r1157, %r1156, 20;
	and.b32  	%r1158, %r1157, 15;
	shl.b32 	%r1159, %r1158, %r1598;
	ld.local.u32 	%r1160, [%rd85+8];
	shr.u32 	%r1161, %r1160, 20;
	and.b32  	%r1162, %r1161, 15;
	shl.b32 	%r1163, %r1162, %r1598;
	ld.local.u32 	%r1164, [%rd85+12];
	shr.u32 	%r1165, %r1164, 20;
	and.b32  	%r1166, %r1165, 15;
	shl.b32 	%r1167, %r1166, %r1598;
	add.s32 	%r1168, %r1598, 4;
	ld.local.u32 	%r1169, [%rd85+16];
	shr.u32 	%r1170, %r1169, 20;
	and.b32  	%r1171, %r1170, 15;
	shl.b32 	%r1172, %r1171, %r1168;
	or.b32  	%r1173, %r1155, %r1172;
	or.b32  	%r1594, %r1173, %r1594;
	ld.local.u32 	%r1174, [%rd85+20];
	shr.u32 	%r1175, %r1174, 20;
	and.b32  	%r1176, %r1175, 15;
	shl.b32 	%r1177, %r1176, %r1168;
	or.b32  	%r1178, %r1159, %r1177;
	or.b32  	%r1595, %r1178, %r1595;
	ld.local.u32 	%r1179, [%rd85+24];
	shr.u32 	%r1180, %r1179, 20;
	and.b32  	%r1181, %r1180, 15;
	shl.b32 	%r1182, %r1181, %r1168;
	or.b32  	%r1183, %r1163, %r1182;
	or.b32  	%r1596, %r1183, %r1596;
	ld.local.u32 	%r1184, [%rd85+28];
	shr.u32 	%r1185, %r1184, 20;
	and.b32  	%r1186, %r1185, 15;
	shl.b32 	%r1187, %r1186, %r1168;
	or.b32  	%r1188, %r1167, %r1187;
	or.b32  	%r1597, %r1188, %r1597;
	add.s32 	%r1598, %r1598, 8;
$L__BB6_59:
	and.b32  	%r1189, %r16, 4;
	setp.ne.s32 	%p39, %r1189, 0;
	@%p39 bra 	$L__BB6_61;
	mul.wide.u32 	%rd86, %r1598, 4;
	add.s64 	%rd87, %rd2, %rd86;
	ld.local.u32 	%r1190, [%rd87];
	shr.u32 	%r1191, %r1190, 20;
	and.b32  	%r1192, %r1191, 15;
	shl.b32 	%r1193, %r1192, %r1598;
	or.b32  	%r1594, %r1193, %r1594;
	ld.local.u32 	%r1194, [%rd87+4];
	shr.u32 	%r1195, %r1194, 20;
	and.b32  	%r1196, %r1195, 15;
	shl.b32 	%r1197, %r1196, %r1598;
	or.b32  	%r1595, %r1197, %r1595;
	ld.local.u32 	%r1198, [%rd87+8];
	shr.u32 	%r1199, %r1198, 20;
	and.b32  	%r1200, %r1199, 15;
	shl.b32 	%r1201, %r1200, %r1598;
	or.b32  	%r1596, %r1201, %r1596;
	ld.local.u32 	%r1202, [%rd87+12];
	shr.u32 	%r1203, %r1202, 20;
	and.b32  	%r1204, %r1203, 15;
	shl.b32 	%r1205, %r1204, %r1598;
	or.b32  	%r1597, %r1205, %r1597;
$L__BB6_61:
	setp.lt.u32 	%p40, %r380, 13;
	st.global.u32 	[%rd4+20], %r1594;
	st.global.u32 	[%rd4+52], %r1595;
	st.global.u32 	[%rd4+84], %r1596;
	st.global.u32 	[%rd4+116], %r1597;
	mov.b32 	%r1626, 0;
	mov.u32 	%r1625, %r1626;
	mov.u32 	%r1624, %r1626;
	mov.u32 	%r1622, %r1626;
	mov.u32 	%r1623, %r1626;
	@%p40 bra 	$L__BB6_64;
	add.s64 	%rd106, %rd2, 32;
	and.b32  	%r1209, %r17, 2147483644;
	neg.s32 	%r1616, %r1209;
	mov.b32 	%r1626, 0;
$L__BB6_63:
	.pragma "nounroll";
	ld.local.v4.u32 	{%r1210, %r1211, %r1212, %r1213}, [%rd106+-32];
	shr.u32 	%r1214, %r1210, 24;
	and.b32  	%r1215, %r1214, 15;
	shl.b32 	%r1216, %r1215, %r1626;
	or.b32  	%r1217, %r1216, %r1622;
	shr.u32 	%r1218, %r1211, 24;
	and.b32  	%r1219, %r1218, 15;
	shl.b32 	%r1220, %r1219, %r1626;
	or.b32  	%r1221, %r1220, %r1623;
	shr.u32 	%r1222, %r1212, 24;
	and.b32  	%r1223, %r1222, 15;
	shl.b32 	%r1224, %r1223, %r1626;
	or.b32  	%r1225, %r1224, %r1624;
	shr.u32 	%r1226, %r1213, 24;
	and.b32  	%r1227, %r1226, 15;
	shl.b32 	%r1228, %r1227, %r1626;
	or.b32  	%r1229, %r1228, %r1625;
	ld.local.v4.u32 	{%r1230, %r1231, %r1232, %r1233}, [%rd106+-16];
	shr.u32 	%r1234, %r1230, 24;
	and.b32  	%r1235, %r1234, 15;
	add.s32 	%r1236, %r1626, 4;
	shl.b32 	%r1237, %r1235, %r1236;
	or.b32  	%r1238, %r1237, %r1217;
	shr.u32 	%r1239, %r1231, 24;
	and.b32  	%r1240, %r1239, 15;
	shl.b32 	%r1241, %r1240, %r1236;
	or.b32  	%r1242, %r1241, %r1221;
	shr.u32 	%r1243, %r1232, 24;
	and.b32  	%r1244, %r1243, 15;
	shl.b32 	%r1245, %r1244, %r1236;
	or.b32  	%r1246, %r1245, %r1225;
	shr.u32 	%r1247, %r1233, 24;
	and.b32  	%r1248, %r1247, 15;
	shl.b32 	%r1249, %r1248, %r1236;
	or.b32  	%r1250, %r1249, %r1229;
	ld.local.v4.u32 	{%r1251, %r1252, %r1253, %r1254}, [%rd106];
	shr.u32 	%r1255, %r1251, 24;
	and.b32  	%r1256, %r1255, 15;
	add.s32 	%r1257, %r1626, 8;
	shl.b32 	%r1258, %r1256, %r1257;
	or.b32  	%r1259, %r1258, %r1238;
	shr.u32 	%r1260, %r1252, 24;
	and.b32  	%r1261, %r1260, 15;
	shl.b32 	%r1262, %r1261, %r1257;
	or.b32  	%r1263, %r1262, %r1242;
	shr.u32 	%r1264, %r1253, 24;
	and.b32  	%r1265, %r1264, 15;
	shl.b32 	%r1266, %r1265, %r1257;
	or.b32  	%r1267, %r1266, %r1246;
	shr.u32 	%r1268, %r1254, 24;
	and.b32  	%r1269, %r1268, 15;
	shl.b32 	%r1270, %r1269, %r1257;
	or.b32  	%r1271, %r1270, %r1250;
	ld.local.v4.u32 	{%r1272, %r1273, %r1274, %r1275}, [%rd106+16];
	shr.u32 	%r1276, %r1272, 24;
	and.b32  	%r1277, %r1276, 15;
	add.s32 	%r1278, %r1626, 12;
	shl.b32 	%r1279, %r1277, %r1278;
	or.b32  	%r1622, %r1279, %r1259;
	shr.u32 	%r1280, %r1273, 24;
	and.b32  	%r1281, %r1280, 15;
	shl.b32 	%r1282, %r1281, %r1278;
	or.b32  	%r1623, %r1282, %r1263;
	shr.u32 	%r1283, %r1274, 24;
	and.b32  	%r1284, %r1283, 15;
	shl.b32 	%r1285, %r1284, %r1278;
	or.b32  	%r1624, %r1285, %r1267;
	shr.u32 	%r1286, %r1275, 24;
	and.b32  	%r1287, %r1286, 15;
	shl.b32 	%r1288, %r1287, %r1278;
	or.b32  	%r1625, %r1288, %r1271;
	add.s32 	%r1626, %r1626, 16;
	add.s64 	%rd106, %rd106, 64;
	add.s32 	%r1616, %r1616, 4;
	setp.ne.s32 	%p41, %r1616, 0;
	@%p41 bra 	$L__BB6_63;
$L__BB6_64:
	setp.eq.s32 	%p42, %r18, 0;
	@%p42 bra 	$L__BB6_69;
	setp.eq.s32 	%p43, %r19, 0;
	@%p43 bra 	$L__BB6_67;
	mul.wide.u32 	%rd88, %r1626, 4;
	add.s64 	%rd89, %rd2, %rd88;
	ld.local.u8 	%r1290, [%rd89+3];
	and.b32  	%r1291, %r1290, 15;
	shl.b32 	%r1292, %r1291, %r1626;
	ld.local.u8 	%r1293, [%rd89+7];
	and.b32  	%r1294, %r1293, 15;
	shl.b32 	%r1295, %r1294, %r1626;
	ld.local.u8 	%r1296, [%rd89+11];
	and.b32  	%r1297, %r1296, 15;
	shl.b32 	%r1298, %r1297, %r1626;
	ld.local.u8 	%r1299, [%rd89+15];
	and.b32  	%r1300, %r1299, 15;
	shl.b32 	%r1301, %r1300, %r1626;
	add.s32 	%r1302, %r1626, 4;
	ld.local.u8 	%r1303, [%rd89+19];
	and.b32  	%r1304, %r1303, 15;
	shl.b32 	%r1305, %r1304, %r1302;
	or.b32  	%r1306, %r1292, %r1305;
	or.b32  	%r1622, %r1306, %r1622;
	ld.local.u8 	%r1307, [%rd89+23];
	and.b32  	%r1308, %r1307, 15;
	shl.b32 	%r1309, %r1308, %r1302;
	or.b32  	%r1310, %r1295, %r1309;
	or.b32  	%r1623, %r1310, %r1623;
	ld.local.u8 	%r1311, [%rd89+27];
	and.b32  	%r1312, %r1311, 15;
	shl.b32 	%r1313, %r1312, %r1302;
	or.b32  	%r1314, %r1298, %r1313;
	or.b32  	%r1624, %r1314, %r1624;
	ld.local.u8 	%r1315, [%rd89+31];
	and.b32  	%r1316, %r1315, 15;
	shl.b32 	%r1317, %r1316, %r1302;
	or.b32  	%r1318, %r1301, %r1317;
	or.b32  	%r1625, %r1318, %r1625;
	add.s32 	%r1626, %r1626, 8;
$L__BB6_67:
	and.b32  	%r1319, %r16, 4;
	setp.ne.s32 	%p44, %r1319, 0;
	@%p44 bra 	$L__BB6_69;
	mul.wide.u32 	%rd90, %r1626, 4;
	add.s64 	%rd91, %rd2, %rd90;
	ld.local.u8 	%r1320, [%rd91+3];
	and.b32  	%r1321, %r1320, 15;
	shl.b32 	%r1322, %r1321, %r1626;
	or.b32  	%r1622, %r1322, %r1622;
	ld.local.u8 	%r1323, [%rd91+7];
	and.b32  	%r1324, %r1323, 15;
	shl.b32 	%r1325, %r1324, %r1626;
	or.b32  	%r1623, %r1325, %r1623;
	ld.local.u8 	%r1326, [%rd91+11];
	and.b32  	%r1327, %r1326, 15;
	shl.b32 	%r1328, %r1327, %r1626;
	or.b32  	%r1624, %r1328, %r1624;
	ld.local.u8 	%r1329, [%rd91+15];
	and.b32  	%r1330, %r1329, 15;
	shl.b32 	%r1331, %r1330, %r1626;
	or.b32  	%r1625, %r1331, %r1625;
$L__BB6_69:
	setp.lt.u32 	%p45, %r380, 13;
	st.global.u32 	[%rd4+24], %r1622;
	st.global.u32 	[%rd4+56], %r1623;
	st.global.u32 	[%rd4+88], %r1624;
	st.global.u32 	[%rd4+120], %r1625;
	mov.b32 	%r1654, 0;
	mov.u32 	%r1653, %r1654;
	mov.u32 	%r1652, %r1654;
	mov.u32 	%r1650, %r1654;
	mov.u32 	%r1651, %r1654;
	@%p45 bra 	$L__BB6_72;
	add.s64 	%rd107, %rd2, 32;
	and.b32  	%r1335, %r17, 2147483644;
	neg.s32 	%r1644, %r1335;
	mov.b32 	%r1654, 0;
$L__BB6_71:
	.pragma "nounroll";
	ld.local.v4.u32 	{%r1336, %r1337, %r1338, %r1339}, [%rd107+-32];
	shr.u32 	%r1340, %r1336, 28;
	shl.b32 	%r1341, %r1340, %r1654;
	or.b32  	%r1342, %r1341, %r1650;
	shr.u32 	%r1343, %r1337, 28;
	shl.b32 	%r1344, %r1343, %r1654;
	or.b32  	%r1345, %r1344, %r1651;
	shr.u32 	%r1346, %r1338, 28;
	shl.b32 	%r1347, %r1346, %r1654;
	or.b32  	%r1348, %r1347, %r1652;
	shr.u32 	%r1349, %r1339, 28;
	shl.b32 	%r1350, %r1349, %r1654;
	or.b32  	%r1351, %r1350, %r1653;
	ld.local.v4.u32 	{%r1352, %r1353, %r1354, %r1355}, [%rd107+-16];
	shr.u32 	%r1356, %r1352, 28;
	add.s32 	%r1357, %r1654, 4;
	shl.b32 	%r1358, %r1356, %r1357;
	or.b32  	%r1359, %r1358, %r1342;
	shr.u32 	%r1360, %r1353, 28;
	shl.b32 	%r1361, %r1360, %r1357;
	or.b32  	%r1362, %r1361, %r1345;
	shr.u32 	%r1363, %r1354, 28;
	shl.b32 	%r1364, %r1363, %r1357;
	or.b32  	%r1365, %r1364, %r1348;
	shr.u32 	%r1366, %r1355, 28;
	shl.b32 	%r1367, %r1366, %r1357;
	or.b32  	%r1368, %r1367, %r1351;
	ld.local.v4.u32 	{%r1369, %r1370, %r1371, %r1372}, [%rd107];
	shr.u32 	%r1373, %r1369, 28;
	add.s32 	%r1374, %r1654, 8;
	shl.b32 	%r1375, %r1373, %r1374;
	or.b32  	%r1376, %r1375, %r1359;
	shr.u32 	%r1377, %r1370, 28;
	shl.b32 	%r1378, %r1377, %r1374;
	or.b32  	%r1379, %r1378, %r1362;
	shr.u32 	%r1380, %r1371, 28;
	shl.b32 	%r1381, %r1380, %r1374;
	or.b32  	%r1382, %r1381, %r1365;
	shr.u32 	%r1383, %r1372, 28;
	shl.b32 	%r1384, %r1383, %r1374;
	or.b32  	%r1385, %r1384, %r1368;
	ld.local.v4.u32 	{%r1386, %r1387, %r1388, %r1389}, [%rd107+16];
	shr.u32 	%r1390, %r1386, 28;
	add.s32 	%r1391, %r1654, 12;
	shl.b32 	%r1392, %r1390, %r1391;
	or.b32  	%r1650, %r1392, %r1376;
	shr.u32 	%r1393, %r1387, 28;
	shl.b32 	%r1394, %r1393, %r1391;
	or.b32  	%r1651, %r1394, %r1379;
	shr.u32 	%r1395, %r1388, 28;
	shl.b32 	%r1396, %r1395, %r1391;
	or.b32  	%r1652, %r1396, %r1382;
	shr.u32 	%r1397, %r1389, 28;
	shl.b32 	%r1398, %r1397, %r1391;
	or.b32  	%r1653, %r1398, %r1385;
	add.s32 	%r1654, %r1654, 16;
	add.s64 	%rd107, %rd107, 64;
	add.s32 	%r1644, %r1644, 4;
	setp.ne.s32 	%p46, %r1644, 0;
	@%p46 bra 	$L__BB6_71;
$L__BB6_72:
	setp.eq.s32 	%p47, %r18, 0;
	@%p47 bra 	$L__BB6_77;
	setp.eq.s32 	%p48, %r19, 0;
	@%p48 bra 	$L__BB6_75;
	mul.wide.u32 	%rd92, %r1654, 4;
	add.s64 	%rd93, %rd2, %rd92;
	ld.local.u32 	%r1400, [%rd93];
	shr.u32 	%r1401, %r1400, 28;
	shl.b32 	%r1402, %r1401, %r1654;
	ld.local.u32 	%r1403, [%rd93+4];
	shr.u32 	%r1404, %r1403, 28;
	shl.b32 	%r1405, %r1404, %r1654;
	ld.local.u32 	%r1406, [%rd93+8];
	shr.u32 	%r1407, %r1406, 28;
	shl.b32 	%r1408, %r1407, %r1654;
	ld.local.u32 	%r1409, [%rd93+12];
	shr.u32 	%r1410, %r1409, 28;
	shl.b32 	%r1411, %r1410, %r1654;
	add.s32 	%r1412, %r1654, 4;
	ld.local.u32 	%r1413, [%rd93+16];
	shr.u32 	%r1414, %r1413, 28;
	shl.b32 	%r1415, %r1414, %r1412;
	or.b32  	%r1416, %r1402, %r1415;
	or.b32  	%r1650, %r1416, %r1650;
	ld.local.u32 	%r1417, [%rd93+20];
	shr.u32 	%r1418, %r1417, 28;
	shl.b32 	%r1419, %r1418, %r1412;
	or.b32  	%r1420, %r1405, %r1419;
	or.b32  	%r1651, %r1420, %r1651;
	ld.local.u32 	%r1421, [%rd93+24];
	shr.u32 	%r1422, %r1421, 28;
	shl.b32 	%r1423, %r1422, %r1412;
	or.b32  	%r1424, %r1408, %r1423;
	or.b32  	%r1652, %r1424, %r1652;
	ld.local.u32 	%r1425, [%rd93+28];
	shr.u32 	%r1426, %r1425, 28;
	shl.b32 	%r1427, %r1426, %r1412;
	or.b32  	%r1428, %r1411, %r1427;
	or.b32  	%r1653, %r1428, %r1653;
	add.s32 	%r1654, %r1654, 8;
$L__BB6_75:
	and.b32  	%r1429, %r16, 4;
	setp.ne.s32 	%p49, %r1429, 0;
	@%p49 bra 	$L__BB6_77;
	mul.wide.u32 	%rd94, %r1654, 4;
	add.s64 	%rd95, %rd2, %rd94;
	ld.local.u32 	%r1430, [%rd95];
	shr.u32 	%r1431, %r1430, 28;
	shl.b32 	%r1432, %r1431, %r1654;
	or.b32  	%r1650, %r1432, %r1650;
	ld.local.u32 	%r1433, [%rd95+4];
	shr.u32 	%r1434, %r1433, 28;
	shl.b32 	%r1435, %r1434, %r1654;
	or.b32  	%r1651, %r1435, %r1651;
	ld.local.u32 	%r1436, [%rd95+8];
	shr.u32 	%r1437, %r1436, 28;
	shl.b32 	%r1438, %r1437, %r1654;
	or.b32  	%r1652, %r1438, %r1652;
	ld.local.u32 	%r1439, [%rd95+12];
	shr.u32 	%r1440, %r1439, 28;
	shl.b32 	%r1441, %r1440, %r1654;
	or.b32  	%r1653, %r1441, %r1653;
$L__BB6_77:
	st.global.u32 	[%rd4+28], %r1650;
	st.global.u32 	[%rd4+60], %r1651;
	st.global.u32 	[%rd4+92], %r1652;
	st.global.u32 	[%rd4+124], %r1653;
$L__BB6_78:
	ret;
$L__BB6_79:
	mov.b32 	%r1442, 0;
	st.global.u32 	[%rd4], %r1442;
	st.global.u32 	[%rd4+32], %r1442;
	st.global.u32 	[%rd4+64], %r1442;
	st.global.u32 	[%rd4+96], %r1442;
	st.global.u32 	[%rd4+4], %r1442;
	st.global.u32 	[%rd4+36], %r1442;
	st.global.u32 	[%rd4+68], %r1442;
	st.global.u32 	[%rd4+100], %r1442;
	st.global.u32 	[%rd4+8], %r1442;
	st.global.u32 	[%rd4+40], %r1442;
	st.global.u32 	[%rd4+72], %r1442;
	st.global.u32 	[%rd4+104], %r1442;
	st.global.u32 	[%rd4+12], %r1442;
	st.global.u32 	[%rd4+44], %r1442;
	st.global.u32 	[%rd4+76], %r1442;
	st.global.u32 	[%rd4+108], %r1442;
	st.global.u32 	[%rd4+16], %r1442;
	st.global.u32 	[%rd4+48], %r1442;
	st.global.u32 	[%rd4+80], %r1442;
	st.global.u32 	[%rd4+112], %r1442;
	st.global.u32 	[%rd4+20], %r1442;
	st.global.u32 	[%rd4+52], %r1442;
	st.global.u32 	[%rd4+84], %r1442;
	st.global.u32 	[%rd4+116], %r1442;
	st.global.u32 	[%rd4+24], %r1442;
	st.global.u32 	[%rd4+56], %r1442;
	st.global.u32 	[%rd4+88], %r1442;
	st.global.u32 	[%rd4+120], %r1442;
	st.global.u32 	[%rd4+28], %r1442;
	st.global.u32 	[%rd4+60], %r1442;
	st.global.u32 	[%rd4+92], %r1442;
	st.global.u32 	[%rd4+124], %r1442;
	bra.uni 	$L__BB6_78;

}
	// .globl	_Z24deinterleave_kernel_8bitPKjPjj
.visible .entry _Z24deinterleave_kernel_8bitPKjPjj(
	.param .u64 .ptr .align 1 _Z24deinterleave_kernel_8bitPKjPjj_param_0,
	.param .u64 .ptr .align 1 _Z24deinterleave_kernel_8bitPKjPjj_param_1,
	.param .u32 _Z24deinterleave_kernel_8bitPKjPjj_param_2
)
{
	.local .align 16 .b8 	__local_depot7[128];
	.reg .b64 	%SP;
	.reg .b64 	%SPL;
	.reg .pred 	%p<22>;
	.reg .b32 	%r<763>;
	.reg .b64 	%rd<68>;

	mov.u64 	%SPL, __local_depot7;
	ld.param.u64 	%rd29, [_Z24deinterleave_kernel_8bitPKjPjj_param_0];
	ld.param.u64 	%rd30, [_Z24deinterleave_kernel_8bitPKjPjj_param_1];
	ld.param.u32 	%r239, [_Z24deinterleave_kernel_8bitPKjPjj_param_2];
	cvta.to.global.u64 	%rd1, %rd29;
	cvta.to.global.u64 	%rd31, %rd30;
	add.u64 	%rd2, %SPL, 0;
	mov.u32 	%r240, %ctaid.x;
	mov.u32 	%r241, %ntid.x;
	mov.u32 	%r242, %tid.x;
	mad.lo.s32 	%r243, %r240, %r241, %r242;
	mul.lo.s32 	%r244, %r239, %r243;
	cvt.u64.u32 	%rd3, %r244;
	shl.b32 	%r245, %r243, 5;
	mul.wide.s32 	%rd33, %r245, 4;
	add.s64 	%rd4, %rd31, %rd33;
	setp.eq.s32 	%p1, %r239, 0;
	@%p1 bra 	$L__BB7_35;
	and.b32  	%r1, %r239, 15;
	setp.lt.u32 	%p2, %r239, 16;
	mov.b32 	%r620, 0;
	@%p2 bra 	$L__BB7_4;
	and.b32  	%r620, %r239, -16;
	neg.s32 	%r618, %r620;
	shl.b64 	%rd34, %rd3, 2;
	add.s64 	%rd35, %rd34, %rd1;
	add.s64 	%rd61, %rd35, 32;
	add.s64 	%rd60, %rd2, 32;
$L__BB7_3:
	.pragma "nounroll";
	ld.global.u32 	%r247, [%rd61+-32];
	ld.global.u32 	%r248, [%rd61+-28];
	ld.global.u32 	%r249, [%rd61+-24];
	ld.global.u32 	%r250, [%rd61+-20];
	st.local.v4.u32 	[%rd60+-32], {%r247, %r248, %r249, %r250};
	ld.global.u32 	%r251, [%rd61+-16];
	ld.global.u32 	%r252, [%rd61+-12];
	ld.global.u32 	%r253, [%rd61+-8];
	ld.global.u32 	%r254, [%rd61+-4];
	st.local.v4.u32 	[%rd60+-16], {%r251, %r252, %r253, %r254};
	ld.global.u32 	%r255, [%rd61];
	ld.global.u32 	%r256, [%rd61+4];
	ld.global.u32 	%r257, [%rd61+8];
	ld.global.u32 	%r258, [%rd61+12];
	st.local.v4.u32 	[%rd60], {%r255, %r256, %r257, %r258};
	ld.global.u32 	%r259, [%rd61+16];
	ld.global.u32 	%r260, [%rd61+20];
	ld.global.u32 	%r261, [%rd61+24];
	ld.global.u32 	%r262, [%rd61+28];
	st.local.v4.u32 	[%rd60+16], {%r259, %r260, %r261, %r262};
	add.s32 	%r618, %r618, 16;
	add.s64 	%rd61, %rd61, 64;
	add.s64 	%rd60, %rd60, 64;
	setp.ne.s32 	%p3, %r618, 0;
	@%p3 bra 	$L__BB7_3;
$L__BB7_4:
	setp.eq.s32 	%p4, %r1, 0;
	@%p4 bra 	$L__BB7_13;
	and.b32  	%r7, %r239, 7;
	setp.lt.u32 	%p5, %r1, 8;
	@%p5 bra 	$L__BB7_7;
	cvt.u64.u32 	%rd36, %r620;
	add.s64 	%rd37, %rd36, %rd3;
	shl.b64 	%rd38, %rd37, 2;
	add.s64 	%rd39, %rd1, %rd38;
	ld.global.u32 	%r263, [%rd39];
	mul.wide.u32 	%rd40, %r620, 4;
	add.s64 	%rd41, %rd2, %rd40;
	st.local.u32 	[%rd41], %r263;
	ld.global.u32 	%r264, [%rd39+4];
	st.local.u32 	[%rd41+4], %r264;
	ld.global.u32 	%r265, [%rd39+8];
	st.local.u32 	[%rd41+8], %r265;
	ld.global.u32 	%r266, [%rd39+12];
	st.local.u32 	[%rd41+12], %r266;
	ld.global.u32 	%r267, [%rd39+16];
	st.local.u32 	[%rd41+16], %r267;
	ld.global.u32 	%r268, [%rd39+20];
	st.local.u32 	[%rd41+20], %r268;
	ld.global.u32 	%r269, [%rd39+24];
	st.local.u32 	[%rd41+24], %r269;
	ld.global.u32 	%r270, [%rd39+28];
	st.local.u32 	[%rd41+28], %r270;
	add.s32 	%r620, %r620, 8;
$L__BB7_7:
	setp.eq.s32 	%p6, %r7, 0;
	@%p6 bra 	$L__BB7_13;
	and.b32  	%r10, %r239, 3;
	setp.lt.u32 	%p7, %r7, 4;
	@%p7 bra 	$L__BB7_10;
	cvt.u64.u32 	%rd42, %r620;
	add.s64 	%rd43, %rd42, %rd3;
	shl.b64 	%rd44, %rd43, 2;
	add.s64 	%rd45, %rd1, %rd44;
	ld.global.u32 	%r271, [%rd45];
	mul.wide.u32 	%rd46, %r620, 4;
	add.s64 	%rd47, %rd2, %rd46;
	st.local.u32 	[%rd47], %r271;
	ld.global.u32 	%r272, [%rd45+4];
	st.local.u32 	[%rd47+4], %r272;
	ld.global.u32 	%r273, [%rd45+8];
	st.local.u32 	[%rd47+8], %r273;
	ld.global.u32 	%r274, [%rd45+12];
	st.local.u32 	[%rd47+12], %r274;
	add.s32 	%r620, %r620, 4;
$L__BB7_10:
	setp.eq.s32 	%p8, %r10, 0;
	@%p8 bra 	$L__BB7_13;
	cvt.u64.u32 	%rd48, %r620;
	mul.wide.u32 	%rd49, %r620, 4;
	add.s64 	%rd63, %rd2, %rd49;
	add.s64 	%rd50, %rd48, %rd3;
	shl.b64 	%rd51, %rd50, 2;
	add.s64 	%rd62, %rd1, %rd51;
	neg.s32 	%r622, %r10;
$L__BB7_12:
	.pragma "nounroll";
	ld.global.u32 	%r275, [%rd62];
	st.local.u32 	[%rd63], %r275;
	add.s64 	%rd63, %rd63, 4;
	add.s64 	%rd62, %rd62, 4;
	add.s32 	%r622, %r622, 1;
	setp.ne.s32 	%p9, %r622, 0;
	@%p9 bra 	$L__BB7_12;
$L__BB7_13:
	add.s32 	%r16, %r239, -1;
	shr.u32 	%r278, %r16, 3;
	add.s32 	%r17, %r278, 1;
	setp.lt.u32 	%p10, %r239, 9;
	mov.b32 	%r641, 0;
	mov.u32 	%r640, %r641;
	mov.u32 	%r639, %r641;
	mov.u32 	%r633, %r641;
	mov.u32 	%r634, %r641;
	mov.u32 	%r635, %r641;
	mov.u32 	%r636, %r641;
	mov.u32 	%r637, %r641;
	mov.u32 	%r638, %r641;
	@%p10 bra 	$L__BB7_16;
	add.s64 	%rd64, %rd2, 32;
	and.b32  	%r280, %r17, 1073741822;
	neg.s32 	%r623, %r280;
	mov.b32 	%r641, 0;
$L__BB7_15:
	.pragma "nounroll";
	ld.local.v4.u32 	{%r281, %r282, %r283, %r284}, [%rd64+-32];
	and.b32  	%r285, %r281, 255;
	shl.b32 	%r286, %r285, %r641;
	or.b32  	%r287, %r286, %r633;
	and.b32  	%r288, %r282, 255;
	shl.b32 	%r289, %r288, %r641;
	or.b32  	%r290, %r289, %r634;
	and.b32  	%r291, %r283, 255;
	shl.b32 	%r292, %r291, %r641;
	or.b32  	%r293, %r292, %r635;
	and.b32  	%r294, %r284, 255;
	shl.b32 	%r295, %r294, %r641;
	or.b32  	%r296, %r295, %r636;
	ld.local.v4.u32 	{%r297, %r298, %r299, %r300}, [%rd64+-16];
	and.b32  	%r301, %r297, 255;
	shl.b32 	%r302, %r301, %r641;
	or.b32  	%r303, %r302, %r637;
	and.b32  	%r304, %r298, 255;
	shl.b32 	%r305, %r304, %r641;
	or.b32  	%r306, %r305, %r638;
	and.b32  	%r307, %r299, 255;
	shl.b32 	%r308, %r307, %r641;
	or.b32  	%r309, %r308, %r639;
	and.b32  	%r310, %r300, 255;
	shl.b32 	%r311, %r310, %r641;
	or.b32  	%r312, %r311, %r640;
	ld.local.v4.u32 	{%r313, %r314, %r315, %r316}, [%rd64];
	and.b32  	%r317, %r313, 255;
	add.s32 	%r318, %r641, 8;
	shl.b32 	%r319, %r317, %r318;
	or.b32  	%r633, %r319, %r287;
	and.b32  	%r320, %r314, 255;
	shl.b32 	%r321, %r320, %r318;
	or.b32  	%r634, %r321, %r290;
	and.b32  	%r322, %r315, 255;
	shl.b32 	%r323, %r322, %r318;
	or.b32  	%r635, %r323, %r293;
	and.b32  	%r324, %r316, 255;
	shl.b32 	%r325, %r324, %r318;
	or.b32  	%r636, %r325, %r296;
	ld.local.v4.u32 	{%r326, %r327, %r328, %r329}, [%rd64+16];
	and.b32  	%r330, %r326, 255;
	shl.b32 	%r331, %r330, %r318;
	or.b32  	%r637, %r331, %r303;
	and.b32  	%r332, %r327, 255;
	shl.b32 	%r333, %r332, %r318;
	or.b32  	%r638, %r333, %r306;
	and.b32  	%r334, %r328, 255;
	shl.b32 	%r335, %r334, %r318;
	or.b32  	%r639, %r335, %r309;
	and.b32  	%r336, %r329, 255;
	shl.b32 	%r337, %r336, %r318;
	or.b32  	%r640, %r337, %r312;
	add.s32 	%r641, %r641, 16;
	add.s64 	%rd64, %rd64, 64;
	add.s32 	%r623, %r623, 2;
	setp.ne.s32 	%p11, %r623, 0;
	@%p11 bra 	$L__BB7_15;
$L__BB7_16:
	and.b32  	%r57, %r16, 8;
	setp.ne.s32 	%p12, %r57, 0;
	@%p12 bra 	$L__BB7_18;
	mul.wide.u32 	%rd52, %r641, 4;
	add.s64 	%rd53, %rd2, %rd52;
	ld.local.u8 	%r338, [%rd53];
	shl.b32 	%r339, %r338, %r641;
	or.b32  	%r633, %r339, %r633;
	ld.local.u8 	%r340, [%rd53+4];
	shl.b32 	%r341, %r340, %r641;
	or.b32  	%r634, %r341, %r634;
	ld.local.u8 	%r342, [%rd53+8];
	shl.b32 	%r343, %r342, %r641;
	or.b32  	%r635, %r343, %r635;
	ld.local.u8 	%r344, [%rd53+12];
	shl.b32 	%r345, %r344, %r641;
	or.b32  	%r636, %r345, %r636;
	ld.local.u8 	%r346, [%rd53+16];
	shl.b32 	%r347, %r346, %r641;
	or.b32  	%r637, %r347, %r637;
	ld.local.u8 	%r348, [%rd53+20];
	shl.b32 	%r349, %r348, %r641;
	or.b32  	%r638, %r349, %r638;
	ld.local.u8 	%r350, [%rd53+24];
	shl.b32 	%r351, %r350, %r641;
	or.b32  	%r639, %r351, %r639;
	ld.local.u8 	%r352, [%rd53+28];
	shl.b32 	%r353, %r352, %r641;
	or.b32  	%r640, %r353, %r640;
$L__BB7_18:
	setp.lt.u32 	%p13, %r239, 9;
	st.global.u32 	[%rd4], %r633;
	st.global.u32 	[%rd4+16], %r634;
	st.global.u32 	[%rd4+32], %r635;
	st.global.u32 	[%rd4+48], %r636;
	st.global.u32 	[%rd4+64], %r637;
	st.global.u32 	[%rd4+80], %r638;
	st.global.u32 	[%rd4+96], %r639;
	st.global.u32 	[%rd4+112], %r640;
	mov.b32 	%r676, 0;
	mov.u32 	%r675, %r676;
	mov.u32 	%r674, %r676;
	mov.u32 	%r668, %r676;
	mov.u32 	%r669, %r676;
	mov.u32 	%r670, %r676;
	mov.u32 	%r671, %r676;
	mov.u32 	%r672, %r676;
	mov.u32 	%r673, %r676;
	@%p13 bra 	$L__BB7_21;
	add.s64 	%rd65, %rd2, 32;
	and.b32  	%r357, %r17, 1073741822;
	neg.s32 	%r658, %r357;
	mov.b32 	%r676, 0;
$L__BB7_20:
	.pragma "nounroll";
	ld.local.v4.u32 	{%r358, %r359, %r360, %r361}, [%rd65+-32];
	shr.u32 	%r362, %r358, 8;
	and.b32  	%r363, %r362, 255;
	shl.b32 	%r364, %r363, %r676;
	or.b32  	%r365, %r364, %r668;
	shr.u32 	%r366, %r359, 8;
	and.b32  	%r367, %r366, 255;
	shl.b32 	%r368, %r367, %r676;
	or.b32  	%r369, %r368, %r669;
	shr.u32 	%r370, %r360, 8;
	and.b32  	%r371, %r370, 255;
	shl.b32 	%r372, %r371, %r676;
	or.b32  	%r373, %r372, %r670;
	shr.u32 	%r374, %r361, 8;
	and.b32  	%r375, %r374, 255;
	shl.b32 	%r376, %r375, %r676;
	or.b32  	%r377, %r376, %r671;
	ld.local.v4.u32 	{%r378, %r379, %r380, %r381}, [%rd65+-16];
	shr.u32 	%r382, %r378, 8;
	and.b32  	%r383, %r382, 255;
	shl.b32 	%r384, %r383, %r676;
	or.b32  	%r385, %r384, %r672;
	shr.u32 	%r386, %r379, 8;
	and.b32  	%r387, %r386, 255;
	shl.b32 	%r388, %r387, %r676;
	or.b32  	%r389, %r388, %r673;
	shr.u32 	%r390, %r380, 8;
	and.b32  	%r391, %r390, 255;
	shl.b32 	%r392, %r391, %r676;
	or.b32  	%r393, %r392, %r674;
	shr.u32 	%r394, %r381, 8;
	and.b32  	%r395, %r394, 255;
	shl.b32 	%r396, %r395, %r676;
	or.b32  	%r397, %r396, %r675;
	ld.local.v4.u32 	{%r398, %r399, %r400, %r401}, [%rd65];
	shr.u32 	%r402, %r398, 8;
	and.b32  	%r403, %r402, 255;
	add.s32 	%r404, %r676, 8;
	shl.b32 	%r405, %r403, %r404;
	or.b32  	%r668, %r405, %r365;
	shr.u32 	%r406, %r399, 8;
	and.b32  	%r407, %r406, 255;
	shl.b32 	%r408, %r407, %r404;
	or.b32  	%r669, %r408, %r369;
	shr.u32 	%r409, %r400, 8;
	and.b32  	%r410, %r409, 255;
	shl.b32 	%r411, %r410, %r404;
	or.b32  	%r670, %r411, %r373;
	shr.u32 	%r412, %r401, 8;
	and.b32  	%r413, %r412, 255;
	shl.b32 	%r414, %r413, %r404;
	or.b32  	%r671, %r414, %r377;
	ld.local.v4.u32 	{%r415, %r416, %r417, %r418}, [%rd65+16];
	shr.u32 	%r419, %r415, 8;
	and.b32  	%r420, %r419, 255;
	shl.b32 	%r421, %r420, %r404;
	or.b32  	%r672, %r421, %r385;
	shr.u32 	%r422, %r416, 8;
	and.b32  	%r423, %r422, 255;
	shl.b32 	%r424, %r423, %r404;
	or.b32  	%r673, %r424, %r389;
	shr.u32 	%r425, %r417, 8;
	and.b32  	%r426, %r425, 255;
	shl.b32 	%r427, %r426, %r404;
	or.b32  	%r674, %r427, %r393;
	shr.u32 	%r428, %r418, 8;
	and.b32  	%r429, %r428, 255;
	shl.b32 	%r430, %r429, %r404;
	or.b32  	%r675, %r430, %r397;
	add.s32 	%r676, %r676, 16;
	add.s64 	%rd65, %rd65, 64;
	add.s32 	%r658, %r658, 2;
	setp.ne.s32 	%p14, %r658, 0;
	@%p14 bra 	$L__BB7_20;
$L__BB7_21:
	setp.ne.s32 	%p15, %r57, 0;
	@%p15 bra 	$L__BB7_23;
	mul.wide.u32 	%rd54, %r676, 4;
	add.s64 	%rd55, %rd2, %rd54;
	ld.local.u8 	%r431, [%rd55+1];
	shl.b32 	%r432, %r431, %r676;
	or.b32  	%r668, %r432, %r668;
	ld.local.u8 	%r433, [%rd55+5];
	shl.b32 	%r434, %r433, %r676;
	or.b32  	%r669, %r434, %r669;
	ld.local.u8 	%r435, [%rd55+9];
	shl.b32 	%r436, %r435, %r676;
	or.b32  	%r670, %r436, %r670;
	ld.local.u8 	%r437, [%rd55+13];
	shl.b32 	%r438, %r437, %r676;
	or.b32  	%r671, %r438, %r671;
	ld.local.u8 	%r439, [%rd55+17];
	shl.b32 	%r440, %r439, %r676;
	or.b32  	%r672, %r440, %r672;
	ld.local.u8 	%r441, [%rd55+21];
	shl.b32 	%r442, %r441, %r676;
	or.b32  	%r673, %r442, %r673;
	ld.local.u8 	%r443, [%rd55+25];
	shl.b32 	%r444, %r443, %r676;
	or.b32  	%r674, %r444, %r674;
	ld.local.u8 	%r445, [%rd55+29];
	shl.b32 	%r446, %r445, %r676;
	or.b32  	%r675, %r446, %r675;
$L__BB7_23:
	setp.lt.u32 	%p16, %r239, 9;
	st.global.u32 	[%rd4+4], %r668;
	st.global.u32 	[%rd4+20], %r669;
	st.global.u32 	[%rd4+36], %r670;
	st.global.u32 	[%rd4+52], %r671;
	st.global.u32 	[%rd4+68], %r672;
	st.global.u32 	[%rd4+84], %r673;
	st.global.u32 	[%rd4+100], %r674;
	st.global.u32 	[%rd4+116], %r675;
	mov.b32 	%r711, 0;
	mov.u32 	%r710, %r711;
	mov.u32 	%r709, %r711;
	mov.u32 	%r703, %r711;
	mov.u32 	%r704, %r711;
	mov.u32 	%r705, %r711;
	mov.u32 	%r706, %r711;
	mov.u32 	%r707, %r711;
	mov.u32 	%r708, %r711;
	@%p16 bra 	$L__BB7_26;
	add.s64 	%rd66, %rd2, 32;
	and.b32  	%r450, %r17, 1073741822;
	neg.s32 	%r693, %r450;
	mov.b32 	%r711, 0;
$L__BB7_25:
	.pragma "nounroll";
	ld.local.v4.u32 	{%r451, %r452, %r453, %r454}, [%rd66+-32];
	shr.u32 	%r455, %r451, 16;
	and.b32  	%r456, %r455, 255;
	shl.b32 	%r457, %r456, %r711;
	or.b32  	%r458, %r457, %r703;
	shr.u32 	%r459, %r452, 16;
	and.b32  	%r460, %r459, 255;
	shl.b32 	%r461, %r460, %r711;
	or.b32  	%r462, %r461, %r704;
	shr.u32 	%r463, %r453, 16;
	and.b32  	%r464, %r463, 255;
	shl.b32 	%r465, %r464, %r711;
	or.b32  	%r466, %r465, %r705;
	shr.u32 	%r467, %r454, 16;
	and.b32  	%r468, %r467, 255;
	shl.b32 	%r469, %r468, %r711;
	or.b32  	%r470, %r469, %r706;
	ld.local.v4.u32 	{%r471, %r472, %r473, %r474}, [%rd66+-16];
	shr.u32 	%r475, %r471, 16;
	and.b32  	%r476, %r475, 255;
	shl.b32 	%r477, %r476, %r711;
	or.b32  	%r478, %r477, %r707;
	shr.u32 	%r479, %r472, 16;
	and.b32  	%r480, %r479, 255;
	shl.b32 	%r481, %r480, %r711;
	or.b32  	%r482, %r481, %r708;
	shr.u32 	%r483, %r473, 16;
	and.b32  	%r484, %r483, 255;
	shl.b32 	%r485, %r484, %r711;
	or.b32  	%r486, %r485, %r709;
	shr.u32 	%r487, %r474, 16;
	and.b32  	%r488, %r487, 255;
	shl.b32 	%r489, %r488, %r711;
	or.b32  	%r490, %r489, %r710;
	ld.local.v4.u32 	{%r491, %r492, %r493, %r494}, [%rd66];
	shr.u32 	%r495, %r491, 16;
	and.b32  	%r496, %r495, 255;
	add.s32 	%r497, %r711, 8;
	shl.b32 	%r498, %r496, %r497;
	or.b32  	%r703, %r498, %r458;
	shr.u32 	%r499, %r492, 16;
	and.b32  	%r500, %r499, 255;
	shl.b32 	%r501, %r500, %r497;
	or.b32  	%r704, %r501, %r462;
	shr.u32 	%r502, %r493, 16;
	and.b32  	%r503, %r502, 255;
	shl.b32 	%r504, %r503, %r497;
	or.b32  	%r705, %r504, %r466;
	shr.u32 	%r505, %r494, 16;
	and.b32  	%r506, %r505, 255;
	shl.b32 	%r507, %r506, %r497;
	or.b32  	%r706, %r507, %r470;
	ld.local.v4.u32 	{%r508, %r509, %r510, %r511}, [%rd66+16];
	shr.u32 	%r512, %r508, 16;
	and.b32  	%r513, %r512, 255;
	shl.b32 	%r514, %r513, %r497;
	or.b32  	%r707, %r514, %r478;
	shr.u32 	%r515, %r509, 16;
	and.b32  	%r516, %r515, 255;
	shl.b32 	%r517, %r516, %r497;
	or.b32  	%r708, %r517, %r482;
	shr.u32 	%r518, %r510, 16;
	and.b32  	%r519, %r518, 255;
	shl.b32 	%r520, %r519, %r497;
	or.b32  	%r709, %r520, %r486;
	shr.u32 	%r521, %r511, 16;
	and.b32  	%r522, %r521, 255;
	shl.b32 	%r523, %r522, %r497;
	or.b32  	%r710, %r523, %r490;
	add.s32 	%r711, %r711, 16;
	add.s64 	%rd66, %rd66, 64;
	add.s32 	%r693, %r693, 2;
	setp.ne.s32 	%p17, %r693, 0;
	@%p17 bra 	$L__BB7_25;
$L__BB7_26:
	setp.ne.s32 	%p18, %r57, 0;
	@%p18 bra 	$L__BB7_28;
	mul.wide.u32 	%rd56, %r711, 4;
	add.s64 	%rd57, %rd2, %rd56;
	ld.local.u8 	%r524, [%rd57+2];
	shl.b32 	%r525, %r524, %r711;
	or.b32  	%r703, %r525, %r703;
	ld.local.u8 	%r526, [%rd57+6];
	shl.b32 	%r527, %r526, %r711;
	or.b32  	%r704, %r527, %r704;
	ld.local.u8 	%r528, [%rd57+10];
	shl.b32 	%r529, %r528, %r711;
	or.b32  	%r705, %r529, %r705;
	ld.local.u8 	%r530, [%rd57+14];
	shl.b32 	%r531, %r530, %r711;
	or.b32  	%r706, %r531, %r706;
	ld.local.u8 	%r532, [%rd57+18];
	shl.b32 	%r533, %r532, %r711;
	or.b32  	%r707, %r533, %r707;
	ld.local.u8 	%r534, [%rd57+22];
	shl.b32 	%r535, %r534, %r711;
	or.b32  	%r708, %r535, %r708;
	ld.local.u8 	%r536, [%rd57+26];
	shl.b32 	%r537, %r536, %r711;
	or.b32  	%r709, %r537, %r709;
	ld.local.u8 	%r538, [%rd57+30];
	shl.b32 	%r539, %r538, %r711;
	or.b32  	%r710, %r539, %r710;
$L__BB7_28:
	setp.lt.u32 	%p19, %r239, 9;
	st.global.u32 	[%rd4+8], %r703;
	st.global.u32 	[%rd4+24], %r704;
	st.global.u32 	[%rd4+40], %r705;
	st.global.u32 	[%rd4+56], %r706;
	st.global.u32 	[%rd4+72], %r707;
	st.global.u32 	[%rd4+88], %r708;
	st.global.u32 	[%rd4+104], %r709;
	st.global.u32 	[%rd4+120], %r710;
	mov.b32 	%r746, 0;
	mov.u32 	%r745, %r746;
	mov.u32 	%r744, %r746;
	mov.u32 	%r738, %r746;
	mov.u32 	%r739, %r746;
	mov.u32 	%r740, %r746;
	mov.u32 	%r741, %r746;
	mov.u32 	%r742, %r746;
	mov.u32 	%r743, %r746;
	@%p19 bra 	$L__BB7_31;
	add.s64 	%rd67, %rd2, 32;
	and.b32  	%r543, %r17, 1073741822;
	neg.s32 	%r728, %r543;
	mov.b32 	%r746, 0;
$L__BB7_30:
	.pragma "nounroll";
	ld.local.v4.u32 	{%r544, %r545, %r546, %r547}, [%rd67+-32];
	shr.u32 	%r548, %r544, 24;
	shl.b32 	%r549, %r548, %r746;
	or.b32  	%r550, %r549, %r738;
	shr.u32 	%r551, %r545, 24;
	shl.b32 	%r552, %r551, %r746;
	or.b32  	%r553, %r552, %r739;
	shr.u32 	%r554, %r546, 24;
	shl.b32 	%r555, %r554, %r746;
	or.b32  	%r556, %r555, %r740;
	shr.u32 	%r557, %r547, 24;
	shl.b32 	%r558, %r557, %r746;
	or.b32  	%r559, %r558, %r741;
	ld.local.v4.u32 	{%r560, %r561, %r562, %r563}, [%rd67+-16];
	shr.u32 	%r564, %r560, 24;
	shl.b32 	%r565, %r564, %r746;
	or.b32  	%r566, %r565, %r742;
	shr.u32 	%r567, %r561, 24;
	shl.b32 	%r568, %r567, %r746;
	or.b32  	%r569, %r568, %r743;
	shr.u32 	%r570, %r562, 24;
	shl.b32 	%r571, %r570, %r746;
	or.b32  	%r572, %r571, %r744;
	shr.u32 	%r573, %r563, 24;
	shl.b32 	%r574, %r573, %r746;
	or.b32  	%r575, %r574, %r745;
	ld.local.v4.u32 	{%r576, %r577, %r578, %r579}, [%rd67];
	shr.u32 	%r580, %r576, 24;
	add.s32 	%r581, %r746, 8;
	shl.b32 	%r582, %r580, %r581;
	or.b32  	%r738, %r582, %r550;
	shr.u32 	%r583, %r577, 24;
	shl.b32 	%r584, %r583, %r581;
	or.b32  	%r739, %r584, %r553;
	shr.u32 	%r585, %r578, 24;
	shl.b32 	%r586, %r585, %r581;
	or.b32  	%r740, %r586, %r556;
	shr.u32 	%r587, %r579, 24;
	shl.b32 	%r588, %r587, %r581;
	or.b32  	%r741, %r588, %r559;
	ld.local.v4.u32 	{%r589, %r590, %r591, %r592}, [%rd67+16];
	shr.u32 	%r593, %r589, 24;
	shl.b32 	%r594, %r593, %r581;
	or.b32  	%r742, %r594, %r566;
	shr.u32 	%r595, %r590, 24;
	shl.b32 	%r596, %r595, %r581;
	or.b32  	%r743, %r596, %r569;
	shr.u32 	%r597, %r591, 24;
	shl.b32 	%r598, %r597, %r581;
	or.b32  	%r744, %r598, %r572;
	shr.u32 	%r599, %r592, 24;
	shl.b32 	%r600, %r599, %r581;
	or.b32  	%r745, %r600, %r575;
	add.s32 	%r746, %r746, 16;
	add.s64 	%rd67, %rd67, 64;
	add.s32 	%r728, %r728, 2;
	setp.ne.s32 	%p20, %r728, 0;
	@%p20 bra 	$L__BB7_30;
$L__BB7_31:
	setp.ne.s32 	%p21, %r57, 0;
	@%p21 bra 	$L__BB7_33;
	mul.wide.u32 	%rd58, %r746, 4;
	add.s64 	%rd59, %rd2, %rd58;
	ld.local.u8 	%r601, [%rd59+3];
	shl.b32 	%r602, %r601, %r746;
	or.b32  	%r738, %r602, %r738;
	ld.local.u8 	%r603, [%rd59+7];
	shl.b32 	%r604, %r603, %r746;
	or.b32  	%r739, %r604, %r739;
	ld.local.u8 	%r605, [%rd59+11];
	shl.b32 	%r606, %r605, %r746;
	or.b32  	%r740, %r606, %r740;
	ld.local.u8 	%r607, [%rd59+15];
	shl.b32 	%r608, %r607, %r746;
	or.b32  	%r741, %r608, %r741;
	ld.local.u8 	%r609, [%rd59+19];
	shl.b32 	%r610, %r609, %r746;
	or.b32  	%r742, %r610, %r742;
	ld.local.u8 	%r611, [%rd59+23];
	shl.b32 	%r612, %r611, %r746;
	or.b32  	%r743, %r612, %r743;
	ld.local.u8 	%r613, [%rd59+27];
	shl.b32 	%r614, %r613, %r746;
	or.b32  	%r744, %r614, %r744;
	ld.local.u8 	%r615, [%rd59+31];
	shl.b32 	%r616, %r615, %r746;
	or.b32  	%r745, %r616, %r745;
$L__BB7_33:
	st.global.u32 	[%rd4+12], %r738;
	st.global.u32 	[%rd4+28], %r739;
	st.global.u32 	[%rd4+44], %r740;
	st.global.u32 	[%rd4+60], %r741;
	st.global.u32 	[%rd4+76], %r742;
	st.global.u32 	[%rd4+92], %r743;
	st.global.u32 	[%rd4+108], %r744;
	st.global.u32 	[%rd4+124], %r745;
$L__BB7_34:
	ret;
$L__BB7_35:
	mov.b32 	%r617, 0;
	st.global.u32 	[%rd4], %r617;
	st.global.u32 	[%rd4+16], %r617;
	st.global.u32 	[%rd4+32], %r617;
	st.global.u32 	[%rd4+48], %r617;
	st.global.u32 	[%rd4+64], %r617;
	st.global.u32 	[%rd4+80], %r617;
	st.global.u32 	[%rd4+96], %r617;
	st.global.u32 	[%rd4+112], %r617;
	st.global.u32 	[%rd4+4], %r617;
	st.global.u32 	[%rd4+20], %r617;
	st.global.u32 	[%rd4+36], %r617;
	st.global.u32 	[%rd4+52], %r617;
	st.global.u32 	[%rd4+68], %r617;
	st.global.u32 	[%rd4+84], %r617;
	st.global.u32 	[%rd4+100], %r617;
	st.global.u32 	[%rd4+116], %r617;
	st.global.u32 	[%rd4+8], %r617;
	st.global.u32 	[%rd4+24], %r617;
	st.global.u32 	[%rd4+40], %r617;
	st.global.u32 	[%rd4+56], %r617;
	st.global.u32 	[%rd4+72], %r617;
	st.global.u32 	[%rd4+88], %r617;
	st.global.u32 	[%rd4+104], %r617;
	st.global.u32 	[%rd4+120], %r617;
	st.global.u32 	[%rd4+12], %r617;
	st.global.u32 	[%rd4+28], %r617;
	st.global.u32 	[%rd4+44], %r617;
	st.global.u32 	[%rd4+60], %r617;
	st.global.u32 	[%rd4+76], %r617;
	st.global.u32 	[%rd4+92], %r617;
	st.global.u32 	[%rd4+108], %r617;
	st.global.u32 	[%rd4+124], %r617;
	bra.uni 	$L__BB7_34;

}


// ===== COMPILED SASS (sm_100) =====

	.target	sm_100

	.elftype	@"ET_EXEC"


//--------------------- .note.nv.tkinfo           --------------------------
	.section	.note.nv.tkinfo,"",@"SHT_NOTE"
	.sectionflags	@"SHF_NOTE_NV_TKINFO"
	.tkinfo
        /*0018*/ 	.word	0x00000002
        /*0030*/ 	.string	""
        /*0030*/ 	.string	"ptxas"
        /*0030*/ 	.string	"Cuda compilation tools, release 13.0, V13.0.88"
        /*0030*/ 	.string	"Build cuda_13.0.r13.0/compiler.36424714_0"
        /*0030*/ 	.string	"-arch sm_100 -m 64 "



//--------------------- .note.nv.cuinfo           --------------------------
	.section	.note.nv.cuinfo,"",@"SHT_NOTE"
	.sectionflags	@"SHF_NOTE_NV_CUINFO"
        /*0018*/ 	.short	0x0002
        /*001a*/ 	.short	0x0064
        /*001c*/ 	.short	0x0082
	.zero		2


//--------------------- .nv.info                  --------------------------
	.section	.nv.info,"",@"SHT_CUDA_INFO"
	.align	4


	//----- nvinfo : EIATTR_REGCOUNT
	.align		4
        /*0000*/ 	.byte	0x04, 0x2f
        /*0002*/ 	.short	(.L_1 - .L_0)
	.align		4
.L_0:
        /*0004*/ 	.word	index@(_Z22interleave_kernel_1bitPKjPjj)
        /*0008*/ 	.word	0x00000028


	//----- nvinfo : EIATTR_FRAME_SIZE
	.align		4
.L_1:
        /*000c*/ 	.byte	0x04, 0x11
        /*000e*/ 	.short	(.L_3 - .L_2)
	.align		4
.L_2:
        /*0010*/ 	.word	index@(_Z22interleave_kernel_1bitPKjPjj)
        /*0014*/ 	.word	0x00000000


	//----- nvinfo : EIATTR_REGCOUNT
	.align		4
.L_3:
        /*0018*/ 	.byte	0x04, 0x2f
        /*001a*/ 	.short	(.L_5 - .L_4)
	.align		4
.L_4:
        /*001c*/ 	.word	index@(_Z22interleave_kernel_2bitPKjPjj)
        /*0020*/ 	.word	0x0000002c


	//----- nvinfo : EIATTR_FRAME_SIZE
	.align		4
.L_5:
        /*0024*/ 	.byte	0x04, 0x11
        /*0026*/ 	.short	(.L_7 - .L_6)
	.align		4
.L_6:
        /*0028*/ 	.word	index@(_Z22interleave_kernel_2bitPKjPjj)
        /*002c*/ 	.word	0x00000000


	//----- nvinfo : EIATTR_REGCOUNT
	.align		4
.L_7:
        /*0030*/ 	.byte	0x04, 0x2f
        /*0032*/ 	.short	(.L_9 - .L_8)
	.align		4
.L_8:
        /*0034*/ 	.word	index@(_Z22interleave_kernel_4bitPKjPjj)
        /*0038*/ 	.word	0x00000030


	//----- nvinfo : EIATTR_FRAME_SIZE
	.align		4
.L_9:
        /*003c*/ 	.byte	0x04, 0x11
        /*003e*/ 	.short	(.L_11 - .L_10)
	.align		4
.L_10:
        /*0040*/ 	.word	index@(_Z22interleave_kernel_4bitPKjPjj)
        /*0044*/ 	.word	0x00000000


	//----- nvinfo : EIATTR_REGCOUNT
	.align		4
.L_11:
        /*0048*/ 	.byte	0x04, 0x2f
        /*004a*/ 	.short	(.L_13 - .L_12)
	.align		4
.L_12:
        /*004c*/ 	.word	index@(_Z22interleave_kernel_8bitPKjPjj)
        /*0050*/ 	.word	0x00000030


	//----- nvinfo : EIATTR_FRAME_SIZE
	.align		4
.L_13:
        /*0054*/ 	.byte	0x04, 0x11
        /*0056*/ 	.short	(.L_15 - .L_14)
	.align		4
.L_14:
        /*0058*/ 	.word	index@(_Z22interleave_kernel_8bitPKjPjj)
        /*005c*/ 	.word	0x00000000


	//----- nvinfo : EIATTR_REGCOUNT
	.align		4
.L_15:
        /*0060*/ 	.byte	0x04, 0x2f
        /*0062*/ 	.short	(.L_17 - .L_16)
	.align		4
.L_16:
        /*0064*/ 	.word	index@(_Z24deinterleave_kernel_1bitPKjPjj)
        /*0068*/ 	.word	0x0000001e


	//----- nvinfo : EIATTR_FRAME_SIZE
	.align		4
.L_17:
        /*006c*/ 	.byte	0x04, 0x11
        /*006e*/ 	.short	(.L_19 - .L_18)
	.align		4
.L_18:
        /*0070*/ 	.word	index@(_Z24deinterleave_kernel_1bitPKjPjj)
        /*0074*/ 	.word	0x00000080


	//----- nvinfo : EIATTR_REGCOUNT
	.align		4
.L_19:
        /*0078*/ 	.byte	0x04, 0x2f
        /*007a*/ 	.short	(.L_21 - .L_20)
	.align		4
.L_20:
        /*007c*/ 	.word	index@(_Z24deinterleave_kernel_2bitPKjPjj)
        /*0080*/ 	.word	0x00000020


	//----- nvinfo : EIATTR_FRAME_SIZE
	.align		4
.L_21:
        /*0084*/ 	.byte	0x04, 0x11
        /*0086*/ 	.short	(.L_23 - .L_22)
	.align		4
.L_22:
        /*0088*/ 	.word	index@(_Z24deinterleave_kernel_2bitPKjPjj)
        /*008c*/ 	.word	0x00000080


	//----- nvinfo : EIATTR_REGCOUNT
	.align		4
.L_23:
        /*0090*/ 	.byte	0x04, 0x2f
        /*0092*/ 	.short	(.L_25 - .L_24)
	.align		4
.L_24:
        /*0094*/ 	.word	index@(_Z24deinterleave_kernel_4bitPKjPjj)
        /*0098*/ 	.word	0x00000020


	//----- nvinfo : EIATTR_FRAME_SIZE
	.align		4
.L_25:
        /*009c*/ 	.byte	0x04, 0x11
        /*009e*/ 	.short	(.L_27 - .L_26)
	.align		4
.L_26:
        /*00a0*/ 	.word	index@(_Z24deinterleave_kernel_4bitPKjPjj)
        /*00a4*/ 	.word	0x00000080


	//----- nvinfo : EIATTR_REGCOUNT
	.align		4
.L_27:
        /*00a8*/ 	.byte	0x04, 0x2f
        /*00aa*/ 	.short	(.L_29 - .L_28)
	.align		4
.L_28:
        /*00ac*/ 	.word	index@(_Z24deinterleave_kernel_8bitPKjPjj)
        /*00b0*/ 	.word	0x00000020


	//----- nvinfo : EIATTR_FRAME_SIZE
	.align		4
.L_29:
        /*00b4*/ 	.byte	0x04, 0x11
        /*00b6*/ 	.short	(.L_31 - .L_30)
	.align		4
.L_30:
        /*00b8*/ 	.word	index@(_Z24deinterleave_kernel_8bitPKjPjj)
        /*00bc*/ 	.word	0x00000080


	//----- nvinfo : EIATTR_MIN_STACK_SIZE
	.align		4
.L_31:
        /*00c0*/ 	.byte	0x04, 0x12
        /*00c2*/ 	.short	(.L_33 - .L_32)
	.align		4
.L_32:
        /*00c4*/ 	.word	index@(_Z24deinterleave_kernel_8bitPKjPjj)
        /*00c8*/ 	.word	0x00000080


	//----- nvinfo : EIATTR_MIN_STACK_SIZE
	.align		4
.L_33:
        /*00cc*/ 	.byte	0x04, 0x12
        /*00ce*/ 	.short	(.L_35 - .L_34)
	.align		4
.L_34:
        /*00d0*/ 	.word	index@(_Z24deinterleave_kernel_4bitPKjPjj)
        /*00d4*/ 	.word	0x00000080


	//----- nvinfo : EIATTR_MIN_STACK_SIZE
	.align		4
.L_35:
        /*00d8*/ 	.byte	0x04, 0x12
        /*00da*/ 	.short	(.L_37 - .L_36)
	.align		4
.L_36:
        /*00dc*/ 	.word	index@(_Z24deinterleave_kernel_2bitPKjPjj)
        /*00e0*/ 	.word	0x00000080


	//----- nvinfo : EIATTR_MIN_STACK_SIZE
	.align		4
.L_37:
        /*00e4*/ 	.byte	0x04, 0x12
        /*00e6*/ 	.short	(.L_39 - .L_38)
	.align		4
.L_38:
        /*00e8*/ 	.word	index@(_Z24deinterleave_kernel_1bitPKjPjj)
        /*00ec*/ 	.word	0x00000080


	//----- nvinfo : EIATTR_MIN_STACK_SIZE
	.align		4
.L_39:
        /*00f0*/ 	.byte	0x04, 0x12
        /*00f2*/ 	.short	(.L_41 - .L_40)
	.align		4
.L_40:
        /*00f4*/ 	.word	index@(_Z22interleave_kernel_8bitPKjPjj)
        /*00f8*/ 	.word	0x00000000


	//----- nvinfo : EIATTR_MIN_STACK_SIZE
	.align		4
.L_41:
        /*00fc*/ 	.byte	0x04, 0x12
        /*00fe*/ 	.short	(.L_43 - .L_42)
	.align		4
.L_42:
        /*0100*/ 	.word	index@(_Z22interleave_kernel_4bitPKjPjj)
        /*0104*/ 	.word	0x00000000


	//----- nvinfo : EIATTR_MIN_STACK_SIZE
	.align		4
.L_43:
        /*0108*/ 	.byte	0x04, 0x12
        /*010a*/ 	.short	(.L_45 - .L_44)
	.align		4
.L_44:
        /*010c*/ 	.word	index@(_Z22interleave_kernel_2bitPKjPjj)
        /*0110*/ 	.word	0x00000000


	//----- nvinfo : EIATTR_MIN_STACK_SIZE
	.align		4
.L_45:
        /*0114*/ 	.byte	0x04, 0x12
        /*0116*/ 	.short	(.L_47 - .L_46)
	.align		4
.L_46:
        /*0118*/ 	.word	index@(_Z22interleave_kernel_1bitPKjPjj)
        /*011c*/ 	.word	0x00000000
.L_47:


//--------------------- .nv.compat                --------------------------
	.section	.nv.compat,"",@"SHT_CUDA_COMPAT_INFO"
	.align	4
        /*0000*/ 	.byte	0x02, 0x09, 0x00, 0x00, 0x02, 0x02, 0x01, 0x00, 0x02, 0x05, 0x05, 0x00, 0x03, 0x07, 0x01, 0x01
        /*0010*/ 	.byte	0x02, 0x03, 0x00, 0x00, 0x02, 0x06, 0x01, 0x00, 0x04, 0x0b, 0x08, 0x00, 0x09, 0x00, 0x00, 0x00
        /*0020*/ 	.byte	0x00, 0x00, 0x00, 0x00


//--------------------- .nv.info._Z24deinterleave_kernel_8bitPKjPjj --------------------------
	.section	.nv.info._Z24deinterleave_kernel_8bitPKjPjj,"",@"SHT_CUDA_INFO"
	.sectionflags	@""
	.align	4


	//----- nvinfo : EIATTR_CUDA_API_VERSION
	.align		4
        /*0000*/ 	.byte	0x04, 0x37
        /*0002*/ 	.short	(.L_49 - .L_48)
.L_48:
        /*0004*/ 	.word	0x00000082


	//----- nvinfo : EIATTR_KPARAM_INFO
	.align		4
.L_49:
        /*0008*/ 	.byte	0x04, 0x17
        /*000a*/ 	.short	(.L_51 - .L_50)
.L_50:
        /*000c*/ 	.word	0x00000000
        /*0010*/ 	.short	0x0002
        /*0012*/ 	.short	0x0010
        /*0014*/ 	.byte	0x00, 0xf0, 0x11, 0x00


	//----- nvinfo : EIATTR_KPARAM_INFO
	.align		4
.L_51:
        /*0018*/ 	.byte	0x04, 0x17
        /*001a*/ 	.short	(.L_53 - .L_52)
.L_52:
        /*001c*/ 	.word	0x00000000
        /*0020*/ 	.short	0x0001
        /*0022*/ 	.short	0x0008
        /*0024*/ 	.byte	0x00, 0xf5, 0x21, 0x00


	//----- nvinfo : EIATTR_KPARAM_INFO
	.align		4
.L_53:
        /*0028*/ 	.byte	0x04, 0x17
        /*002a*/ 	.short	(.L_55 - .L_54)
.L_54:
        /*002c*/ 	.word	0x00000000
        /*0030*/ 	.short	0x0000
        /*0032*/ 	.short	0x0000
        /*0034*/ 	.byte	0x00, 0xf5, 0x21, 0x00


	//----- nvinfo : EIATTR_SPARSE_MMA_MASK
	.align		4
.L_55:
        /*0038*/ 	.byte	0x03, 0x50
        /*003a*/ 	.short	0x0000


	//----- nvinfo : EIATTR_MAXREG_COUNT
	.align		4
        /*003c*/ 	.byte	0x03, 0x1b
        /*003e*/ 	.short	0x00ff


	//----- nvinfo : EIATTR_MERCURY_ISA_VERSION
	.align		4
        /*0040*/ 	.byte	0x03, 0x5f
        /*0042*/ 	.short	0x0101


	//----- nvinfo : EIATTR_VRC_CTA_INIT_COUNT
	.align		4
        /*0044*/ 	.byte	0x02, 0x4a
	.zero		1
	.zero		1


	//----- nvinfo : EIATTR_EXIT_INSTR_OFFSETS
	.align		4
        /*0048*/ 	.byte	0x04, 0x1c
        /*004a*/ 	.short	(.L_57 - .L_56)


	//   ....[0]....
.L_56:
        /*004c*/ 	.word	0x00002170


	//   ....[1]....
        /*0050*/ 	.word	0x00002380


	//----- nvinfo : EIATTR_CBANK_PARAM_SIZE
	.align		4
.L_57:
        /*0054*/ 	.byte	0x03, 0x19
        /*0056*/ 	.short	0x0014


	//----- nvinfo : EIATTR_PARAM_CBANK
	.align		4
        /*0058*/ 	.byte	0x04, 0x0a
        /*005a*/ 	.short	(.L_59 - .L_58)
	.align		4
.L_58:
        /*005c*/ 	.word	index@(.nv.constant0._Z24deinterleave_kernel_8bitPKjPjj)
        /*0060*/ 	.short	0x0380
        /*0062*/ 	.short	0x0014


	//----- nvinfo : EIATTR_SW_WAR
	.align		4
.L_59:
        /*0064*/ 	.byte	0x04, 0x36
        /*0066*/ 	.short	(.L_61 - .L_60)
.L_60:
        /*0068*/ 	.word	0x00000008
.L_61:


//--------------------- .nv.info._Z24deinterleave_kernel_4bitPKjPjj --------------------------
	.section	.nv.info._Z24deinterleave_kernel_4bitPKjPjj,"",@"SHT_CUDA_INFO"
	.sectionflags	@""
	.align	4


	//----- nvinfo : EIATTR_CUDA_API_VERSION
	.align		4
        /*0000*/ 	.byte	0x04, 0x37
        /*0002*/ 	.short	(.L_63 - .L_62)
.L_62:
        /*0004*/ 	.word	0x00000082


	//----- nvinfo : EIATTR_KPARAM_INFO
	.align		4
.L_63:
        /*0008*/ 	.byte	0x04, 0x17
        /*000a*/ 	.short	(.L_65 - .L_64)
.L_64:
        /*000c*/ 	.word	0x00000000
        /*0010*/ 	.short	0x0002
        /*0012*/ 	.short	0x0010
        /*0014*/ 	.byte	0x00, 0xf0, 0x11, 0x00


	//----- nvinfo : EIATTR_KPARAM_INFO
	.align		4
.L_65:
        /*0018*/ 	.byte	0x04, 0x17
        /*001a*/ 	.short	(.L_67 - .L_66)
.L_66:
        /*001c*/ 	.word	0x00000000
        /*0020*/ 	.short	0x0001
        /*0022*/ 	.short	0x0008
        /*0024*/ 	.byte	0x00, 0xf5, 0x21, 0x00


	//----- nvinfo : EIATTR_KPARAM_INFO
	.align		4
.L_67:
        /*0028*/ 	.byte	0x04, 0x17
        /*002a*/ 	.short	(.L_69 - .L_68)
.L_68:
        /*002c*/ 	.word	0x00000000
        /*0030*/ 	.short	0x0000
        /*0032*/ 	.short	0x0000
        /*0034*/ 	.byte	0x00, 0xf5, 0x21, 0x00


	//----- nvinfo : EIATTR_SPARSE_MMA_MASK
	.align		4
.L_69:
        /*0038*/ 	.byte	0x03, 0x50
        /*003a*/ 	.short	0x0000


	//----- nvinfo : EIATTR_MAXREG_COUNT
	.align		4
        /*003c*/ 	.byte	0x03, 0x1b
        /*003e*/ 	.short	0x00ff


	//----- nvinfo : EIATTR_MERCURY_ISA_VERSION
	.align		4
        /*0040*/ 	.byte	0x03, 0x5f
        /*0042*/ 	.short	0x0101


	//----- nvinfo : EIATTR_VRC_CTA_INIT_COUNT
	.align		4
        /*0044*/ 	.byte	0x02, 0x4a
	.zero		1
	.zero		1


	//----- nvinfo : EIATTR_EXIT_INSTR_OFFSETS
	.align		4
        /*0048*/ 	.byte	0x04, 0x1c
        /*004a*/ 	.short	(.L_71 - .L_70)


	//   ....[0]....
.L_70:
        /*004c*/ 	.word	0x00004860


	//   ....[1]....
        /*0050*/ 	.word	0x00004a70


	//----- nvinfo : EIATTR_CBANK_PARAM_SIZE
	.align		4
.L_71:
        /*0054*/ 	.byte	0x03, 0x19
        /*0056*/ 	.short	0x0014


	//----- nvinfo : EIATTR_PARAM_CBANK
	.align		4
        /*0058*/ 	.byte	0x04, 0x0a
        /*005a*/ 	.short	(.L_73 - .L_72)
	.align		4
.L_72:
        /*005c*/ 	.word	index@(.nv.constant0._Z24deinterleave_kernel_4bitPKjPjj)
        /*0060*/ 	.short	0x0380
        /*0062*/ 	.short	0x0014


	//----- nvinfo : EIATTR_SW_WAR
	.align		4
.L_73:
        /*0064*/ 	.byte	0x04, 0x36
        /*0066*/ 	.short	(.L_75 - .L_74)
.L_74:
        /*0068*/ 	.word	0x00000008
.L_75:


//--------------------- .nv.info._Z24deinterleave_kernel_2bitPKjPjj --------------------------
	.section	.nv.info._Z24deinterleave_kernel_2bitPKjPjj,"",@"SHT_CUDA_INFO"
	.sectionflags	@""
	.align	4


	//----- nvinfo : EIATTR_CUDA_API_VERSION
	.align		4
        /*0000*/ 	.byte	0x04, 0x37
        /*0002*/ 	.short	(.L_77 - .L_76)
.L_76:
        /*0004*/ 	.word	0x00000082


	//----- nvinfo : EIATTR_KPARAM_INFO
	.align		4
.L_77:
        /*0008*/ 	.byte	0x04, 0x17
        /*000a*/ 	.short	(.L_79 - .L_78)
.L_78:
        /*000c*/ 	.word	0x00000000
        /*0010*/ 	.short	0x0002
        /*0012*/ 	.short	0x0010
        /*0014*/ 	.byte	0x00, 0xf0, 0x11, 0x00


	//----- nvinfo : EIATTR_KPARAM_INFO
	.align		4
.L_79:
        /*0018*/ 	.byte	0x04, 0x17
        /*001a*/ 	.short	(.L_81 - .L_80)
.L_80:
        /*001c*/ 	.word	0x00000000
        /*0020*/ 	.short	0x0001
        /*0022*/ 	.short	0x0008
        /*0024*/ 	.byte	0x00, 0xf5, 0x21, 0x00


	//----- nvinfo : EIATTR_KPARAM_INFO
	.align		4
.L_81:
        /*0028*/ 	.byte	0x04, 0x17
        /*002a*/ 	.short	(.L_83 - .L_82)
.L_82:
        /*002c*/ 	.word	0x00000000
        /*0030*/ 	.short	0x0000
        /*0032*/ 	.short	0x0000
        /*0034*/ 	.byte	0x00, 0xf5, 0x21, 0x00


	//----- nvinfo : EIATTR_SPARSE_MMA_MASK
	.align		4
.L_83:
        /*0038*/ 	.byte	0x03, 0x50
        /*003a*/ 	.short	0x0000


	//----- nvinfo : EIATTR_MAXREG_COUNT
	.align		4
        /*003c*/ 	.byte	0x03, 0x1b
        /*003e*/ 	.short	0x00ff


	//----- nvinfo : EIATTR_MERCURY_ISA_VERSION
	.align		4
        /*0040*/ 	.byte	0x03, 0x5f
        /*0042*/ 	.short	0x0101


	//----- nvinfo : EIATTR_VRC_CTA_INIT_COUNT
	.align		4
        /*0044*/ 	.byte	0x02, 0x4a
	.zero		1
	.zero		1


	//----- nvinfo : EIATTR_EXIT_INSTR_OFFSETS
	.align		4
        /*0048*/ 	.byte	0x04, 0x1c
        /*004a*/ 	.short	(.L_85 - .L_84)


	//   ....[0]....
.L_84:
        /*004c*/ 	.word	0x00009aa0


	//   ....[1]....
        /*0050*/ 	.word	0x00009cb0


	//----- nvinfo : EIATTR_CBANK_PARAM_SIZE
	.align		4
.L_85:
        /*0054*/ 	.byte	0x03, 0x19
        /*0056*/ 	.short	0x0014


	//----- nvinfo : EIATTR_PARAM_CBANK
	.align		4
        /*0058*/ 	.byte	0x04, 0x0a
        /*005a*/ 	.short	(.L_87 - .L_86)
	.align		4
.L_86:
        /*005c*/ 	.word	index@(.nv.constant0._Z24deinterleave_kernel_2bitPKjPjj)
        /*0060*/ 	.short	0x0380
        /*0062*/ 	.short	0x0014


	//----- nvinfo : EIATTR_SW_WAR
	.align		4
.L_87:
        /*0064*/ 	.byte	0x04, 0x36
        /*0066*/ 	.short	(.L_89 - .L_88)
.L_88:
        /*0068*/ 	.word	0x00000008
.L_89:


//--------------------- .nv.info._Z24deinterleave_kernel_1bitPKjPjj --------------------------
	.section	.nv.info._Z24deinterleave_kernel_1bitPKjPjj,"",@"SHT_CUDA_INFO"
	.sectionflags	@""
	.align	4


	//----- nvinfo : EIATTR_CUDA_API_VERSION
	.align		4
        /*0000*/ 	.byte	0x04, 0x37
        /*0002*/ 	.short	(.L_91 - .L_90)
.L_90:
        /*0004*/ 	.word	0x00000082


	//----- nvinfo : EIATTR_KPARAM_INFO
	.align		4
.L_91:
        /*0008*/ 	.byte	0x04, 0x17
        /*000a*/ 	.short	(.L_93 - .L_92)
.L_92:
        /*000c*/ 	.word	0x00000000
        /*0010*/ 	.short	0x0002
        /*0012*/ 	.short	0x0010
        /*0014*/ 	.byte	0x00, 0xf0, 0x11, 0x00


	//----- nvinfo : EIATTR_KPARAM_INFO
	.align		4
.L_93:
        /*0018*/ 	.byte	0x04, 0x17
        /*001a*/ 	.short	(.L_95 - .L_94)
.L_94:
        /*001c*/ 	.word	0x00000000
        /*0020*/ 	.short	0x0001
        /*0022*/ 	.short	0x0008
        /*0024*/ 	.byte	0x00, 0xf5, 0x21, 0x00


	//----- nvinfo : EIATTR_KPARAM_INFO
	.align		4
.L_95:
        /*0028*/ 	.byte	0x04, 0x17
        /*002a*/ 	.short	(.L_97 - .L_96)
.L_96:
        /*002c*/ 	.word	0x00000000
        /*0030*/ 	.short	0x0000
        /*0032*/ 	.short	0x0000
        /*0034*/ 	.byte	0x00, 0xf5, 0x21, 0x00


	//----- nvinfo : EIATTR_SPARSE_MMA_MASK
	.align		4
.L_97:
        /*0038*/ 	.byte	0x03, 0x50
        /*003a*/ 	.short	0x0000


	//----- nvinfo : EIATTR_MAXREG_COUNT
	.align		4
        /*003c*/ 	.byte	0x03, 0x1b
        /*003e*/ 	.short	0x00ff


	//----- nvinfo : EIATTR_MERCURY_ISA_VERSION
	.align		4
        /*0040*/ 	.byte	0x03, 0x5f
        /*0042*/ 	.short	0x0101


	//----- nvinfo : EIATTR_VRC_CTA_INIT_COUNT
	.align		4
        /*0044*/ 	.byte	0x02, 0x4a
	.zero		1
	.zero		1


	//----- nvinfo : EIATTR_EXIT_INSTR_OFFSETS
	.align		4
        /*0048*/ 	.byte	0x04, 0x1c
        /*004a*/ 	.short	(.L_99 - .L_98)


	//   ....[0]....
.L_98:
        /*004c*/ 	.word	0x000161c0


	//   ....[1]....
        /*0050*/ 	.word	0x000163f0


	//----- nvinfo : EIATTR_CBANK_PARAM_SIZE
	.align		4
.L_99:
        /*0054*/ 	.byte	0x03, 0x19
        /*0056*/ 	.short	0x0014


	//----- nvinfo : EIATTR_PARAM_CBANK
	.align		4
        /*0058*/ 	.byte	0x04, 0x0a
        /*005a*/ 	.short	(.L_101 - .L_100)
	.align		4
.L_100:
        /*005c*/ 	.word	index@(.nv.constant0._Z24deinterleave_kernel_1bitPKjPjj)
        /*0060*/ 	.short	0x0380
        /*0062*/ 	.short	0x0014


	//----- nvinfo : EIATTR_SW_WAR
	.align		4
.L_101:
        /*0064*/ 	.byte	0x04, 0x36
        /*0066*/ 	.short	(.L_103 - .L_102)
.L_102:
        /*0068*/ 	.word	0x00000008
.L_103:


//--------------------- .nv.info._Z22interleave_kernel_8bitPKjPjj --------------------------
	.section	.nv.info._Z22interleave_kernel_8bitPKjPjj,"",@"SHT_CUDA_INFO"
	.sectionflags	@""
	.align	4


	//----- nvinfo : EIATTR_CUDA_API_VERSION
	.align		4
        /*0000*/ 	.byte	0x04, 0x37
        /*0002*/ 	.short	(.L_105 - .L_104)
.L_104:
        /*0004*/ 	.word	0x00000082


	//----- nvinfo : EIATTR_KPARAM_INFO
	.align		4
.L_105:
        /*0008*/ 	.byte	0x04, 0x17
        /*000a*/ 	.short	(.L_107 - .L_106)
.L_106:
        /*000c*/ 	.word	0x00000000
        /*0010*/ 	.short	0x0002
        /*0012*/ 	.short	0x0010
        /*0014*/ 	.byte	0x00, 0xf0, 0x11, 0x00


	//----- nvinfo : EIATTR_KPARAM_INFO
	.align		4
.L_107:
        /*0018*/ 	.byte	0x04, 0x17
        /*001a*/ 	.short	(.L_109 - .L_108)
.L_108:
        /*001c*/ 	.word	0x00000000
        /*0020*/ 	.short	0x0001
        /*0022*/ 	.short	0x0008
        /*0024*/ 	.byte	0x00, 0xf5, 0x21, 0x00


	//----- nvinfo : EIATTR_KPARAM_INFO
	.align		4
.L_109:
        /*0028*/ 	.byte	0x04, 0x17
        /*002a*/ 	.short	(.L_111 - .L_110)
.L_110:
        /*002c*/ 	.word	0x00000000
        /*0030*/ 	.short	0x0000
        /*0032*/ 	.short	0x0000
        /*0034*/ 	.byte	0x00, 0xf5, 0x21, 0x00


	//----- nvinfo : EIATTR_SPARSE_MMA_MASK
	.align		4
.L_111:
        /*0038*/ 	.byte	0x03, 0x50
        /*003a*/ 	.short	0x0000


	//----- nvinfo : EIATTR_MAXREG_COUNT
	.align		4
        /*003c*/ 	.byte	0x03, 0x1b
        /*003e*/ 	.short	0x00ff


	//----- nvinfo : EIATTR_MERCURY_ISA_VERSION
	.align		4
        /*0040*/ 	.byte	0x03, 0x5f
        /*0042*/ 	.short	0x0101


	//----- nvinfo : EIATTR_VRC_CTA_INIT_COUNT
	.align		4
        /*0044*/ 	.byte	0x02, 0x4a
	.zero		1
	.zero		1


	//----- nvinfo : EIATTR_EXIT_INSTR_OFFSETS
	.align		4
        /*0048*/ 	.byte	0x04, 0x1c
        /*004a*/ 	.short	(.L_113 - .L_112)


	//   ....[0]....
.L_112:
        /*004c*/ 	.word	0x00000070


	//   ....[1]....
        /*0050*/ 	.word	0x00000ad0


	//----- nvinfo : EIATTR_CBANK_PARAM_SIZE
	.align		4
.L_113:
        /*0054*/ 	.byte	0x03, 0x19
        /*0056*/ 	.short	0x0014


	//----- nvinfo : EIATTR_PARAM_CBANK
	.align		4
        /*0058*/ 	.byte	0x04, 0x0a
        /*005a*/ 	.short	(.L_115 - .L_114)
	.align		4
.L_114:
        /*005c*/ 	.word	index@(.nv.constant0._Z22interleave_kernel_8bitPKjPjj)
        /*0060*/ 	.short	0x0380
        /*0062*/ 	.short	0x0014


	//----- nvinfo : EIATTR_SW_WAR
	.align		4
.L_115:
        /*0064*/ 	.byte	0x04, 0x36
        /*0066*/ 	.short	(.L_117 - .L_116)
.L_116:
        /*0068*/ 	.word	0x00000008
.L_117:


//--------------------- .nv.info._Z22interleave_kernel_4bitPKjPjj --------------------------
	.section	.nv.info._Z22interleave_kernel_4bitPKjPjj,"",@"SHT_CUDA_INFO"
	.sectionflags	@""
	.align	4


	//----- nvinfo : EIATTR_CUDA_API_VERSION
	.align		4
        /*0000*/ 	.byte	0x04, 0x37
        /*0002*/ 	.short	(.L_119 - .L_118)
.L_118:
        /*0004*/ 	.word	0x00000082


	//----- nvinfo : EIATTR_KPARAM_INFO
	.align		4
.L_119:
        /*0008*/ 	.byte	0x04, 0x17
        /*000a*/ 	.short	(.L_121 - .L_120)
.L_120:
        /*000c*/ 	.word	0x00000000
        /*0010*/ 	.short	0x0002
        /*0012*/ 	.short	0x0010
        /*0014*/ 	.byte	0x00, 0xf0, 0x11, 0x00


	//----- nvinfo : EIATTR_KPARAM_INFO
	.align		4
.L_121:
        /*0018*/ 	.byte	0x04, 0x17
        /*001a*/ 	.short	(.L_123 - .L_122)
.L_122:
        /*001c*/ 	.word	0x00000000
        /*0020*/ 	.short	0x0001
        /*0022*/ 	.short	0x0008
        /*0024*/ 	.byte	0x00, 0xf5, 0x21, 0x00


	//----- nvinfo : EIATTR_KPARAM_INFO
	.align		4
.L_123:
        /*0028*/ 	.byte	0x04, 0x17
        /*002a*/ 	.short	(.L_125 - .L_124)
.L_124:
        /*002c*/ 	.word	0x00000000
        /*0030*/ 	.short	0x0000
        /*0032*/ 	.short	0x0000
        /*0034*/ 	.byte	0x00, 0xf5, 0x21, 0x00


	//----- nvinfo : EIATTR_SPARSE_MMA_MASK
	.align		4
.L_125:
        /*0038*/ 	.byte	0x03, 0x50
        /*003a*/ 	.short	0x0000


	//----- nvinfo : EIATTR_MAXREG_COUNT
	.align		4
        /*003c*/ 	.byte	0x03, 0x1b
        /*003e*/ 	.short	0x00ff


	//----- nvinfo : EIATTR_MERCURY_ISA_VERSION
	.align		4
        /*0040*/ 	.byte	0x03, 0x5f
        /*0042*/ 	.short	0x0101


	//----- nvinfo : EIATTR_VRC_CTA_INIT_COUNT
	.align		4
        /*0044*/ 	.byte	0x02, 0x4a
	.zero		1
	.zero		1


	//----- nvinfo : EIATTR_EXIT_INSTR_OFFSETS
	.align		4
        /*0048*/ 	.byte	0x04, 0x1c
        /*004a*/ 	.short	(.L_127 - .L_126)


	//   ....[0]....
.L_126:
        /*004c*/ 	.word	0x00000070


	//   ....[1]....
        /*0050*/ 	.word	0x00000ad0


	//----- nvinfo : EIATTR_CBANK_PARAM_SIZE
	.align		4
.L_127:
        /*0054*/ 	.byte	0x03, 0x19
        /*0056*/ 	.short	0x0014


	//----- nvinfo : EIATTR_PARAM_CBANK
	.align		4
        /*0058*/ 	.byte	0x04, 0x0a
        /*005a*/ 	.short	(.L_129 - .L_128)
	.align		4
.L_128:
        /*005c*/ 	.word	index@(.nv.constant0._Z22interleave_kernel_4bitPKjPjj)
        /*0060*/ 	.short	0x0380
        /*0062*/ 	.short	0x0014


	//----- nvinfo : EIATTR_SW_WAR
	.align		4
.L_129:
        /*0064*/ 	.byte	0x04, 0x36
        /*0066*/ 	.short	(.L_131 - .L_130)
.L_130:
        /*0068*/ 	.word	0x00000008
.L_131:


//--------------------- .nv.info._Z22interleave_kernel_2bitPKjPjj --------------------------
	.section	.nv.info._Z22interleave_kernel_2bitPKjPjj,"",@"SHT_CUDA_INFO"
	.sectionflags	@""
	.align	4


	//----- nvinfo : EIATTR_CUDA_API_VERSION
	.align		4
        /*0000*/ 	.byte	0x04, 0x37
        /*0002*/ 	.short	(.L_133 - .L_132)
.L_132:
        /*0004*/ 	.word	0x00000082


	//----- nvinfo : EIATTR_KPARAM_INFO
	.align		4
.L_133:
        /*0008*/ 	.byte	0x04, 0x17
        /*000a*/ 	.short	(.L_135 - .L_134)
.L_134:
        /*000c*/ 	.word	0x00000000
        /*0010*/ 	.short	0x0002
        /*0012*/ 	.short	0x0010
        /*0014*/ 	.byte	0x00, 0xf0, 0x11, 0x00


	//----- nvinfo : EIATTR_KPARAM_INFO
	.align		4
.L_135:
        /*0018*/ 	.byte	0x04, 0x17
        /*001a*/ 	.short	(.L_137 - .L_136)
.L_136:
        /*001c*/ 	.word	0x00000000
        /*0020*/ 	.short	0x0001
        /*0022*/ 	.short	0x0008
        /*0024*/ 	.byte	0x00, 0xf5, 0x21, 0x00


	//----- nvinfo : EIATTR_KPARAM_INFO
	.align		4
.L_137:
        /*0028*/ 	.byte	0x04, 0x17
        /*002a*/ 	.short	(.L_139 - .L_138)
.L_138:
        /*002c*/ 	.word	0x00000000
        /*0030*/ 	.short	0x0000
        /*0032*/ 	.short	0x0000
        /*0034*/ 	.byte	0x00, 0xf5, 0x21, 0x00


	//----- nvinfo : EIATTR_SPARSE_MMA_MASK
	.align		4
.L_139:
        /*0038*/ 	.byte	0x03, 0x50
        /*003a*/ 	.short	0x0000


	//----- nvinfo : EIATTR_MAXREG_COUNT
	.align		4
        /*003c*/ 	.byte	0x03, 0x1b
        /*003e*/ 	.short	0x00ff


	//----- nvinfo : EIATTR_MERCURY_ISA_VERSION
	.align		4
        /*0040*/ 	.byte	0x03, 0x5f
        /*0042*/ 	.short	0x0101


	//----- nvinfo : EIATTR_VRC_CTA_INIT_COUNT
	.align		4
        /*0044*/ 	.byte	0x02, 0x4a
	.zero		1
	.zero		1


	//----- nvinfo : EIATTR_EXIT_INSTR_OFFSETS
	.align		4
        /*0048*/ 	.byte	0x04, 0x1c
        /*004a*/ 	.short	(.L_141 - .L_140)


	//   ....[0]....
.L_140:
        /*004c*/ 	.word	0x00000070


	//   ....[1]....
        /*0050*/ 	.word	0x00000ad0


	//----- nvinfo : EIATTR_CBANK_PARAM_SIZE
	.align		4
.L_141:
        /*0054*/ 	.byte	0x03, 0x19
        /*0056*/ 	.short	0x0014


	//----- nvinfo : EIATTR_PARAM_CBANK
	.align		4
        /*0058*/ 	.byte	0x04, 0x0a
        /*005a*/ 	.short	(.L_143 - .L_142)
	.align		4
.L_142:
        /*005c*/ 	.word	index@(.nv.constant0._Z22interleave_kernel_2bitPKjPjj)
        /*0060*/ 	.short	0x0380
        /*0062*/ 	.short	0x0014


	//----- nvinfo : EIATTR_SW_WAR
	.align		4
.L_143:
        /*0064*/ 	.byte	0x04, 0x36
        /*0066*/ 	.short	(.L_145 - .L_144)
.L_144:
        /*0068*/ 	.word	0x00000008
.L_145:


//--------------------- .nv.info._Z22interleave_kernel_1bitPKjPjj --------------------------
	.section	.nv.info._Z22interleave_kernel_1bitPKjPjj,"",@"SHT_CUDA_INFO"
	.sectionflags	@""
	.align	4


	//----- nvinfo : EIATTR_CUDA_API_VERSION
	.align		4
        /*0000*/ 	.byte	0x04, 0x37
        /*0002*/ 	.short	(.L_147 - .L_146)
.L_146:
        /*0004*/ 	.word	0x00000082


	//----- nvinfo : EIATTR_KPARAM_INFO
	.align		4
.L_147:
        /*0008*/ 	.byte	0x04, 0x17
        /*000a*/ 	.short	(.L_149 - .L_148)
.L_148:
        /*000c*/ 	.word	0x00000000
        /*0010*/ 	.short	0x0002
        /*0012*/ 	.short	0x0010
        /*0014*/ 	.byte	0x00, 0xf0, 0x11, 0x00


	//----- nvinfo : EIATTR_KPARAM_INFO
	.align		4
.L_149:
        /*0018*/ 	.byte	0x04, 0x17
        /*001a*/ 	.short	(.L_151 - .L_150)
.L_150:
        /*001c*/ 	.word	0x00000000
        /*0020*/ 	.short	0x0001
        /*0022*/ 	.short	0x0008
        /*0024*/ 	.byte	0x00, 0xf5, 0x21, 0x00


	//----- nvinfo : EIATTR_KPARAM_INFO
	.align		4
.L_151:
        /*0028*/ 	.byte	0x04, 0x17
        /*002a*/ 	.short	(.L_153 - .L_152)
.L_152:
        /*002c*/ 	.word	0x00000000
        /*0030*/ 	.short	0x0000
        /*0032*/ 	.short	0x0000
        /*0034*/ 	.byte	0x00, 0xf5, 0x21, 0x00


	//----- nvinfo : EIATTR_SPARSE_MMA_MASK
	.align		4
.L_153:
        /*0038*/ 	.byte	0x03, 0x50
        /*003a*/ 	.short	0x0000


	//----- nvinfo : EIATTR_MAXREG_COUNT
	.align		4
        /*003c*/ 	.byte	0x03, 0x1b
        /*003e*/ 	.short	0x00ff


	//----- nvinfo : EIATTR_MERCURY_ISA_VERSION
	.align		4
        /*0040*/ 	.byte	0x03, 0x5f
        /*0042*/ 	.short	0x0101


	//----- nvinfo : EIATTR_VRC_CTA_INIT_COUNT
	.align		4
        /*0044*/ 	.byte	0x02, 0x4a
	.zero		1
	.zero		1


	//----- nvinfo : EIATTR_EXIT_INSTR_OFFSETS
	.align		4
        /*0048*/ 	.byte	0x04, 0x1c
        /*004a*/ 	.short	(.L_155 - .L_154)


	//   ....[0]....
.L_154:
        /*004c*/ 	.word	0x00000070


	//   ....[1]....
        /*0050*/ 	.word	0x00000990


	//----- nvinfo : EIATTR_CBANK_PARAM_SIZE
	.align		4
.L_155:
        /*0054*/ 	.byte	0x03, 0x19
        /*0056*/ 	.short	0x0014


	//----- nvinfo : EIATTR_PARAM_CBANK
	.align		4
        /*0058*/ 	.byte	0x04, 0x0a
        /*005a*/ 	.short	(.L_157 - .L_156)
	.align		4
.L_156:
        /*005c*/ 	.word	index@(.nv.constant0._Z22interleave_kernel_1bitPKjPjj)
        /*0060*/ 	.short	0x0380
        /*0062*/ 	.short	0x0014


	//----- nvinfo : EIATTR_SW_WAR
	.align		4
.L_157:
        /*0064*/ 	.byte	0x04, 0x36
        /*0066*/ 	.short	(.L_159 - .L_158)
.L_158:
        /*0068*/ 	.word	0x00000008
.L_159:


//--------------------- .nv.callgraph             --------------------------
	.section	.nv.callgraph,"",@"SHT_CUDA_CALLGRAPH"
	.align	4
	.sectionentsize	8
	.align		4
        /*0000*/ 	.word	0x00000000
	.align		4
        /*0004*/ 	.word	0xffffffff
	.align		4
        /*0008*/ 	.word	0x00000000
	.align		4
        /*000c*/ 	.word	0xfffffffe
	.align		4
        /*0010*/ 	.word	0x00000000
	.align		4
        /*0014*/ 	.word	0xfffffffd
	.align		4
        /*0018*/ 	.word	0x00000000
	.align		4
        /*001c*/ 	.word	0xfffffffc


//--------------------- .text._Z24deinterleave_kernel_8bitPKjPjj --------------------------
	.section	.text._Z24deinterleave_kernel_8bitPKjPjj,"ax",@progbits
	.align	128
        .global         _Z24deinterleave_kernel_8bitPKjPjj
        .type           _Z24deinterleave_kernel_8bitPKjPjj,@function
        .size           _Z24deinterleave_kernel_8bitPKjPjj,(.L_x_308 - _Z24deinterleave_kernel_8bitPKjPjj)
        .other          _Z24deinterleave_kernel_8bitPKjPjj,@"STO_CUDA_ENTRY STV_DEFAULT"
_Z24deinterleave_kernel_8bitPKjPjj:
.text._Z24deinterleave_kernel_8bitPKjPjj:
[----:B------:R-:W0:Y:S01]  /*0000*/  LDC R1, c[0x0][0x37c] ;  /* 0x0000df00ff017b82 */ /* 0x000e220000000800 */
[----:B------:R-:W1:Y:S07]  /*0010*/  S2R R5, SR_TID.X ;  /* 0x0000000000057919 */ /* 0x000e6e0000002100 */
[----:B------:R-:W1:Y:S01]  /*0020*/  S2UR UR4, SR_CTAID.X ;  /* 0x00000000000479c3 */ /* 0x000e620000002500 */
[----:B------:R-:W2:Y:S01]  /*0030*/  LDCU UR7, c[0x0][0x390] ;  /* 0x00007200ff0777ac */ /* 0x000ea20008000800 */
[----:B0-----:R-:W-:Y:S01]  /*0040*/  VIADD R1, R1, 0xffffff80 ;  /* 0xffffff8001017836 */ /* 0x001fe20000000000 */
[----:B------:R-:W0:Y:S05]  /*0050*/  LDCU.64 UR8, c[0x0][0x358] ;  /* 0x00006b00ff0877ac */ /* 0x000e2a0008000a00 */
[----:B------:R-:W1:Y:S08]  /*0060*/  LDC R0, c[0x0][0x360] ;  /* 0x0000d800ff007b82 */ /* 0x000e700000000800 */
[----:B------:R-:W3:Y:S01]  /*0070*/  LDC.64 R2, c[0x0][0x388] ;  /* 0x0000e200ff027b82 */ /* 0x000ee20000000a00 */
[----:B--2---:R-:W-:Y:S01]  /*0080*/  UISETP.NE.AND UP0, UPT, UR7, URZ, UPT ;  /* 0x000000ff0700728c */ /* 0x004fe2000bf05270 */
[----:B-1----:R-:W-:-:S04]  /*0090*/  IMAD R0, R0, UR4, R5 ;  /* 0x0000000400007c24 */ /* 0x002fc8000f8e0205 */
[----:B------:R-:W-:-:S04]  /*00a0*/  IMAD.SHL.U32 R5, R0, 0x20, RZ ;  /* 0x0000002000057824 */ /* 0x000fc800078e00ff */
[----:B---3--:R-:W-:Y:S01]  /*00b0*/  IMAD.WIDE R2, R5, 0x4, R2 ;  /* 0x0000000405027825 */ /* 0x008fe200078e0202 */
[----:B0-----:R-:W-:Y:S06]  /*00c0*/  BRA.U !UP0, `(.L_x_0) ;  /* 0x00000021082c7547 */ /* 0x001fec000b800000 */
[----:B------:R-:W-:Y:S02]  /*00d0*/  UISETP.GE.U32.AND UP0, UPT, UR7, 0x10, UPT ;  /* 0x000000100700788c */ /* 0x000fe4000bf06070 */
[----:B------:R-:W-:Y:S01]  /*00e0*/  IMAD R0, R0, UR7, RZ ;  /* 0x0000000700007c24 */ /* 0x000fe2000f8e02ff */
[----:B------:R-:W-:Y:S01]  /*00f0*/  ULOP3.LUT UR4, UR7, 0xf, URZ, 0xc0, !UPT ;  /* 0x0000000f07047892 */ /* 0x000fe2000f8ec0ff */
[----:B------:R-:W-:-:S03]  /*0100*/  IMAD.MOV.U32 R20, RZ, RZ, RZ ;  /* 0x000000ffff147224 */ /* 0x000fc600078e00ff */
[----:B------:R-:W-:Y:S02]  /*0110*/  UISETP.NE.AND UP1, UPT, UR4, URZ, UPT ;  /* 0x000000ff0400728c */ /* 0x000fe4000bf25270 */
[----:B------:R-:W-:Y:S09]  /*0120*/  BRA.U !UP0, `(.L_x_1) ;  /* 0x0000000108947547 */ /* 0x000ff2000b800000 */
[----:B------:R-:W0:Y:S01]  /*0130*/  LDCU.64 UR10, c[0x0][0x380] ;  /* 0x00007000ff0a77ac */ /* 0x000e220008000a00 */
[----:B------:R-:W-:Y:S01]  /*0140*/  VIADD R21, R1, 0x20 ;  /* 0x0000002001157836 */ /* 0x000fe20000000000 */
[----:B------:R-:W-:-:S04]  /*0150*/  ULOP3.LUT UR5, UR7, 0xfffffff0, URZ, 0xc0, !UPT ;  /* 0xfffffff007057892 */ /* 0x000fc8000f8ec0ff */
[----:B------:R-:W-:Y:S02]  /*0160*/  UIADD3 UR6, UPT, UPT, -UR5, URZ, URZ ;  /* 0x000000ff05067290 */ /* 0x000fe4000fffe1ff */
[----:B------:R-:W-:Y:S01]  /*0170*/  IMAD.U32 R20, RZ, RZ, UR5 ;  /* 0x00000005ff147e24 */ /* 0x000fe2000f8e00ff */
[----:B0-----:R-:W-:-:S04]  /*0180*/  LEA R24, P0, R0, UR10, 0x2 ;  /* 0x0000000a00187c11 */ /* 0x001fc8000f8010ff */
[----:B------:R-:W-:Y:S02]  /*0190*/  IADD3 R24, P1, PT, R24, 0x20, RZ ;  /* 0x0000002018187810 */ /* 0x000fe40007f3e0ff */
[----:B------:R-:W-:-:S05]  /*01a0*/  LEA.HI.X R25, R0, UR11, RZ, 0x2, P0 ;  /* 0x0000000b00197c11 */ /* 0x000fca00080f14ff */
[----:B------:R-:W-:-:S07]  /*01b0*/  IMAD.X R25, RZ, RZ, R25, P1 ;  /* 0x000000ffff197224 */ /* 0x000fce00008e0619 */
.L_x_2:
[----:B------:R-:W-:Y:S02]  /*01c0*/  IMAD.MOV.U32 R22, RZ, RZ, R24 ;  /* 0x000000ffff167224 */ /* 0x000fe400078e0018 */
[----:B------:R-:W-:-:S05]  /*01d0*/  IMAD.MOV.U32 R23, RZ, RZ, R25 ;  /* 0x000000ffff177224 */ /* 0x000fca00078e0019 */
[----:B------:R-:W2:Y:S04]  /*01e0*/  LDG.E R4, desc[UR8][R22.64+-0x20] ;  /* 0xffffe00816047981 */ /* 0x000ea8000c1e1900 */
[----:B------:R-:W2:Y:S04]  /*01f0*/  LDG.E R5, desc[UR8][R22.64+-0x1c] ;  /* 0xffffe40816057981 */ /* 0x000ea8000c1e1900 */
[----:B------:R-:W2:Y:S04]  /*0200*/  LDG.E R6, desc[UR8][R22.64+-0x18] ;  /* 0xffffe80816067981 */ /* 0x000ea8000c1e1900 */
[----:B------:R-:W2:Y:S04]  /*0210*/  LDG.E R7, desc[UR8][R22.64+-0x14] ;  /* 0xffffec0816077981 */ /* 0x000ea8000c1e1900 */
[----:B------:R-:W3:Y:S04]  /*0220*/  LDG.E R8, desc[UR8][R22.64+-0x10] ;  /* 0xfffff00816087981 */ /* 0x000ee8000c1e1900 */
[----:B------:R-:W3:Y:S04]  /*0230*/  LDG.E R9, desc[UR8][R22.64+-0xc] ;  /* 0xfffff40816097981 */ /* 0x000ee8000c1e1900 */
[----:B------:R-:W3:Y:S04]  /*0240*/  LDG.E R10, desc[UR8][R22.64+-0x8] ;  /* 0xfffff808160a7981 */ /* 0x000ee8000c1e1900 */
[----:B------:R-:W3:Y:S04]  /*0250*/  LDG.E R11, desc[UR8][R22.64+-0x4] ;  /* 0xfffffc08160b7981 */ /* 0x000ee8000c1e1900 */
[----:B------:R-:W4:Y:S04]  /*0260*/  LDG.E R12, desc[UR8][R22.64] ;  /* 0x00000008160c7981 */ /* 0x000f28000c1e1900 */
[----:B------:R-:W4:Y:S04]  /*0270*/  LDG.E R13, desc[UR8][R22.64+0x4] ;  /* 0x00000408160d7981 */ /* 0x000f28000c1e1900 */
[----:B------:R-:W4:Y:S04]  /*0280*/  LDG.E R14, desc[UR8][R22.64+0x8] ;  /* 0x00000808160e7981 */ /* 0x000f28000c1e1900 */
[----:B------:R-:W4:Y:S04]  /*0290*/  LDG.E R15, desc[UR8][R22.64+0xc] ;  /* 0x00000c08160f7981 */ /* 0x000f28000c1e1900 */
[----:B------:R-:W5:Y:S04]  /*02a0*/  LDG.E R16, desc[UR8][R22.64+0x10] ;  /* 0x0000100816107981 */ /* 0x000f68000c1e1900 */
[----:B------:R-:W5:Y:S04]  /*02b0*/  LDG.E R17, desc[UR8][R22.64+0x14] ;  /* 0x0000140816117981 */ /* 0x000f68000c1e1900 */
[----:B------:R-:W5:Y:S04]  /*02c0*/  LDG.E R18, desc[UR8][R22.64+0x18] ;  /* 0x0000180816127981 */ /* 0x000f68000c1e1900 */
[----:B------:R-:W5:Y:S01]  /*02d0*/  LDG.E R19, desc[UR8][R22.64+0x1c] ;  /* 0x00001c0816137981 */ /* 0x000f62000c1e1900 */
[----:B------:R-:W-:Y:S01]  /*02e0*/  UIADD3 UR6, UPT, UPT, UR6, 0x10, URZ ;  /* 0x0000001006067890 */ /* 0x000fe2000fffe0ff */
[----:B------:R-:W-:-:S03]  /*02f0*/  IADD3 R24, P0, PT, R22, 0x40, RZ ;  /* 0x0000004016187810 */ /* 0x000fc60007f1e0ff */
[----:B------:R-:W-:Y:S02]  /*0300*/  UISETP.NE.AND UP0, UPT, UR6, URZ, UPT ;  /* 0x000000ff0600728c */ /* 0x000fe4000bf05270 */
[----:B------:R-:W-:Y:S01]  /*0310*/  IMAD.X R25, RZ, RZ, R23, P0 ;  /* 0x000000ffff197224 */ /* 0x000fe200000e0617 */
[----:B--2---:R-:W-:Y:S04]  /*0320*/  STL.128 [R21+-0x20], R4 ;  /* 0xffffe00415007387 */ /* 0x004fe80000100c00 */
[----:B---3--:R-:W-:Y:S04]  /*0330*/  STL.128 [R21+-0x10], R8 ;  /* 0xfffff00815007387 */ /* 0x008fe80000100c00 */
[----:B----4-:R-:W-:Y:S04]  /*0340*/  STL.128 [R21], R12 ;  /* 0x0000000c15007387 */ /* 0x010fe80000100c00 */
[----:B-----5:R0:W-:Y:S02]  /*0350*/  STL.128 [R21+0x10], R16 ;  /* 0x0000101015007387 */ /* 0x0201e40000100c00 */
[----:B0-----:R-:W-:Y:S01]  /*0360*/  VIADD R21, R21, 0x40 ;  /* 0x0000004015157836 */ /* 0x001fe20000000000 */
[----:B------:R-:W-:Y:S06]  /*0370*/  BRA.U UP0, `(.L_x_2) ;  /* 0xfffffffd00907547 */ /* 0x000fec000b83ffff */
.L_x_1:
[----:B------:R-:W-:Y:S05]  /*0380*/  BRA.U !UP1, `(.L_x_3) ;  /* 0x0000000109d87547 */ /* 0x000fea000b800000 */
[----:B------:R-:W-:Y:S02]  /*0390*/  UISETP.GE.U32.AND UP0, UPT, UR4, 0x8, UPT ;  /* 0x000000080400788c */ /* 0x000fe4000bf06070 */
[----:B------:R-:W-:-:S04]  /*03a0*/  ULOP3.LUT UR5, UR7, 0x7, URZ, 0xc0, !UPT ;  /* 0x0000000707057892 */ /* 0x000fc8000f8ec0ff */
[----:B------:R-:W-:-:S03]  /*03b0*/  UISETP.NE.AND UP1, UPT, UR5, URZ, UPT ;  /* 0x000000ff0500728c */ /* 0x000fc6000bf25270 */
[----:B------:R-:W-:Y:S08]  /*03c0*/  BRA.U !UP0, `(.L_x_4) ;  /* 0x0000000108447547 */ /* 0x000ff0000b800000 */
[----:B------:R-:W0:Y:S01]  /*03d0*/  LDCU.64 UR10, c[0x0][0x380] ;  /* 0x00007000ff0a77ac */ /* 0x000e220008000a00 */
[----:B------:R-:W-:-:S05]  /*03e0*/  IADD3 R4, P0, PT, R0, R20, RZ ;  /* 0x0000001400047210 */ /* 0x000fca0007f1e0ff */
[----:B------:R-:W-:Y:S01]  /*03f0*/  IMAD.X R5, RZ, RZ, RZ, P0 ;  /* 0x000000ffff057224 */ /* 0x000fe200000e06ff */
[----:B0-----:R-:W-:-:S04]  /*0400*/  LEA R12, P0, R4, UR10, 0x2 ;  /* 0x0000000a040c7c11 */ /* 0x001fc8000f8010ff */
[----:B------:R-:W-:-:S05]  /*0410*/  LEA.HI.X R13, R4, UR11, R5, 0x2, P0 ;  /* 0x0000000b040d7c11 */ /* 0x000fca00080f1405 */
[----:B------:R-:W2:Y:S04]  /*0420*/  LDG.E R4, desc[UR8][R12.64] ;  /* 0x000000080c047981 */ /* 0x000ea8000c1e1900 */
[----:B------:R-:W2:Y:S04]  /*0430*/  LDG.E R5, desc[UR8][R12.64+0x4] ;  /* 0x000004080c057981 */ /* 0x000ea8000c1e1900 */
[----:B------:R-:W2:Y:S04]  /*0440*/  LDG.E R6, desc[UR8][R12.64+0x8] ;  /* 0x000008080c067981 */ /* 0x000ea8000c1e1900 */
[----:B------:R-:W2:Y:S04]  /*0450*/  LDG.E R7, desc[UR8][R12.64+0xc] ;  /* 0x00000c080c077981 */ /* 0x000ea8000c1e1900 */
[----:B------:R-:W3:Y:S04]  /*0460*/  LDG.E R8, desc[UR8][R12.64+0x10] ;  /* 0x000010080c087981 */ /* 0x000ee8000c1e1900 */
[----:B------:R-:W3:Y:S04]  /*0470*/  LDG.E R9, desc[UR8][R12.64+0x14] ;  /* 0x000014080c097981 */ /* 0x000ee8000c1e1900 */
[----:B------:R-:W3:Y:S04]  /*0480*/  LDG.E R10, desc[UR8][R12.64+0x18] ;  /* 0x000018080c0a7981 */ /* 0x000ee8000c1e1900 */
[----:B------:R-:W3:Y:S01]  /*0490*/  LDG.E R11, desc[UR8][R12.64+0x1c] ;  /* 0x00001c080c0b7981 */ /* 0x000ee2000c1e1900 */
[----:B------:R-:W-:-:S02]  /*04a0*/  IMAD R14, R20, 0x4, R1 ;  /* 0x00000004140e7824 */ /* 0x000fc400078e0201 */
[----:B------:R-:W-:-:S03]  /*04b0*/  VIADD R20, R20, 0x8 ;  /* 0x0000000814147836 */ /* 0x000fc60000000000 */
[----:B--2---:R0:W-:Y:S04]  /*04c0*/  STL.128 [R14], R4 ;  /* 0x000000040e007387 */ /* 0x0041e80000100c00 */
[----:B---3--:R0:W-:Y:S02]  /*04d0*/  STL.128 [R14+0x10], R8 ;  /* 0x000010080e007387 */ /* 0x0081e40000100c00 */
.L_x_4:
[----:B------:R-:W-:Y:S05]  /*04e0*/  BRA.U !UP1, `(.L_x_3) ;  /* 0x0000000109807547 */ /* 0x000fea000b800000 */
[----:B------:R-:W-:Y:S02]  /*04f0*/  UISETP.GE.U32.AND UP0, UPT, UR5, 0x4, UPT ;  /* 0x000000040500788c */ /* 0x000fe4000bf06070 */
[----:B------:R-:W-:-:S04]  /*0500*/  ULOP3.LUT UR4, UR7, 0x3, URZ, 0xc0, !UPT ;  /* 0x0000000307047892 */ /* 0x000fc8000f8ec0ff */
[----:B------:R-:W-:-:S03]  /*0510*/  UISETP.NE.AND UP1, UPT, UR4, URZ, UPT ;  /* 0x000000ff0400728c */ /* 0x000fc6000bf25270 */
[----:B------:R-:W-:Y:S08]  /*0520*/  BRA.U !UP0, `(.L_x_5) ;  /* 0x0000000108307547 */ /* 0x000ff0000b800000 */
[----:B------:R-:W1:Y:S01]  /*0530*/  LDCU.64 UR10, c[0x0][0x380] ;  /* 0x00007000ff0a77ac */ /* 0x000e620008000a00 */
[----:B0-----:R-:W-:-:S05]  /*0540*/  IADD3 R4, P0, PT, R0, R20, RZ ;  /* 0x0000001400047210 */ /* 0x001fca0007f1e0ff */
[----:B------:R-:W-:Y:S01]  /*0550*/  IMAD.X R5, RZ, RZ, RZ, P0 ;  /* 0x000000ffff057224 */ /* 0x000fe200000e06ff */
[----:B-1----:R-:W-:-:S04]  /*0560*/  LEA R8, P0, R4, UR10, 0x2 ;  /* 0x0000000a04087c11 */ /* 0x002fc8000f8010ff */
[----:B------:R-:W-:-:S05]  /*0570*/  LEA.HI.X R9, R4, UR11, R5, 0x2, P0 ;  /* 0x0000000b04097c11 */ /* 0x000fca00080f1405 */
[----:B------:R-:W2:Y:S04]  /*0580*/  LDG.E R4, desc[UR8][R8.64] ;  /* 0x0000000808047981 */ /* 0x000ea8000c1e1900 */
[----:B------:R-:W2:Y:S04]  /*0590*/  LDG.E R5, desc[UR8][R8.64+0x4] ;  /* 0x0000040808057981 */ /* 0x000ea8000c1e1900 */
[----:B------:R-:W2:Y:S04]  /*05a0*/  LDG.E R6, desc[UR8][R8.64+0x8] ;  /* 0x0000080808067981 */ /* 0x000ea8000c1e1900 */
[----:B------:R-:W2:Y:S01]  /*05b0*/  LDG.E R7, desc[UR8][R8.64+0xc] ;  /* 0x00000c0808077981 */ /* 0x000ea2000c1e1900 */
[----:B------:R-:W-:-:S02]  /*05c0*/  IMAD R10, R20, 0x4, R1 ;  /* 0x00000004140a7824 */ /* 0x000fc400078e0201 */
[----:B------:R-:W-:-:S03]  /*05d0*/  VIADD R20, R20, 0x4 ;  /* 0x0000000414147836 */ /* 0x000fc60000000000 */
[----:B--2---:R1:W-:Y:S04]  /*05e0*/  STL.128 [R10], R4 ;  /* 0x000000040a007387 */ /* 0x0043e80000100c00 */
.L_x_5:
[----:B------:R-:W-:Y:S05]  /*05f0*/  BRA.U !UP1, `(.L_x_3) ;  /* 0x00000001093c7547 */ /* 0x000fea000b800000 */
[----:B------:R-:W2:Y:S01]  /*0600*/  LDCU.64 UR10, c[0x0][0x380] ;  /* 0x00007000ff0a77ac */ /* 0x000ea20008000a00 */
[----:B------:R-:W-:Y:S01]  /*0610*/  IADD3 R0, P0, PT, R0, R20, RZ ;  /* 0x0000001400007210 */ /* 0x000fe20007f1e0ff */
[----:B01----:R-:W-:Y:S01]  /*0620*/  IMAD R7, R20, 0x4, R1 ;  /* 0x0000000414077824 */ /* 0x003fe200078e0201 */
[----:B------:R-:W-:-:S03]  /*0630*/  UIADD3 UR4, UPT, UPT, -UR4, URZ, URZ ;  /* 0x000000ff04047290 */ /* 0x000fc6000fffe1ff */
[----:B------:R-:W-:Y:S01]  /*0640*/  IMAD.X R5, RZ, RZ, RZ, P0 ;  /* 0x000000ffff057224 */ /* 0x000fe200000e06ff */
[----:B--2---:R-:W-:-:S04]  /*0650*/  LEA R4, P1, R0, UR10, 0x2 ;  /* 0x0000000a00047c11 */ /* 0x004fc8000f8210ff */
[----:B------:R-:W-:-:S09]  /*0660*/  LEA.HI.X R5, R0, UR11, R5, 0x2, P1 ;  /* 0x0000000b00057c11 */ /* 0x000fd200088f1405 */
.L_x_6:
[----:B------:R0:W2:Y:S01]  /*0670*/  LDG.E R0, desc[UR8][R4.64] ;  /* 0x0000000804007981 */ /* 0x0000a2000c1e1900 */
[----:B------:R-:W-:-:S04]  /*0680*/  UIADD3 UR4, UPT, UPT, UR4, 0x1, URZ ;  /* 0x0000000104047890 */ /* 0x000fc8000fffe0ff */
[----:B------:R-:W-:Y:S01]  /*0690*/  UISETP.NE.AND UP0, UPT, UR4, URZ, UPT ;  /* 0x000000ff0400728c */ /* 0x000fe2000bf05270 */
[----:B0-----:R-:W-:-:S05]  /*06a0*/  IADD3 R4, P0, PT, R4, 0x4, RZ ;  /* 0x0000000404047810 */ /* 0x001fca0007f1e0ff */
[----:B------:R-:W-:Y:S01]  /*06b0*/  IMAD.X R5, RZ, RZ, R5, P0 ;  /* 0x000000ffff057224 */ /* 0x000fe200000e0605 */
[----:B--2---:R0:W-:Y:S02]  /*06c0*/  STL [R7], R0 ;  /* 0x0000000007007387 */ /* 0x0041e40000100800 */
[----:B0-----:R-:W-:Y:S01]  /*06d0*/  VIADD R7, R7, 0x4 ;  /* 0x0000000407077836 */ /* 0x001fe20000000000 */
[----:B------:R-:W-:Y:S06]  /*06e0*/  BRA.U UP0, `(.L_x_6) ;  /* 0xfffffffd00e07547 */ /* 0x000fec000b83ffff */
.L_x_3:
[----:B------:R-:W-:Y:S01]  /*06f0*/  UISETP.GE.U32.AND UP0, UPT, UR7, 0x9, UPT ;  /* 0x000000090700788c */ /* 0x000fe2000bf06070 */
[----:B------:R-:W-:Y:S01]  /*0700*/  CS2R R28, SRZ ;  /* 0x00000000001c7805 */ /* 0x000fe2000001ff00 */
[----:B------:R-:W-:Y:S01]  /*0710*/  UIADD3 UR4, UPT, UPT, UR7, -0x1, URZ ;  /* 0xffffffff07047890 */ /* 0x000fe2000fffe0ff */
[----:B------:R-:W-:Y:S02]  /*0720*/  CS2R R20, SRZ ;  /* 0x0000000000147805 */ /* 0x000fe4000001ff00 */
[----:B------:R-:W-:Y:S01]  /*0730*/  CS2R R22, SRZ ;  /* 0x0000000000167805 */ /* 0x000fe2000001ff00 */
[----:B------:R-:W-:Y:S01]  /*0740*/  IMAD.MOV.U32 R25, RZ, RZ, RZ ;  /* 0x000000ffff197224 */ /* 0x000fe200078e00ff */
[----:B------:R-:W-:Y:S01]  /*0750*/  ULEA.HI UR4, UR4, 0x1, URZ, 0x1d ;  /* 0x0000000104047891 */ /* 0x000fe2000f8fe8ff */
[----:B------:R-:W-:Y:S02]  /*0760*/  IMAD.MOV.U32 R27, RZ, RZ, RZ ;  /* 0x000000ffff1b7224 */ /* 0x000fe400078e00ff */
[----:B------:R-:W-:Y:S01]  /*0770*/  IMAD.MOV.U32 R0, RZ, RZ, RZ ;  /* 0x000000ffff007224 */ /* 0x000fe200078e00ff */
[----:B------:R-:W-:Y:S08]  /*0780*/  BRA.U !UP0, `(.L_x_7) ;  /* 0x0000000108d87547 */ /* 0x000ff0000b800000 */
[----:B------:R-:W-:Y:S01]  /*0790*/  ULOP3.LUT UR5, UR4, 0x3ffffffe, URZ, 0xc0, !UPT ;  /* 0x3ffffffe04057892 */ /* 0x000fe2000f8ec0ff */
[----:B------:R-:W-:Y:S02]  /*07a0*/  VIADD R24, R1, 0x20 ;  /* 0x0000002001187836 */ /* 0x000fe40000000000 */
[----:B------:R-:W-:Y:S01]  /*07b0*/  IMAD.MOV.U32 R28, RZ, RZ, RZ ;  /* 0x000000ffff1c7224 */ /* 0x000fe200078e00ff */
[----:B------:R-:W-:-:S12]  /*07c0*/  UIADD3 UR5, UPT, UPT, -UR5, URZ, URZ ;  /* 0x000000ff05057290 */ /* 0x000fd8000fffe1ff */
.L_x_8:
[----:B01----:R-:W2:Y:S04]  /*07d0*/  LDL.128 R8, [R24] ;  /* 0x0000000018087983 */ /* 0x003ea80000100c00 */
[----:B------:R-:W3:Y:S01]  /*07e0*/  LDL.128 R4, [R24+-0x20] ;  /* 0xffffe00018047983 */ /* 0x000ee20000100c00 */
[----:B------:R-:W-:-:S03]  /*07f0*/  VIADD R26, R28, 0x8 ;  /* 0x000000081c1a7836 */ /* 0x000fc60000000000 */
[----:B------:R-:W4:Y:S01]  /*0800*/  LDL.128 R16, [R24+0x10] ;  /* 0x0000100018107983 */ /* 0x000f220000100c00 */
[----:B--2---:R-:W-:Y:S02]  /*0810*/  LOP3.LUT R15, R8, 0xff, RZ, 0xc0, !PT ;  /* 0x000000ff080f7812 */ /* 0x004fe400078ec0ff */
[----:B---3--:R-:W-:Y:S02]  /*0820*/  LOP3.LUT R13, R4, 0xff, RZ, 0xc0, !PT ;  /* 0x000000ff040d7812 */ /* 0x008fe400078ec0ff */
[----:B------:R-:W-:Y:S02]  /*0830*/  SHF.L.U32 R15, R15, R26, RZ ;  /* 0x0000001a0f0f7219 */ /* 0x000fe400000006ff */
[----:B------:R-:W-:-:S04]  /*0840*/  SHF.L.U32 R4, R13, R28, RZ ;  /* 0x0000001c0d047219 */ /* 0x000fc800000006ff */
[----:B------:R-:W-:Y:S02]  /*0850*/  LOP3.LUT R25, R15, R4, R25, 0xfe, !PT ;  /* 0x000000040f197212 */ /* 0x000fe400078efe19 */
[----:B------:R0:W2:Y:S01]  /*0860*/  LDL.128 R12, [R24+-0x10] ;  /* 0xfffff000180c7983 */ /* 0x0000a20000100c00 */
[----:B------:R-:W-:Y:S02]  /*0870*/  LOP3.LUT R5, R5, 0xff, RZ, 0xc0, !PT ;  /* 0x000000ff05057812 */ /* 0x000fe400078ec0ff */
[----:B------:R-:W-:Y:S02]  /*0880*/  LOP3.LUT R9, R9, 0xff, RZ, 0xc0, !PT ;  /* 0x000000ff09097812 */ /* 0x000fe400078ec0ff */
[----:B------:R-:W-:Y:S02]  /*0890*/  SHF.L.U32 R4, R5, R28, RZ ;  /* 0x0000001c05047219 */ /* 0x000fe400000006ff */
[----:B------:R-:W-:Y:S02]  /*08a0*/  SHF.L.U32 R9, R9, R26, RZ ;  /* 0x0000001a09097219 */ /* 0x000fe400000006ff */
[----:B------:R-:W-:-:S02]  /*08b0*/  LOP3.LUT R5, R6, 0xff, RZ, 0xc0, !PT ;  /* 0x000000ff06057812 */ /* 0x000fc400078ec0ff */
[----:B------:R-:W-:Y:S02]  /*08c0*/  LOP3.LUT R27, R9, R4, R27, 0xfe, !PT ;  /* 0x00000004091b7212 */ /* 0x000fe400078efe1b */
[----:B------:R-:W-:Y:S02]  /*08d0*/  LOP3.LUT R9, R10, 0xff, RZ, 0xc0, !PT ;  /* 0x000000ff0a097812 */ /* 0x000fe400078ec0ff */
[----:B------:R-:W-:Y:S02]  /*08e0*/  LOP3.LUT R7, R7, 0xff, RZ, 0xc0, !PT ;  /* 0x000000ff07077812 */ /* 0x000fe400078ec0ff */
[----:B------:R-:W-:Y:S01]  /*08f0*/  LOP3.LUT R11, R11, 0xff, RZ, 0xc0, !PT ;  /* 0x000000ff0b0b7812 */ /* 0x000fe200078ec0ff */
[----:B------:R-:W-:Y:S01]  /*0900*/  UIADD3 UR5, UPT, UPT, UR5, 0x2, URZ ;  /* 0x0000000205057890 */ /* 0x000fe2000fffe0ff */
[----:B------:R-:W-:Y:S02]  /*0910*/  SHF.L.U32 R4, R5, R28, RZ ;  /* 0x0000001c05047219 */ /* 0x000fe400000006ff */
[----:B------:R-:W-:-:S02]  /*0920*/  SHF.L.U32 R9, R9, R26, RZ ;  /* 0x0000001a09097219 */ /* 0x000fc400000006ff */
[----:B------:R-:W-:Y:S02]  /*0930*/  SHF.L.U32 R7, R7, R28, RZ ;  /* 0x0000001c07077219 */ /* 0x000fe400000006ff */
[----:B------:R-:W-:Y:S01]  /*0940*/  SHF.L.U32 R11, R11, R26, RZ ;  /* 0x0000001a0b0b7219 */ /* 0x000fe200000006ff */
[----:B------:R-:W-:Y:S01]  /*0950*/  UISETP.NE.AND UP1, UPT, UR5, URZ, UPT ;  /* 0x000000ff0500728c */ /* 0x000fe2000bf25270 */
[----:B------:R-:W-:Y:S02]  /*0960*/  LOP3.LUT R29, R9, R4, R29, 0xfe, !PT ;  /* 0x00000004091d7212 */ /* 0x000fe400078efe1d */
[----:B------:R-:W-:Y:S02]  /*0970*/  LOP3.LUT R0, R11, R7, R0, 0xfe, !PT ;  /* 0x000000070b007212 */ /* 0x000fe400078efe00 */
[----:B----4-:R-:W-:Y:S02]  /*0980*/  LOP3.LUT R9, R16, 0xff, RZ, 0xc0, !PT ;  /* 0x000000ff10097812 */ /* 0x010fe400078ec0ff */
[----:B------:R-:W-:-:S02]  /*0990*/  LOP3.LUT R17, R17, 0xff, RZ, 0xc0, !PT ;  /* 0x000000ff11117812 */ /* 0x000fc400078ec0ff */
[----:B------:R-:W-:Y:S02]  /*09a0*/  LOP3.LUT R11, R18, 0xff, RZ, 0xc0, !PT ;  /* 0x000000ff120b7812 */ /* 0x000fe400078ec0ff */
[----:B------:R-:W-:Y:S02]  /*09b0*/  LOP3.LUT R19, R19, 0xff, RZ, 0xc0, !PT ;  /* 0x000000ff13137812 */ /* 0x000fe400078ec0ff */
[-C--:B------:R-:W-:Y:S02]  /*09c0*/  SHF.L.U32 R9, R9, R26.reuse, RZ ;  /* 0x0000001a09097219 */ /* 0x080fe400000006ff */
[-C--:B------:R-:W-:Y:S02]  /*09d0*/  SHF.L.U32 R17, R17, R26.reuse, RZ ;  /* 0x0000001a11117219 */ /* 0x080fe400000006ff */
[-C--:B------:R-:W-:Y:S02]  /*09e0*/  SHF.L.U32 R11, R11, R26.reuse, RZ ;  /* 0x0000001a0b0b7219 */ /* 0x080fe400000006ff */
[----:B------:R-:W-:Y:S01]  /*09f0*/  SHF.L.U32 R19, R19, R26, RZ ;  /* 0x0000001a13137219 */ /* 0x000fe200000006ff */
[----:B0-----:R-:W-:Y:S01]  /*0a00*/  VIADD R24, R24, 0x40 ;  /* 0x0000004018187836 */ /* 0x001fe20000000000 */
[----:B--2---:R-:W-:-:S02]  /*0a10*/  LOP3.LUT R7, R12, 0xff, RZ, 0xc0, !PT ;  /* 0x000000ff0c077812 */ /* 0x004fc400078ec0ff */
[----:B------:R-:W-:Y:S02]  /*0a20*/  LOP3.LUT R13, R13, 0xff, RZ, 0xc0, !PT ;  /* 0x000000ff0d0d7812 */ /* 0x000fe400078ec0ff */
[----:B------:R-:W-:Y:S02]  /*0a30*/  LOP3.LUT R5, R14, 0xff, RZ, 0xc0, !PT ;  /* 0x000000ff0e057812 */ /* 0x000fe400078ec0ff */
[----:B------:R-:W-:Y:S02]  /*0a40*/  LOP3.LUT R15, R15, 0xff, RZ, 0xc0, !PT ;  /* 0x000000ff0f0f7812 */ /* 0x000fe400078ec0ff */
[-C--:B------:R-:W-:Y:S02]  /*0a50*/  SHF.L.U32 R7, R7, R28.reuse, RZ ;  /* 0x0000001c07077219 */ /* 0x080fe400000006ff */
[-C--:B------:R-:W-:Y:S02]  /*0a60*/  SHF.L.U32 R13, R13, R28.reuse, RZ ;  /* 0x0000001c0d0d7219 */ /* 0x080fe400000006ff */
[----:B------:R-:W-:-:S02]  /*0a70*/  SHF.L.U32 R4, R5, R28, RZ ;  /* 0x0000001c05047219 */ /* 0x000fc400000006ff */
[----:B------:R-:W-:Y:S01]  /*0a80*/  SHF.L.U32 R6, R15, R28, RZ ;  /* 0x0000001c0f067219 */ /* 0x000fe200000006ff */
[----:B------:R-:W-:Y:S01]  /*0a90*/  VIADD R28, R28, 0x10 ;  /* 0x000000101c1c7836 */ /* 0x000fe20000000000 */
[----:B------:R-:W-:Y:S02]  /*0aa0*/  LOP3.LUT R20, R9, R7, R20, 0xfe, !PT ;  /* 0x0000000709147212 */ /* 0x000fe400078efe14 */
[----:B------:R-:W-:Y:S02]  /*0ab0*/  LOP3.LUT R22, R17, R13, R22, 0xfe, !PT ;  /* 0x0000000d11167212 */ /* 0x000fe400078efe16 */
[----:B------:R-:W-:Y:S02]  /*0ac0*/  LOP3.LUT R23, R11, R4, R23, 0xfe, !PT ;  /* 0x000000040b177212 */ /* 0x000fe400078efe17 */
[----:B------:R-:W-:Y:S01]  /*0ad0*/  LOP3.LUT R21, R19, R6, R21, 0xfe, !PT ;  /* 0x0000000613157212 */ /* 0x000fe200078efe15 */
[----:B------:R-:W-:Y:S06]  /*0ae0*/  BRA.U UP1, `(.L_x_8) ;  /* 0xfffffffd01387547 */ /* 0x000fec000b83ffff */
.L_x_7:
[----:B------:R-:W2:Y:S02]  /*0af0*/  LDCU UR5, c[0x0][0x390] ;  /* 0x00007200ff0577ac */ /* 0x000ea40008000800 */
[----:B--2---:R-:W-:-:S04]  /*0b00*/  UIADD3 UR5, UPT, UPT, UR5, -0x1, URZ ;  /* 0xffffffff05057890 */ /* 0x004fc8000fffe0ff */
[----:B------:R-:W-:-:S09]  /*0b10*/  ULOP3.LUT UP1, URZ, UR5, 0x8, URZ, 0xc0, !UPT ;  /* 0x0000000805ff7892 */ /* 0x000fd2000f82c0ff */
[----:B------:R-:W-:Y:S05]  /*0b20*/  BRA.U UP1, `(.L_x_9) ;  /* 0x0000000101647547 */ /* 0x000fea000b800000 */
[----:B01----:R-:W-:-:S05]  /*0b30*/  IMAD R4, R28, 0x4, R1 ;  /* 0x000000041c047824 */ /* 0x003fca00078e0201 */
[----:B------:R-:W2:Y:S04]  /*0b40*/  LDL.U8 R5, [R4] ;  /* 0x0000000004057983 */ /* 0x000ea80000100000 */
[----:B------:R-:W3:Y:S04]  /*0b50*/  LDL.U8 R7, [R4+0x4] ;  /* 0x0000040004077983 */ /* 0x000ee80000100000 */
[----:B------:R-:W4:Y:S04]  /*0b60*/  LDL.U8 R9, [R4+0x8] ;  /* 0x0000080004097983 */ /* 0x000f280000100000 */
[----:B------:R-:W5:Y:S04]  /*0b70*/  LDL.U8 R11, [R4+0xc] ;  /* 0x00000c00040b7983 */ /* 0x000f680000100000 */
[----:B------:R-:W5:Y:S04]  /*0b80*/  LDL.U8 R13, [R4+0x10] ;  /* 0x00001000040d7983 */ /* 0x000f680000100000 */
[----:B------:R-:W5:Y:S04]  /*0b90*/  LDL.U8 R15, [R4+0x14] ;  /* 0x00001400040f7983 */ /* 0x000f680000100000 */
[----:B------:R-:W5:Y:S04]  /*0ba0*/  LDL.U8 R17, [R4+0x18] ;  /* 0x0000180004117983 */ /* 0x000f680000100000 */
[----:B------:R0:W5:Y:S01]  /*0bb0*/  LDL.U8 R19, [R4+0x1c] ;  /* 0x00001c0004137983 */ /* 0x0001620000100000 */
[----:B--2---:R-:W-:-:S02]  /*0bc0*/  SHF.L.U32 R6, R5, R28, RZ ;  /* 0x0000001c05067219 */ /* 0x004fc400000006ff */
[-C--:B---3--:R-:W-:Y:S02]  /*0bd0*/  SHF.L.U32 R8, R7, R28.reuse, RZ ;  /* 0x0000001c07087219 */ /* 0x088fe400000006ff */
[----:B------:R-:W-:Y:S02]  /*0be0*/  LOP3.LUT R25, R6, R25, RZ, 0xfc, !PT ;  /* 0x0000001906197212 */ /* 0x000fe400078efcff */
[-C--:B----4-:R-:W-:Y:S02]  /*0bf0*/  SHF.L.U32 R10, R9, R28.reuse, RZ ;  /* 0x0000001c090a7219 */ /* 0x090fe400000006ff */
[----:B------:R-:W-:Y:S02]  /*0c00*/  LOP3.LUT R27, R8, R27, RZ, 0xfc, !PT ;  /* 0x0000001b081b7212 */ /* 0x000fe400078efcff */
[----:B-----5:R-:W-:Y:S02]  /*0c10*/  SHF.L.U32 R11, R11, R28, RZ ;  /* 0x0000001c0b0b7219 */ /* 0x020fe400000006ff */
[----:B------:R-:W-:-:S02]  /*0c20*/  LOP3.LUT R29, R10, R29, RZ, 0xfc, !PT ;  /* 0x0000001d0a1d7212 */ /* 0x000fc400078efcff */
[----:B------:R-:W-:Y:S02]  /*0c30*/  SHF.L.U32 R13, R13, R28, RZ ;  /* 0x0000001c0d0d7219 */ /* 0x000fe400000006ff */
[----:B------:R-:W-:Y:S02]  /*0c40*/  LOP3.LUT R0, R11, R0, RZ, 0xfc, !PT ;  /* 0x000000000b007212 */ /* 0x000fe400078efcff */
[----:B------:R-:W-:Y:S02]  /*0c50*/  SHF.L.U32 R15, R15, R28, RZ ;  /* 0x0000001c0f0f7219 */ /* 0x000fe400000006ff */
[----:B------:R-:W-:Y:S02]  /*0c60*/  LOP3.LUT R20, R13, R20, RZ, 0xfc, !PT ;  /* 0x000000140d147212 */ /* 0x000fe400078efcff */
[----:B0-----:R-:W-:Y:S02]  /*0c70*/  SHF.L.U32 R4, R17, R28, RZ ;  /* 0x0000001c11047219 */ /* 0x001fe400000006ff */
[----:B------:R-:W-:-:S02]  /*0c80*/  LOP3.LUT R22, R15, R22, RZ, 0xfc, !PT ;  /* 0x000000160f167212 */ /* 0x000fc400078efcff */
[----:B------:R-:W-:Y:S02]  /*0c90*/  SHF.L.U32 R28, R19, R28, RZ ;  /* 0x0000001c131c7219 */ /* 0x000fe400000006ff */
[----:B------:R-:W-:Y:S02]  /*0ca0*/  LOP3.LUT R23, R4, R23, RZ, 0xfc, !PT ;  /* 0x0000001704177212 */ /* 0x000fe400078efcff */
[----:B------:R-:W-:-:S07]  /*0cb0*/  LOP3.LUT R21, R28, R21, RZ, 0xfc, !PT ;  /* 0x000000151c157212 */ /* 0x000fce00078efcff */
.L_x_9:
[----:B------:R-:W-:Y:S04]  /*0cc0*/  STG.E desc[UR8][R2.64+0x30], R0 ;  /* 0x0000300002007986 */ /* 0x000fe8000c101908 */
[----:B------:R-:W-:Y:S04]  /*0cd0*/  STG.E desc[UR8][R2.64+0x50], R22 ;  /* 0x0000501602007986 */ /* 0x000fe8000c101908 */
[----:B------:R2:W-:Y:S04]  /*0ce0*/  STG.E desc[UR8][R2.64], R25 ;  /* 0x0000001902007986 */ /* 0x0005e8000c101908 */
[----:B------:R3:W-:Y:S04]  /*0cf0*/  STG.E desc[UR8][R2.64+0x10], R27 ;  /* 0x0000101b02007986 */ /* 0x0007e8000c101908 */
[----:B------:R4:W-:Y:S04]  /*0d00*/  STG.E desc[UR8][R2.64+0x20], R29 ;  /* 0x0000201d02007986 */ /* 0x0009e8000c101908 */
[----:B------:R-:W-:Y:S01]  /*0d10*/  STG.E desc[UR8][R2.64+0x40], R20 ;  /* 0x0000401402007986 */ /* 0x000fe2000c101908 */
[----:B--2---:R-:W-:-:S03]  /*0d20*/  CS2R R24, SRZ ;  /* 0x0000000000187805 */ /* 0x004fc6000001ff00 */
[----:B------:R2:W-:Y:S01]  /*0d30*/  STG.E desc[UR8][R2.64+0x60], R23 ;  /* 0x0000601702007986 */ /* 0x0005e2000c101908 */
[----:B---3--:R-:W-:-:S03]  /*0d40*/  CS2R R26, SRZ ;  /* 0x00000000001a7805 */ /* 0x008fc6000001ff00 */
[----:B------:R3:W-:Y:S01]  /*0d50*/  STG.E desc[UR8][R2.64+0x70], R21 ;  /* 0x0000701502007986 */ /* 0x0007e2000c101908 */
[----:B----4-:R-:W-:Y:S01]  /*0d60*/  CS2R R28, SRZ ;  /* 0x00000000001c7805 */ /* 0x010fe2000001ff00 */
[----:B--2---:R-:W-:Y:S01]  /*0d70*/  IMAD.MOV.U32 R23, RZ, RZ, RZ ;  /* 0x000000ffff177224 */ /* 0x004fe200078e00ff */
[----:B---3--:R-:W-:Y:S01]  /*0d80*/  CS2R R20, SRZ ;  /* 0x0000000000147805 */ /* 0x008fe2000001ff00 */
[----:B------:R-:W-:Y:S06]  /*0d90*/  BRA.U !UP0, `(.L_x_10) ;  /* 0x0000000508187547 */ /* 0x000fec000b800000 */
[----:B------:R-:W-:Y:S01]  /*0da0*/  ULOP3.LUT UR5, UR4, 0x3ffffffe, URZ, 0xc0, !UPT ;  /* 0x3ffffffe04057892 */ /* 0x000fe2000f8ec0ff */
[----:B------:R-:W-:Y:S02]  /*0db0*/  VIADD R0, R1, 0x20 ;  /* 0x0000002001007836 */ /* 0x000fe40000000000 */
[----:B------:R-:W-:Y:S01]  /*0dc0*/  IMAD.MOV.U32 R28, RZ, RZ, RZ ;  /* 0x000000ffff1c7224 */ /* 0x000fe200078e00ff */
[----:B------:R-:W-:-:S12]  /*0dd0*/  UIADD3 UR5, UPT, UPT, -UR5, URZ, URZ ;  /* 0x000000ff05057290 */ /* 0x000fd8000fffe1ff */
.L_x_11:
[----:B01----:R-:W2:Y:S04]  /*0de0*/  LDL.128 R4, [R0+-0x20] ;  /* 0xffffe00000047983 */ /* 0x003ea80000100c00 */
[----:B------:R-:W3:Y:S04]  /*0df0*/  LDL.128 R8, [R0] ;  /* 0x0000000000087983 */ /* 0x000ee80000100c00 */
[----:B------:R-:W4:Y:S01]  /*0e00*/  LDL.128 R16, [R0+0x10] ;  /* 0x0000100000107983 */ /* 0x000f220000100c00 */
[----:B--2---:R-:W-:Y:S01]  /*0e10*/  SHF.R.U32.HI R12, RZ, 0x8, R4 ;  /* 0x00000008ff0c7819 */ /* 0x004fe20000011604 */
[----:B------:R-:W-:Y:S01]  /*0e20*/  VIADD R4, R28, 0x8 ;  /* 0x000000081c047836 */ /* 0x000fe20000000000 */
[----:B---3--:R-:W-:-:S02]  /*0e30*/  SHF.R.U32.HI R8, RZ, 0x8, R8 ;  /* 0x00000008ff087819 */ /* 0x008fc40000011608 */
[----:B------:R-:W-:Y:S02]  /*0e40*/  LOP3.LUT R13, R12, 0xff, RZ, 0xc0, !PT ;  /* 0x000000ff0c0d7812 */ /* 0x000fe400078ec0ff */
[----:B------:R-:W-:Y:S02]  /*0e50*/  LOP3.LUT R15, R8, 0xff, RZ, 0xc0, !PT ;  /* 0x000000ff080f7812 */ /* 0x000fe400078ec0ff */
[----:B------:R-:W-:Y:S02]  /*0e60*/  SHF.L.U32 R13, R13, R28, RZ ;  /* 0x0000001c0d0d7219 */ /* 0x000fe400000006ff */
[----:B------:R-:W-:-:S04]  /*0e70*/  SHF.L.U32 R15, R15, R4, RZ ;  /* 0x000000040f0f7219 */ /* 0x000fc800000006ff */
[----:B------:R-:W-:Y:S02]  /*0e80*/  LOP3.LUT R26, R15, R13, R26, 0xfe, !PT ;  /* 0x0000000d0f1a7212 */ /* 0x000fe400078efe1a */
[----:B------:R0:W2:Y:S01]  /*0e90*/  LDL.128 R12, [R0+-0x10] ;  /* 0xfffff000000c7983 */ /* 0x0000a20000100c00 */
[----:B------:R-:W-:Y:S02]  /*0ea0*/  SHF.R.U32.HI R5, RZ, 0x8, R5 ;  /* 0x00000008ff057819 */ /* 0x000fe40000011605 */
[----:B------:R-:W-:Y:S02]  /*0eb0*/  SHF.R.U32.HI R9, RZ, 0x8, R9 ;  /* 0x00000008ff097819 */ /* 0x000fe40000011609 */
[----:B------:R-:W-:Y:S02]  /*0ec0*/  LOP3.LUT R5, R5, 0xff, RZ, 0xc0, !PT ;  /* 0x000000ff05057812 */ /* 0x000fe400078ec0ff */
[----:B------:R-:W-:Y:S02]  /*0ed0*/  LOP3.LUT R9, R9, 0xff, RZ, 0xc0, !PT ;  /* 0x000000ff09097812 */ /* 0x000fe400078ec0ff */
[----:B------:R-:W-:-:S02]  /*0ee0*/  SHF.L.U32 R5, R5, R28, RZ ;  /* 0x0000001c05057219 */ /* 0x000fc400000006ff */
[----:B------:R-:W-:Y:S02]  /*0ef0*/  SHF.L.U32 R9, R9, R4, RZ ;  /* 0x0000000409097219 */ /* 0x000fe400000006ff */
[----:B------:R-:W-:Y:S02]  /*0f00*/  SHF.R.U32.HI R6, RZ, 0x8, R6 ;  /* 0x00000008ff067819 */ /* 0x000fe40000011606 */
[----:B------:R-:W-:Y:S02]  /*0f10*/  SHF.R.U32.HI R10, RZ, 0x8, R10 ;  /* 0x00000008ff0a7819 */ /* 0x000fe4000001160a */
[----:B------:R-:W-:Y:S02]  /*0f20*/  LOP3.LUT R24, R9, R5, R24, 0xfe, !PT ;  /* 0x0000000509187212 */ /* 0x000fe400078efe18 */
[----:B------:R-:W-:Y:S02]  /*0f30*/  LOP3.LUT R5, R6, 0xff, RZ, 0xc0, !PT ;  /* 0x000000ff06057812 */ /* 0x000fe400078ec0ff */
[----:B------:R-:W-:-:S02]  /*0f40*/  LOP3.LUT R9, R10, 0xff, RZ, 0xc0, !PT ;  /* 0x000000ff0a097812 */ /* 0x000fc400078ec0ff */
[----:B------:R-:W-:Y:S02]  /*0f50*/  SHF.R.U32.HI R7, RZ, 0x8, R7 ;  /* 0x00000008ff077819 */ /* 0x000fe40000011607 */
[----:B------:R-:W-:Y:S02]  /*0f60*/  SHF.L.U32 R6, R5, R28, RZ ;  /* 0x0000001c05067219 */ /* 0x000fe400000006ff */
[----:B------:R-:W-:Y:S02]  /*0f70*/  SHF.L.U32 R9, R9, R4, RZ ;  /* 0x0000000409097219 */ /* 0x000fe400000006ff */
[----:B------:R-:W-:Y:S02]  /*0f80*/  LOP3.LUT R7, R7, 0xff, RZ, 0xc0, !PT ;  /* 0x000000ff07077812 */ /* 0x000fe400078ec0ff */
[----:B----4-:R-:W-:Y:S02]  /*0f90*/  SHF.R.U32.HI R16, RZ, 0x8, R16 ;  /* 0x00000008ff107819 */ /* 0x010fe40000011610 */
[----:B------:R-:W-:-:S02]  /*0fa0*/  LOP3.LUT R27, R9, R6, R27, 0xfe, !PT ;  /* 0x00000006091b7212 */ /* 0x000fc400078efe1b */
[----:B------:R-:W-:Y:S02]  /*0fb0*/  SHF.R.U32.HI R11, RZ, 0x8, R11 ;  /* 0x00000008ff0b7819 */ /* 0x000fe4000001160b */
[----:B------:R-:W-:Y:S02]  /*0fc0*/  SHF.L.U32 R6, R7, R28, RZ ;  /* 0x0000001c07067219 */ /* 0x000fe400000006ff */
[----:B------:R-:W-:Y:S01]  /*0fd0*/  LOP3.LUT R7, R16, 0xff, RZ, 0xc0, !PT ;  /* 0x000000ff10077812 */ /* 0x000fe200078ec0ff */
[----:B------:R-:W-:Y:S01]  /*0fe0*/  UIADD3 UR5, UPT, UPT, UR5, 0x2, URZ ;  /* 0x0000000205057890 */ /* 0x000fe2000fffe0ff */
[----:B------:R-:W-:Y:S02]  /*0ff0*/  LOP3.LUT R11, R11, 0xff, RZ, 0xc0, !PT ;  /* 0x000000ff0b0b7812 */ /* 0x000fe400078ec0ff */
[----:B------:R-:W-:Y:S02]  /*1000*/  SHF.R.U32.HI R17, RZ, 0x8, R17 ;  /* 0x00000008ff117819 */ /* 0x000fe40000011611 */
[----:B------:R-:W-:-:S02]  /*1010*/  SHF.R.U32.HI R18, RZ, 0x8, R18 ;  /* 0x00000008ff127819 */ /* 0x000fc40000011612 */
[----:B------:R-:W-:Y:S02]  /*1020*/  SHF.R.U32.HI R19, RZ, 0x8, R19 ;  /* 0x00000008ff137819 */ /* 0x000fe40000011613 */
[-C--:B------:R-:W-:Y:S01]  /*1030*/  SHF.L.U32 R7, R7, R4.reuse, RZ ;  /* 0x0000000407077219 */ /* 0x080fe200000006ff */
[----:B------:R-:W-:Y:S01]  /*1040*/  UISETP.NE.AND UP1, UPT, UR5, URZ, UPT ;  /* 0x000000ff0500728c */ /* 0x000fe2000bf25270 */
[----:B------:R-:W-:Y:S02]  /*1050*/  SHF.L.U32 R11, R11, R4, RZ ;  /* 0x000000040b0b7219 */ /* 0x000fe400000006ff */
[----:B------:R-:W-:Y:S02]  /*1060*/  LOP3.LUT R17, R17, 0xff, RZ, 0xc0, !PT ;  /* 0x000000ff11117812 */ /* 0x000fe400078ec0ff */
[----:B------:R-:W-:Y:S02]  /*1070*/  LOP3.LUT R9, R18, 0xff, RZ, 0xc0, !PT ;  /* 0x000000ff12097812 */ /* 0x000fe400078ec0ff */
[----:B------:R-:W-:-:S02]  /*1080*/  LOP3.LUT R19, R19, 0xff, RZ, 0xc0, !PT ;  /* 0x000000ff13137812 */ /* 0x000fc400078ec0ff */
[----:B------:R-:W-:Y:S02]  /*1090*/  LOP3.LUT R25, R11, R6, R25, 0xfe, !PT ;  /* 0x000000060b197212 */ /* 0x000fe400078efe19 */
[-C--:B------:R-:W-:Y:S02]  /*10a0*/  SHF.L.U32 R6, R17, R4.reuse, RZ ;  /* 0x0000000411067219 */ /* 0x080fe400000006ff */
[-C--:B------:R-:W-:Y:S02]  /*10b0*/  SHF.L.U32 R9, R9, R4.reuse, RZ ;  /* 0x0000000409097219 */ /* 0x080fe400000006ff */
[----:B------:R-:W-:Y:S01]  /*10c0*/  SHF.L.U32 R19, R19, R4, RZ ;  /* 0x0000000413137219 */ /* 0x000fe200000006ff */
[----:B0-----:R-:W-:Y:S01]  /*10d0*/  VIADD R0, R0, 0x40 ;  /* 0x0000004000007836 */ /* 0x001fe20000000000 */
[----:B--2---:R-:W-:-:S04]  /*10e0*/  SHF.R.U32.HI R12, RZ, 0x8, R12 ;  /* 0x00000008ff0c7819 */ /* 0x004fc8000001160c */
[----:B------:R-:W-:Y:S02]  /*10f0*/  LOP3.LUT R5, R12, 0xff, RZ, 0xc0, !PT ;  /* 0x000000ff0c057812 */ /* 0x000fe400078ec0ff */
[----:B------:R-:W-:Y:S02]  /*1100*/  SHF.R.U32.HI R13, RZ, 0x8, R13 ;  /* 0x00000008ff0d7819 */ /* 0x000fe4000001160d */
[----:B------:R-:W-:Y:S02]  /*1110*/  SHF.L.U32 R5, R5, R28, RZ ;  /* 0x0000001c05057219 */ /* 0x000fe400000006ff */
[----:B------:R-:W-:Y:S02]  /*1120*/  SHF.R.U32.HI R14, RZ, 0x8, R14 ;  /* 0x00000008ff0e7819 */ /* 0x000fe4000001160e */
[----:B------:R-:W-:Y:S02]  /*1130*/  SHF.R.U32.HI R15, RZ, 0x8, R15 ;  /* 0x00000008ff0f7819 */ /* 0x000fe4000001160f */
[----:B------:R-:W-:-:S02]  /*1140*/  LOP3.LUT R20, R7, R5, R20, 0xfe, !PT ;  /* 0x0000000507147212 */ /* 0x000fc400078efe14 */
[----:B------:R-:W-:Y:S02]  /*1150*/  LOP3.LUT R13, R13, 0xff, RZ, 0xc0, !PT ;  /* 0x000000ff0d0d7812 */ /* 0x000fe400078ec0ff */
[----:B------:R-:W-:Y:S02]  /*1160*/  LOP3.LUT R5, R14, 0xff, RZ, 0xc0, !PT ;  /* 0x000000ff0e057812 */ /* 0x000fe400078ec0ff */
[----:B------:R-:W-:Y:S02]  /*1170*/  LOP3.LUT R15, R15, 0xff, RZ, 0xc0, !PT ;  /* 0x000000ff0f0f7812 */ /* 0x000fe400078ec0ff */
[-C--:B------:R-:W-:Y:S02]  /*1180*/  SHF.L.U32 R13, R13, R28.reuse, RZ ;  /* 0x0000001c0d0d7219 */ /* 0x080fe400000006ff */
[-C--:B------:R-:W-:Y:S02]  /*1190*/  SHF.L.U32 R4, R5, R28.reuse, RZ ;  /* 0x0000001c05047219 */ /* 0x080fe400000006ff */
[----:B------:R-:W-:Y:S01]  /*11a0*/  SHF.L.U32 R8, R15, R28, RZ ;  /* 0x0000001c0f087219 */ /* 0x000fe200000006ff */
[----:B------:R-:W-:Y:S01]  /*11b0*/  VIADD R28, R28, 0x10 ;  /* 0x000000101c1c7836 */ /* 0x000fe20000000000 */
[----:B------:R-:W-:-:S02]  /*11c0*/  LOP3.LUT R29, R6, R13, R29, 0xfe, !PT ;  /* 0x0000000d061d7212 */ /* 0x000fc400078efe1d */
[----:B------:R-:W-:Y:S02]  /*11d0*/  LOP3.LUT R23, R9, R4, R23, 0xfe, !PT ;  /* 0x0000000409177212 */ /* 0x000fe400078efe17 */
[----:B------:R-:W-:Y:S01]  /*11e0*/  LOP3.LUT R21, R19, R8, R21, 0xfe, !PT ;  /* 0x0000000813157212 */ /* 0x000fe200078efe15 */
[----:B------:R-:W-:Y:S06]  /*11f0*/  BRA.U UP1, `(.L_x_11) ;  /* 0xfffffff901f87547 */ /* 0x000fec000b83ffff */
.L_x_10:
[----:B------:R-:W2:Y:S02]  /*1200*/  LDCU UR5, c[0x0][0x390] ;  /* 0x00007200ff0577ac */ /* 0x000ea40008000800 */
[----:B--2---:R-:W-:-:S04]  /*1210*/  UIADD3 UR5, UPT, UPT, UR5, -0x1, URZ ;  /* 0xffffffff05057890 */ /* 0x004fc8000fffe0ff */
[----:B------:R-:W-:-:S04]  /*1220*/  ULOP3.LUT UR5, UR5, 0x8, URZ, 0xc0, !UPT ;  /* 0x0000000805057892 */ /* 0x000fc8000f8ec0ff */
[----:B------:R-:W-:-:S09]  /*1230*/  UISETP.NE.AND UP1, UPT, UR5, URZ, UPT ;  /* 0x000000ff0500728c */ /* 0x000fd2000bf25270 */
[----:B------:R-:W-:Y:S05]  /*1240*/  BRA.U UP1, `(.L_x_12) ;  /* 0x0000000101647547 */ /* 0x000fea000b800000 */
[----:B------:R-:W-:-:S05]  /*1250*/  IMAD R0, R28, 0x4, R1 ;  /* 0x000000041c007824 */ /* 0x000fca00078e0201 */
[----:B0-----:R-:W2:Y:S04]  /*1260*/  LDL.U8 R9, [R0+0x9] ;  /* 0x0000090000097983 */ /* 0x001ea80000100000 */
[----:B-1----:R-:W3:Y:S04]  /*1270*/  LDL.U8 R5, [R0+0x1] ;  /* 0x0000010000057983 */ /* 0x002ee80000100000 */
[----:B------:R-:W4:Y:S04]  /*1280*/  LDL.U8 R7, [R0+0x5] ;  /* 0x0000050000077983 */ /* 0x000f280000100000 */
[----:B------:R-:W5:Y:S04]  /*1290*/  LDL.U8 R11, [R0+0xd] ;  /* 0x00000d00000b7983 */ /* 0x000f680000100000 */
[----:B------:R-:W5:Y:S04]  /*12a0*/  LDL.U8 R13, [R0+0x11] ;  /* 0x00001100000d7983 */ /* 0x000f680000100000 */
[----:B------:R-:W5:Y:S04]  /*12b0*/  LDL.U8 R15, [R0+0x15] ;  /* 0x00001500000f7983 */ /* 0x000f680000100000 */
[----:B------:R-:W5:Y:S04]  /*12c0*/  LDL.U8 R17, [R0+0x19] ;  /* 0x0000190000117983 */ /* 0x000f680000100000 */
[----:B------:R0:W5:Y:S01]  /*12d0*/  LDL.U8 R19, [R0+0x1d] ;  /* 0x00001d0000137983 */ /* 0x0001620000100000 */
[----:B--2---:R-:W-:-:S04]  /*12e0*/  SHF.L.U32 R4, R9, R28, RZ ;  /* 0x0000001c09047219 */ /* 0x004fc800000006ff */
[----:B------:R-:W-:Y:S02]  /*12f0*/  LOP3.LUT R27, R4, R27, RZ, 0xfc, !PT ;  /* 0x0000001b041b7212 */ /* 0x000fe400078efcff */
[-C--:B---3--:R-:W-:Y:S02]  /*1300*/  SHF.L.U32 R5, R5, R28.reuse, RZ ;  /* 0x0000001c05057219 */ /* 0x088fe400000006ff */
[-C--:B----4-:R-:W-:Y:S02]  /*1310*/  SHF.L.U32 R7, R7, R28.reuse, RZ ;  /* 0x0000001c07077219 */ /* 0x090fe400000006ff */
[-C--:B-----5:R-:W-:Y:S02]  /*1320*/  SHF.L.U32 R6, R11, R28.reuse, RZ ;  /* 0x0000001c0b067219 */ /* 0x0a0fe400000006ff */
[-C--:B------:R-:W-:Y:S02]  /*1330*/  SHF.L.U32 R13, R13, R28.reuse, RZ ;  /* 0x0000001c0d0d7219 */ /* 0x080fe400000006ff */
[----:B------:R-:W-:-:S02]  /*1340*/  SHF.L.U32 R4, R15, R28, RZ ;  /* 0x0000001c0f047219 */ /* 0x000fc400000006ff */
[-C--:B0-----:R-:W-:Y:S02]  /*1350*/  SHF.L.U32 R0, R17, R28.reuse, RZ ;  /* 0x0000001c11007219 */ /* 0x081fe400000006ff */
[----:B------:R-:W-:Y:S02]  /*1360*/  SHF.L.U32 R28, R19, R28, RZ ;  /* 0x0000001c131c7219 */ /* 0x000fe400000006ff */
[----:B------:R-:W-:Y:S02]  /*1370*/  LOP3.LUT R26, R5, R26, RZ, 0xfc, !PT ;  /* 0x0000001a051a7212 */ /* 0x000fe400078efcff */
[----:B------:R-:W-:Y:S02]  /*1380*/  LOP3.LUT R24, R7, R24, RZ, 0xfc, !PT ;  /* 0x0000001807187212 */ /* 0x000fe400078efcff */
[----:B------:R-:W-:Y:S02]  /*1390*/  LOP3.LUT R25, R6, R25, RZ, 0xfc, !PT ;  /* 0x0000001906197212 */ /* 0x000fe400078efcff */
[----:B------:R-:W-:-:S02]  /*13a0*/  LOP3.LUT R20, R13, R20, RZ, 0xfc, !PT ;  /* 0x000000140d147212 */ /* 0x000fc400078efcff */
[----:B------:R-:W-:Y:S02]  /*13b0*/  LOP3.LUT R29, R4, R29, RZ, 0xfc, !PT ;  /* 0x0000001d041d7212 */ /* 0x000fe400078efcff */
[----:B------:R-:W-:Y:S02]  /*13c0*/  LOP3.LUT R23, R0, R23, RZ, 0xfc, !PT ;  /* 0x0000001700177212 */ /* 0x000fe400078efcff */
[----:B------:R-:W-:-:S07]  /*13d0*/  LOP3.LUT R21, R28, R21, RZ, 0xfc, !PT ;  /* 0x000000151c157212 */ /* 0x000fce00078efcff */
.L_x_12:
[----:B------:R-:W-:Y:S01]  /*13e0*/  STG.E desc[UR8][R2.64+0x44], R20 ;  /* 0x0000441402007986 */ /* 0x000fe2000c101908 */
[----:B------:R-:W-:Y:S02]  /*13f0*/  IMAD.MOV.U32 R0, RZ, RZ, RZ ;  /* 0x000000ffff007224 */ /* 0x000fe400078e00ff */
[----:B------:R-:W-:Y:S01]  /*1400*/  IMAD.MOV.U32 R28, RZ, RZ, RZ ;  /* 0x000000ffff1c7224 */ /* 0x000fe200078e00ff */
[----:B------:R-:W-:Y:S04]  /*1410*/  STG.E desc[UR8][R2.64+0x54], R29 ;  /* 0x0000541d02007986 */ /* 0x000fe8000c101908 */
[----:B------:R-:W-:Y:S04]  /*1420*/  STG.E desc[UR8][R2.64+0x4], R26 ;  /* 0x0000041a02007986 */ /* 0x000fe8000c101908 */
[----:B------:R-:W-:Y:S04]  /*1430*/  STG.E desc[UR8][R2.64+0x14], R24 ;  /* 0x0000141802007986 */ /* 0x000fe8000c101908 */
[----:B------:R2:W-:Y:S04]  /*1440*/  STG.E desc[UR8][R2.64+0x24], R27 ;  /* 0x0000241b02007986 */ /* 0x0005e8000c101908 */
[----:B------:R3:W-:Y:S04]  /*1450*/  STG.E desc[UR8][R2.64+0x34], R25 ;  /* 0x0000341902007986 */ /* 0x0007e8000c101908 */
[----:B------:R4:W-:Y:S04]  /*1460*/  STG.E desc[UR8][R2.64+0x64], R23 ;  /* 0x0000641702007986 */ /* 0x0009e8000c101908 */
[----:B------:R5:W-:Y:S01]  /*1470*/  STG.E desc[UR8][R2.64+0x74], R21 ;  /* 0x0000741502007986 */ /* 0x000be2000c101908 */
[----:B--2---:R-:W-:-:S02]  /*1480*/  CS2R R26, SRZ ;  /* 0x00000000001a7805 */ /* 0x004fc4000001ff00 */
[----:B---3--:R-:W-:Y:S02]  /*1490*/  CS2R R24, SRZ ;  /* 0x0000000000187805 */ /* 0x008fe4000001ff00 */
[----:B----4-:R-:W-:Y:S01]  /*14a0*/  CS2R R22, SRZ ;  /* 0x0000000000167805 */ /* 0x010fe2000001ff00 */
[----:B-----5:R-:W-:Y:S01]  /*14b0*/  IMAD.MOV.U32 R21, RZ, RZ, RZ ;  /* 0x000000ffff157224 */ /* 0x020fe200078e00ff */
[----:B------:R-:W-:Y:S06]  /*14c0*/  BRA.U !UP0, `(.L_x_13) ;  /* 0x0000000508187547 */ /* 0x000fec000b800000 */
[----:B------:R-:W-:Y:S01]  /*14d0*/  ULOP3.LUT UR4, UR4, 0x3ffffffe, URZ, 0xc0, !UPT ;  /* 0x3ffffffe04047892 */ /* 0x000fe2000f8ec0ff */
[----:B------:R-:W-:Y:S02]  /*14e0*/  VIADD R20, R1, 0x20 ;  /* 0x0000002001147836 */ /* 0x000fe40000000000 */
[----:B------:R-:W-:Y:S01]  /*14f0*/  IMAD.MOV.U32 R0, RZ, RZ, RZ ;  /* 0x000000ffff007224 */ /* 0x000fe200078e00ff */
[----:B------:R-:W-:-:S12]  /*1500*/  UIADD3 UR4, UPT, UPT, -UR4, URZ, URZ ;  /* 0x000000ff04047290 */ /* 0x000fd8000fffe1ff */
.L_x_14:
        /* <DEDUP_REMOVED lines=20> */
[----:B------:R-:W-:Y:S02]  /*1650*/  SHF.R.U32.HI R7, RZ, 0x10, R7 ;  /* 0x00000010ff077819 */ /* 0x000fe40000011607 */
[----:B------:R-:W-:Y:S02]  /*1660*/  SHF.R.U32.HI R11, RZ, 0x10, R11 ;  /* 0x00000010ff0b7819 */ /* 0x000fe4000001160b */
[----:B------:R-:W-:-:S02]  /*1670*/  LOP3.LUT R26, R9, R5, R26, 0xfe, !PT ;  /* 0x00000005091a7212 */ /* 0x000fc400078efe1a */
[----:B------:R-:W-:Y:S02]  /*1680*/  LOP3.LUT R5, R6, 0xff, RZ, 0xc0, !PT ;  /* 0x000000ff06057812 */ /* 0x000fe400078ec0ff */
[----:B------:R-:W-:Y:S02]  /*1690*/  LOP3.LUT R9, R10, 0xff, RZ, 0xc0, !PT ;  /* 0x000000ff0a097812 */ /* 0x000fe400078ec0ff */
[----:B------:R-:W-:Y:S02]  /*16a0*/  LOP3.LUT R7, R7, 0xff, RZ, 0xc0, !PT ;  /* 0x000000ff07077812 */ /* 0x000fe400078ec0ff */
[----:B------:R-:W-:Y:S02]  /*16b0*/  LOP3.LUT R11, R11, 0xff, RZ, 0xc0, !PT ;  /* 0x000000ff0b0b7812 */ /* 0x000fe400078ec0ff */
[----:B------:R-:W-:Y:S02]  /*16c0*/  SHF.L.U32 R5, R5, R0, RZ ;  /* 0x0000000005057219 */ /* 0x000fe400000006ff */
[----:B------:R-:W-:-:S02]  /*16d0*/  SHF.L.U32 R9, R9, R4, RZ ;  /* 0x0000000409097219 */ /* 0x000fc400000006ff */
[----:B------:R-:W-:Y:S02]  /*16e0*/  SHF.L.U32 R7, R7, R0, RZ ;  /* 0x0000000007077219 */ /* 0x000fe400000006ff */
[----:B------:R-:W-:Y:S02]  /*16f0*/  SHF.L.U32 R11, R11, R4, RZ ;  /* 0x000000040b0b7219 */ /* 0x000fe400000006ff */
[----:B----4-:R-:W-:Y:S01]  /*1700*/  SHF.R.U32.HI R16, RZ, 0x10, R16 ;  /* 0x00000010ff107819 */ /* 0x010fe20000011610 */
[----:B------:R-:W-:Y:S01]  /*1710*/  UIADD3 UR4, UPT, UPT, UR4, 0x2, URZ ;  /* 0x0000000204047890 */ /* 0x000fe2000fffe0ff */
[----:B------:R-:W-:Y:S02]  /*1720*/  LOP3.LUT R24, R9, R5, R24, 0xfe, !PT ;  /* 0x0000000509187212 */ /* 0x000fe400078efe18 */
[----:B------:R-:W-:Y:S02]  /*1730*/  LOP3.LUT R22, R11, R7, R22, 0xfe, !PT ;  /* 0x000000070b167212 */ /* 0x000fe400078efe16 */
[----:B------:R-:W-:-:S02]  /*1740*/  SHF.R.U32.HI R17, RZ, 0x10, R17 ;  /* 0x00000010ff117819 */ /* 0x000fc40000011611 */
[----:B------:R-:W-:Y:S02]  /*1750*/  SHF.R.U32.HI R18, RZ, 0x10, R18 ;  /* 0x00000010ff127819 */ /* 0x000fe40000011612 */
[----:B------:R-:W-:Y:S02]  /*1760*/  SHF.R.U32.HI R19, RZ, 0x10, R19 ;  /* 0x00000010ff137819 */ /* 0x000fe40000011613 */
[----:B------:R-:W-:Y:S01]  /*1770*/  LOP3.LUT R7, R16, 0xff, RZ, 0xc0, !PT ;  /* 0x000000ff10077812 */ /* 0x000fe200078ec0ff */
[----:B------:R-:W-:Y:S01]  /*1780*/  UISETP.NE.AND UP2, UPT, UR4, URZ, UPT ;  /* 0x000000ff0400728c */ /* 0x000fe2000bf45270 */
[----:B------:R-:W-:Y:S02]  /*1790*/  LOP3.LUT R17, R17, 0xff, RZ, 0xc0, !PT ;  /* 0x000000ff11117812 */ /* 0x000fe400078ec0ff */
[----:B------:R-:W-:Y:S02]  /*17a0*/  LOP3.LUT R9, R18, 0xff, RZ, 0xc0, !PT ;  /* 0x000000ff12097812 */ /* 0x000fe400078ec0ff */
[----:B------:R-:W-:-:S02]  /*17b0*/  LOP3.LUT R19, R19, 0xff, RZ, 0xc0, !PT ;  /* 0x000000ff13137812 */ /* 0x000fc400078ec0ff */
[-C--:B------:R-:W-:Y:S02]  /*17c0*/  SHF.L.U32 R7, R7, R4.reuse, RZ ;  /* 0x0000000407077219 */ /* 0x080fe400000006ff */
[-C--:B------:R-:W-:Y:S02]  /*17d0*/  SHF.L.U32 R6, R17, R4.reuse, RZ ;  /* 0x0000000411067219 */ /* 0x080fe400000006ff */
[-C--:B------:R-:W-:Y:S02]  /*17e0*/  SHF.L.U32 R9, R9, R4.reuse, RZ ;  /* 0x0000000409097219 */ /* 0x080fe400000006ff */
[----:B------:R-:W-:Y:S01]  /*17f0*/  SHF.L.U32 R19, R19, R4, RZ ;  /* 0x0000000413137219 */ /* 0x000fe200000006ff */
[----:B0-----:R-:W-:Y:S01]  /*1800*/  VIADD R20, R20, 0x40 ;  /* 0x0000004014147836 */ /* 0x001fe20000000000 */
[----:B--2---:R-:W-:Y:S02]  /*1810*/  SHF.R.U32.HI R12, RZ, 0x10, R12 ;  /* 0x00000010ff0c7819 */ /* 0x004fe4000001160c */
[----:B------:R-:W-:-:S02]  /*1820*/  SHF.R.U32.HI R13, RZ, 0x10, R13 ;  /* 0x00000010ff0d7819 */ /* 0x000fc4000001160d */
[----:B------:R-:W-:Y:S02]  /*1830*/  LOP3.LUT R5, R12, 0xff, RZ, 0xc0, !PT ;  /* 0x000000ff0c057812 */ /* 0x000fe400078ec0ff */
[----:B------:R-:W-:Y:S02]  /*1840*/  SHF.R.U32.HI R14, RZ, 0x10, R14 ;  /* 0x00000010ff0e7819 */ /* 0x000fe4000001160e */
[----:B------:R-:W-:Y:S02]  /*1850*/  SHF.R.U32.HI R15, RZ, 0x10, R15 ;  /* 0x00000010ff0f7819 */ /* 0x000fe4000001160f */
[----:B------:R-:W-:Y:S02]  /*1860*/  SHF.L.U32 R8, R5, R0, RZ ;  /* 0x0000000005087219 */ /* 0x000fe400000006ff */
[----:B------:R-:W-:Y:S02]  /*1870*/  LOP3.LUT R13, R13, 0xff, RZ, 0xc0, !PT ;  /* 0x000000ff0d0d7812 */ /* 0x000fe400078ec0ff */
[----:B------:R-:W-:-:S02]  /*1880*/  LOP3.LUT R5, R14, 0xff, RZ, 0xc0, !PT ;  /* 0x000000ff0e057812 */ /* 0x000fc400078ec0ff */
[----:B------:R-:W-:Y:S02]  /*1890*/  LOP3.LUT R15, R15, 0xff, RZ, 0xc0, !PT ;  /* 0x000000ff0f0f7812 */ /* 0x000fe400078ec0ff */
[----:B------:R-:W-:Y:S02]  /*18a0*/  LOP3.LUT R27, R7, R8, R27, 0xfe, !PT ;  /* 0x00000008071b7212 */ /* 0x000fe400078efe1b */
        /* <DEDUP_REMOVED lines=8> */
.L_x_13:
[----:B------:R-:W-:Y:S05]  /*1930*/  BRA.U UP1, `(.L_x_15) ;  /* 0x0000000101647547 */ /* 0x000fea000b800000 */
[----:B01----:R-:W-:-:S05]  /*1940*/  IMAD R4, R0, 0x4, R1 ;  /* 0x0000000400047824 */ /* 0x003fca00078e0201 */
[----:B------:R-:W2:Y:S04]  /*1950*/  LDL.U8 R5, [R4+0x2] ;  /* 0x0000020004057983 */ /* 0x000ea80000100000 */
        /* <DEDUP_REMOVED lines=8> */
[----:B---3--:R-:W-:Y:S02]  /*19e0*/  SHF.L.U32 R7, R7, R0, RZ ;  /* 0x0000000007077219 */ /* 0x008fe400000006ff */
[----:B------:R-:W-:Y:S02]  /*19f0*/  LOP3.LUT R28, R5, R28, RZ, 0xfc, !PT ;  /* 0x0000001c051c7212 */ /* 0x000fe400078efcff */
[----:B----4-:R-:W-:Y:S02]  /*1a00*/  SHF.L.U32 R9, R9, R0, RZ ;  /* 0x0000000009097219 */ /* 0x010fe400000006ff */
[----:B------:R-:W-:Y:S02]  /*1a10*/  LOP3.LUT R26, R7, R26, RZ, 0xfc, !PT ;  /* 0x0000001a071a7212 */ /* 0x000fe400078efcff */
[----:B-----5:R-:W-:Y:S02]  /*1a20*/  SHF.L.U32 R11, R11, R0, RZ ;  /* 0x000000000b0b7219 */ /* 0x020fe400000006ff */
[----:B------:R-:W-:-:S02]  /*1a30*/  LOP3.LUT R24, R9, R24, RZ, 0xfc, !PT ;  /* 0x0000001809187212 */ /* 0x000fc400078efcff */
[----:B------:R-:W-:Y:S02]  /*1a40*/  SHF.L.U32 R6, R13, R0, RZ ;  /* 0x000000000d067219 */ /* 0x000fe400000006ff */
[----:B------:R-:W-:Y:S02]  /*1a50*/  LOP3.LUT R22, R11, R22, RZ, 0xfc, !PT ;  /* 0x000000160b167212 */ /* 0x000fe400078efcff */
[-C--:B------:R-:W-:Y:S02]  /*1a60*/  SHF.L.U32 R8, R15, R0.reuse, RZ ;  /* 0x000000000f087219 */ /* 0x080fe400000006ff */
[----:B------:R-:W-:Y:S02]  /*1a70*/  LOP3.LUT R27, R6, R27, RZ, 0xfc, !PT ;  /* 0x0000001b061b7212 */ /* 0x000fe400078efcff */
[----:B0-----:R-:W-:Y:S02]  /*1a80*/  SHF.L.U32 R4, R17, R0, RZ ;  /* 0x0000000011047219 */ /* 0x001fe400000006ff */
[----:B------:R-:W-:-:S02]  /*1a90*/  LOP3.LUT R25, R8, R25, RZ, 0xfc, !PT ;  /* 0x0000001908197212 */ /* 0x000fc400078efcff */
[----:B------:R-:W-:Y:S02]  /*1aa0*/  SHF.L.U32 R0, R19, R0, RZ ;  /* 0x0000000013007219 */ /* 0x000fe400000006ff */
[----:B------:R-:W-:Y:S02]  /*1ab0*/  LOP3.LUT R23, R4, R23, RZ, 0xfc, !PT ;  /* 0x0000001704177212 */ /* 0x000fe400078efcff */
[----:B------:R-:W-:-:S07]  /*1ac0*/  LOP3.LUT R21, R0, R21, RZ, 0xfc, !PT ;  /* 0x0000001500157212 */ /* 0x000fce00078efcff */
.L_x_15:
        /* <DEDUP_REMOVED lines=10> */
[----:B--2---:R-:W-:Y:S01]  /*1b70*/  IMAD.MOV.U32 R27, RZ, RZ, RZ ;  /* 0x000000ffff1b7224 */ /* 0x004fe200078e00ff */
[----:B---3--:R-:W-:-:S02]  /*1b80*/  CS2R R24, SRZ ;  /* 0x0000000000187805 */ /* 0x008fc4000001ff00 */
[----:B----4-:R-:W-:Y:S02]  /*1b90*/  CS2R R22, SRZ ;  /* 0x0000000000167805 */ /* 0x010fe4000001ff00 */
[----:B-----5:R-:W-:Y:S01]  /*1ba0*/  CS2R R20, SRZ ;  /* 0x0000000000147805 */ /* 0x020fe2000001ff00 */
[----:B------:R-:W-:Y:S06]  /*1bb0*/  BRA.U !UP0, `(.L_x_16) ;  /* 0x0000000108e47547 */ /* 0x000fec000b800000 */
[----:B------:R-:W2:Y:S01]  /*1bc0*/  LDCU UR4, c[0x0][0x390] ;  /* 0x00007200ff0477ac */ /* 0x000ea20008000800 */
[----:B------:R-:W-:Y:S02]  /*1bd0*/  VIADD R26, R1, 0x20 ;  /* 0x00000020011a7836 */ /* 0x000fe40000000000 */
[----:B------:R-:W-:Y:S01]  /*1be0*/  IMAD.MOV.U32 R0, RZ, RZ, RZ ;  /* 0x000000ffff007224 */ /* 0x000fe200078e00ff */
[----:B--2---:R-:W-:-:S04]  /*1bf0*/  UIADD3 UR4, UPT, UPT, UR4, -0x1, URZ ;  /* 0xffffffff04047890 */ /* 0x004fc8000fffe0ff */
[----:B------:R-:W-:-:S04]  /*1c00*/  ULEA.HI UR4, UR4, 0x1, URZ, 0x1d ;  /* 0x0000000104047891 */ /* 0x000fc8000f8fe8ff */
[----:B------:R-:W-:-:S04]  /*1c10*/  ULOP3.LUT UR4, UR4, 0x3ffffffe, URZ, 0xc0, !UPT ;  /* 0x3ffffffe04047892 */ /* 0x000fc8000f8ec0ff */
[----:B------:R-:W-:-:S12]  /*1c20*/  UIADD3 UR4, UPT, UPT, -UR4, URZ, URZ ;  /* 0x000000ff04047290 */ /* 0x000fd8000fffe1ff */
.L_x_17:
[----:B01----:R-:W2:Y:S04]  /*1c30*/  LDL.128 R8, [R26] ;  /* 0x000000001a087983 */ /* 0x003ea80000100c00 */
[----:B------:R-:W3:Y:S01]  /*1c40*/  LDL.128 R4, [R26+-0x20] ;  /* 0xffffe0001a047983 */ /* 0x000ee20000100c00 */
[----:B------:R-:W-:-:S03]  /*1c50*/  VIADD R28, R0, 0x8 ;  /* 0x00000008001c7836 */ /* 0x000fc60000000000 */
[----:B------:R-:W4:Y:S01]  /*1c60*/  LDL.128 R16, [R26+0x10] ;  /* 0x000010001a107983 */ /* 0x000f220000100c00 */
[----:B--2---:R-:W-:Y:S02]  /*1c70*/  SHF.R.U32.HI R15, RZ, 0x18, R8 ;  /* 0x00000018ff0f7819 */ /* 0x004fe40000011608 */
[----:B---3--:R-:W-:Y:S02]  /*1c80*/  SHF.R.U32.HI R13, RZ, 0x18, R4 ;  /* 0x00000018ff0d7819 */ /* 0x008fe40000011604 */
[----:B------:R-:W-:Y:S02]  /*1c90*/  SHF.L.U32 R15, R15, R28, RZ ;  /* 0x0000001c0f0f7219 */ /* 0x000fe400000006ff */
[----:B------:R-:W-:-:S04]  /*1ca0*/  SHF.L.U32 R4, R13, R0, RZ ;  /* 0x000000000d047219 */ /* 0x000fc800000006ff */
[----:B------:R-:W-:Y:S02]  /*1cb0*/  LOP3.LUT R25, R15, R4, R25, 0xfe, !PT ;  /* 0x000000040f197212 */ /* 0x000fe400078efe19 */
[----:B------:R0:W2:Y:S01]  /*1cc0*/  LDL.128 R12, [R26+-0x10] ;  /* 0xfffff0001a0c7983 */ /* 0x0000a20000100c00 */
[----:B------:R-:W-:Y:S02]  /*1cd0*/  SHF.R.U32.HI R5, RZ, 0x18, R5 ;  /* 0x00000018ff057819 */ /* 0x000fe40000011605 */
[----:B------:R-:W-:Y:S02]  /*1ce0*/  SHF.R.U32.HI R9, RZ, 0x18, R9 ;  /* 0x00000018ff097819 */ /* 0x000fe40000011609 */
[----:B------:R-:W-:Y:S02]  /*1cf0*/  SHF.L.U32 R4, R5, R0, RZ ;  /* 0x0000000005047219 */ /* 0x000fe400000006ff */
[----:B------:R-:W-:Y:S02]  /*1d00*/  SHF.L.U32 R9, R9, R28, RZ ;  /* 0x0000001c09097219 */ /* 0x000fe400000006ff */
[----:B------:R-:W-:-:S02]  /*1d10*/  SHF.R.U32.HI R5, RZ, 0x18, R6 ;  /* 0x00000018ff057819 */ /* 0x000fc40000011606 */
[----:B------:R-:W-:Y:S02]  /*1d20*/  LOP3.LUT R27, R9, R4, R27, 0xfe, !PT ;  /* 0x00000004091b7212 */ /* 0x000fe400078efe1b */
[----:B------:R-:W-:Y:S02]  /*1d30*/  SHF.R.U32.HI R9, RZ, 0x18, R10 ;  /* 0x00000018ff097819 */ /* 0x000fe4000001160a */
[----:B------:R-:W-:Y:S02]  /*1d40*/  SHF.R.U32.HI R7, RZ, 0x18, R7 ;  /* 0x00000018ff077819 */ /* 0x000fe40000011607 */
[----:B------:R-:W-:Y:S01]  /*1d50*/  SHF.R.U32.HI R11, RZ, 0x18, R11 ;  /* 0x00000018ff0b7819 */ /* 0x000fe2000001160b */
        /* <DEDUP_REMOVED lines=8> */
[----:B----4-:R-:W-:Y:S02]  /*1de0*/  SHF.R.U32.HI R9, RZ, 0x18, R16 ;  /* 0x00000018ff097819 */ /* 0x010fe40000011610 */
[----:B------:R-:W-:-:S02]  /*1df0*/  SHF.R.U32.HI R17, RZ, 0x18, R17 ;  /* 0x00000018ff117819 */ /* 0x000fc40000011611 */
[----:B------:R-:W-:Y:S02]  /*1e00*/  SHF.R.U32.HI R11, RZ, 0x18, R18 ;  /* 0x00000018ff0b7819 */ /* 0x000fe40000011612 */
[----:B------:R-:W-:Y:S02]  /*1e10*/  SHF.R.U32.HI R19, RZ, 0x18, R19 ;  /* 0x00000018ff137819 */ /* 0x000fe40000011613 */
[-C--:B------:R-:W-:Y:S02]  /*1e20*/  SHF.L.U32 R9, R9, R28.reuse, RZ ;  /* 0x0000001c09097219 */ /* 0x080fe400000006ff */
[-C--:B------:R-:W-:Y:S02]  /*1e30*/  SHF.L.U32 R17, R17, R28.reuse, RZ ;  /* 0x0000001c11117219 */ /* 0x080fe400000006ff */
[-C--:B------:R-:W-:Y:S02]  /*1e40*/  SHF.L.U32 R11, R11, R28.reuse, RZ ;  /* 0x0000001c0b0b7219 */ /* 0x080fe400000006ff */
[----:B------:R-:W-:Y:S01]  /*1e50*/  SHF.L.U32 R19, R19, R28, RZ ;  /* 0x0000001c13137219 */ /* 0x000fe200000006ff */
[----:B0-----:R-:W-:Y:S01]  /*1e60*/  VIADD R26, R26, 0x40 ;  /* 0x000000401a1a7836 */ /* 0x001fe20000000000 */
[----:B--2---:R-:W-:-:S02]  /*1e70*/  SHF.R.U32.HI R7, RZ, 0x18, R12 ;  /* 0x00000018ff077819 */ /* 0x004fc4000001160c */
[----:B------:R-:W-:Y:S02]  /*1e80*/  SHF.R.U32.HI R13, RZ, 0x18, R13 ;  /* 0x00000018ff0d7819 */ /* 0x000fe4000001160d */
[----:B------:R-:W-:Y:S02]  /*1e90*/  SHF.R.U32.HI R5, RZ, 0x18, R14 ;  /* 0x00000018ff057819 */ /* 0x000fe4000001160e */
[----:B------:R-:W-:Y:S02]  /*1ea0*/  SHF.R.U32.HI R15, RZ, 0x18, R15 ;  /* 0x00000018ff0f7819 */ /* 0x000fe4000001160f */
        /* <DEDUP_REMOVED lines=10> */
.L_x_16:
        /* <DEDUP_REMOVED lines=26> */
.L_x_18:
[----:B------:R-:W-:Y:S04]  /*20f0*/  STG.E desc[UR8][R2.64+0xc], R25 ;  /* 0x00000c1902007986 */ /* 0x000fe8000c101908 */
[----:B------:R-:W-:Y:S04]  /*2100*/  STG.E desc[UR8][R2.64+0x1c], R27 ;  /* 0x00001c1b02007986 */ /* 0x000fe8000c101908 */
[----:B------:R-:W-:Y:S04]  /*2110*/  STG.E desc[UR8][R2.64+0x2c], R29 ;  /* 0x00002c1d02007986 */ /* 0x000fe8000c101908 */
[----:B------:R-:W-:Y:S04]  /*2120*/  STG.E desc[UR8][R2.64+0x3c], R20 ;  /* 0x00003c1402007986 */ /* 0x000fe8000c101908 */
[----:B------:R-:W-:Y:S04]  /*2130*/  STG.E desc[UR8][R2.64+0x4c], R22 ;  /* 0x00004c1602007986 */ /* 0x000fe8000c101908 */
[----:B------:R-:W-:Y:S04]  /*2140*/  STG.E desc[UR8][R2.64+0x5c], R24 ;  /* 0x00005c1802007986 */ /* 0x000fe8000c101908 */
[----:B------:R-:W-:Y:S04]  /*2150*/  STG.E desc[UR8][R2.64+0x6c], R23 ;  /* 0x00006c1702007986 */ /* 0x000fe8000c101908 */
[----:B------:R-:W-:Y:S01]  /*2160*/  STG.E desc[UR8][R2.64+0x7c], R21 ;  /* 0x00007c1502007986 */ /* 0x000fe2000c101908 */
[----:B------:R-:W-:Y:S05]  /*2170*/  EXIT ;  /* 0x000000000000794d */ /* 0x000fea0003800000 */
.L_x_0:
[----:B------:R-:W-:Y:S04]  /*2180*/  STG.E desc[UR8][R2.64], RZ ;  /* 0x000000ff02007986 */ /* 0x000fe8000c101908 */
        /* <DEDUP_REMOVED lines=30> */
[----:B------:R-:W-:Y:S01]  /*2370*/  STG.E desc[UR8][R2.64+0x7c], RZ ;  /* 0x00007cff02007986 */ /* 0x000fe2000c101908 */
[----:B------:R-:W-:Y:S05]  /*2380*/  EXIT ;  /* 0x000000000000794d */ /* 0x000fea0003800000 */
.L_x_19:
[----:B------:R-:W-:-:S00]  /*2390*/  BRA `(.L_x_19) ;  /* 0xfffffffc00fc7947 */ /* 0x000fc0000383ffff */
[----:B------:R-:W-:-:S00]  /*23a0*/  NOP ;  /* 0x0000000000007918 */ /* 0x000fc00000000000 */
        /* <DEDUP_REMOVED lines=13> */
.L_x_308:


//--------------------- .text._Z24deinterleave_kernel_4bitPKjPjj --------------------------
	.section	.text._Z24deinterleave_kernel_4bitPKjPjj,"ax",@progbits
	.align	128
        .global         _Z24deinterleave_kernel_4bitPKjPjj
        .type           _Z24deinterleave_kernel_4bitPKjPjj,@function
        .size           _Z24deinterleave_kernel_4bitPKjPjj,(.L_x_309 - _Z24deinterleave_kernel_4bitPKjPjj)
        .other          _Z24deinterleave_kernel_4bitPKjPjj,@"STO_CUDA_ENTRY STV_DEFAULT"
_Z24deinterleave_kernel_4bitPKjPjj:
.text._Z24deinterleave_kernel_4bitPKjPjj:
        /* <DEDUP_REMOVED lines=28> */
.L_x_22:
        /* <DEDUP_REMOVED lines=28> */
.L_x_21:
        /* <DEDUP_REMOVED lines=22> */
.L_x_24:
        /* <DEDUP_REMOVED lines=17> */
.L_x_25:
        /* <DEDUP_REMOVED lines=8> */
.L_x_26:
[----:B------:R-:W-:Y:S02]  /*0670*/  IMAD.MOV.U32 R2, RZ, RZ, R4 ;  /* 0x000000ffff027224 */ /* 0x000fe400078e0004 */
[----:B------:R-:W-:-:S05]  /*0680*/  IMAD.MOV.U32 R3, RZ, RZ, R5 ;  /* 0x000000ffff037224 */ /* 0x000fca00078e0005 */
[----:B------:R-:W2:Y:S01]  /*0690*/  LDG.E R0, desc[UR8][R2.64] ;  /* 0x0000000802007981 */ /* 0x000ea2000c1e1900 */
[----:B------:R-:W-:Y:S01]  /*06a0*/  UIADD3 UR4, UPT, UPT, UR4, 0x1, URZ ;  /* 0x0000000104047890 */ /* 0x000fe2000fffe0ff */
[----:B------:R-:W-:-:S03]  /*06b0*/  IADD3 R4, P0, PT, R4, 0x4, RZ ;  /* 0x0000000404047810 */ /* 0x000fc60007f1e0ff */
[----:B------:R-:W-:Y:S02]  /*06c0*/  UISETP.NE.AND UP0, UPT, UR4, URZ, UPT ;  /* 0x000000ff0400728c */ /* 0x000fe4000bf05270 */
[----:B------:R-:W-:Y:S01]  /*06d0*/  IMAD.X R5, RZ, RZ, R5, P0 ;  /* 0x000000ffff057224 */ /* 0x000fe200000e0605 */
[----:B--2---:R0:W-:Y:S02]  /*06e0*/  STL [R7], R0 ;  /* 0x0000000007007387 */ /* 0x0041e40000100800 */
[----:B0-----:R-:W-:-:S04]  /*06f0*/  VIADD R7, R7, 0x4 ;  /* 0x0000000407077836 */ /* 0x001fc80000000000 */
[----:B------:R-:W-:Y:S05]  /*0700*/  BRA.U UP0, `(.L_x_26) ;  /* 0xfffffffd00d87547 */ /* 0x000fea000b83ffff */
.L_x_23:
[----:B------:R-:W-:Y:S01]  /*0710*/  UISETP.GE.U32.AND UP0, UPT, UR7, 0xd, UPT ;  /* 0x0000000d0700788c */ /* 0x000fe2000bf06070 */
[----:B------:R-:W-:Y:S01]  /*0720*/  IMAD.MOV.U32 R0, RZ, RZ, RZ ;  /* 0x000000ffff007224 */ /* 0x000fe200078e00ff */
[----:B------:R-:W-:Y:S01]  /*0730*/  UIADD3 UR6, UPT, UPT, UR7, -0x1, URZ ;  /* 0xffffffff07067890 */ /* 0x000fe2000fffe0ff */
[----:B------:R-:W-:Y:S02]  /*0740*/  IMAD.MOV.U32 R24, RZ, RZ, RZ ;  /* 0x000000ffff187224 */ /* 0x000fe400078e00ff */
[----:B------:R-:W-:Y:S01]  /*0750*/  IMAD.MOV.U32 R20, RZ, RZ, RZ ;  /* 0x000000ffff147224 */ /* 0x000fe200078e00ff */
[----:B------:R-:W-:Y:S01]  /*0760*/  ULEA.HI UR4, UR6, 0x1, URZ, 0x1e ;  /* 0x0000000106047891 */ /* 0x000fe2000f8ff0ff */
[----:B------:R-:W-:Y:S02]  /*0770*/  IMAD.MOV.U32 R29, RZ, RZ, RZ ;  /* 0x000000ffff1d7224 */ /* 0x000fe400078e00ff */
[----:B------:R-:W-:Y:S01]  /*0780*/  IMAD.MOV.U32 R2, RZ, RZ, RZ ;  /* 0x000000ffff027224 */ /* 0x000fe200078e00ff */
[----:B------:R-:W-:-:S04]  /*0790*/  ULOP3.LUT UR5, UR4, 0x3, URZ, 0xc0, !UPT ;  /* 0x0000000304057892 */ /* 0x000fc8000f8ec0ff */
[----:B------:R-:W-:Y:S02]  /*07a0*/  UIADD3 UR7, UPT, UPT, UR5, -0x1, URZ ;  /* 0xffffffff05077890 */ /* 0x000fe4000fffe0ff */
[----:B------:R-:W-:Y:S01]  /*07b0*/  UISETP.NE.AND UP1, UPT, UR5, URZ, UPT ;  /* 0x000000ff0500728c */ /* 0x000fe2000bf25270 */
[----:B------:R-:W-:Y:S10]  /*07c0*/  BRA.U !UP0, `(.L_x_27) ;  /* 0x0000000108e07547 */ /* 0x000ff4000b800000 */
[----:B------:R-:W-:Y:S01]  /*07d0*/  ULOP3.LUT UR5, UR4, 0x7ffffffc, URZ, 0xc0, !UPT ;  /* 0x7ffffffc04057892 */ /* 0x000fe2000f8ec0ff */
[----:B01----:R-:W-:Y:S02]  /*07e0*/  VIADD R3, R1, 0x20 ;  /* 0x0000002001037836 */ /* 0x003fe40000000000 */
[----:B------:R-:W-:Y:S01]  /*07f0*/  IMAD.MOV.U32 R0, RZ, RZ, RZ ;  /* 0x000000ffff007224 */ /* 0x000fe200078e00ff */
[----:B------:R-:W-:-:S12]  /*0800*/  UIADD3 UR5, UPT, UPT, -UR5, URZ, URZ ;  /* 0x000000ff05057290 */ /* 0x000fd8000fffe1ff */
.L_x_28:
[----:B------:R-:W2:Y:S04]  /*0810*/  LDL.128 R4, [R3+-0x20] ;  /* 0xffffe00003047983 */ /* 0x000ea80000100c00 */
[----:B------:R-:W3:Y:S04]  /*0820*/  LDL.128 R8, [R3+-0x10] ;  /* 0xfffff00003087983 */ /* 0x000ee80000100c00 */
[----:B------:R-:W4:Y:S04]  /*0830*/  LDL.128 R12, [R3] ;  /* 0x00000000030c7983 */ /* 0x000f280000100c00 */
[----:B------:R0:W5:Y:S01]  /*0840*/  LDL.128 R16, [R3+0x10] ;  /* 0x0000100003107983 */ /* 0x0001620000100c00 */
[----:B------:R-:W-:-:S04]  /*0850*/  UIADD3 UR5, UPT, UPT, UR5, 0x4, URZ ;  /* 0x0000000405057890 */ /* 0x000fc8000fffe0ff */
[----:B------:R-:W-:Y:S01]  /*0860*/  UISETP.NE.AND UP2, UPT, UR5, URZ, UPT ;  /* 0x000000ff0500728c */ /* 0x000fe2000bf45270 */
[----:B0-----:R-:W-:Y:S01]  /*0870*/  VIADD R3, R3, 0x40 ;  /* 0x0000004003037836 */ /* 0x001fe20000000000 */
[----:B--2---:R-:W-:Y:S01]  /*0880*/  LOP3.LUT R21, R4, 0xf, RZ, 0xc0, !PT ;  /* 0x0000000f04157812 */ /* 0x004fe200078ec0ff */
[----:B------:R-:W-:Y:S01]  /*0890*/  VIADD R4, R0, 0x4 ;  /* 0x0000000400047836 */ /* 0x000fe20000000000 */
[----:B------:R-:W-:Y:S02]  /*08a0*/  LOP3.LUT R5, R5, 0xf, RZ, 0xc0, !PT ;  /* 0x0000000f05057812 */ /* 0x000fe400078ec0ff */
[----:B---3--:R-:W-:Y:S02]  /*08b0*/  LOP3.LUT R25, R8, 0xf, RZ, 0xc0, !PT ;  /* 0x0000000f08197812 */ /* 0x008fe400078ec0ff */
[----:B------:R-:W-:Y:S02]  /*08c0*/  SHF.L.U32 R8, R21, R0, RZ ;  /* 0x0000000015087219 */ /* 0x000fe400000006ff */
[----:B------:R-:W-:-:S02]  /*08d0*/  SHF.L.U32 R25, R25, R4, RZ ;  /* 0x0000000419197219 */ /* 0x000fc400000006ff */
[----:B------:R-:W-:Y:S02]  /*08e0*/  LOP3.LUT R21, R9, 0xf, RZ, 0xc0, !PT ;  /* 0x0000000f09157812 */ /* 0x000fe400078ec0ff */
[----:B------:R-:W-:Y:S02]  /*08f0*/  LOP3.LUT R29, R25, R8, R29, 0xfe, !PT ;  /* 0x00000008191d7212 */ /* 0x000fe400078efe1d */
[----:B------:R-:W-:Y:S02]  /*0900*/  LOP3.LUT R25, R10, 0xf, RZ, 0xc0, !PT ;  /* 0x0000000f0a197812 */ /* 0x000fe400078ec0ff */
[----:B------:R-:W-:Y:S02]  /*0910*/  LOP3.LUT R9, R6, 0xf, RZ, 0xc0, !PT ;  /* 0x0000000f06097812 */ /* 0x000fe400078ec0ff */
[----:B------:R-:W-:Y:S02]  /*0920*/  SHF.L.U32 R25, R25, R4, RZ ;  /* 0x0000000419197219 */ /* 0x000fe400000006ff */
[----:B------:R-:W-:-:S02]  /*0930*/  SHF.L.U32 R9, R9, R0, RZ ;  /* 0x0000000009097219 */ /* 0x000fc400000006ff */
[----:B------:R-:W-:Y:S02]  /*0940*/  LOP3.LUT R11, R11, 0xf, RZ, 0xc0, !PT ;  /* 0x0000000f0b0b7812 */ /* 0x000fe400078ec0ff */
[----:B------:R-:W-:Y:S02]  /*0950*/  LOP3.LUT R7, R7, 0xf, RZ, 0xc0, !PT ;  /* 0x0000000f07077812 */ /* 0x000fe400078ec0ff */
[----:B------:R-:W-:Y:S01]  /*0960*/  LOP3.LUT R20, R25, R9, R20, 0xfe, !PT ;  /* 0x0000000919147212 */ /* 0x000fe200078efe14 */
[----:B------:R-:W-:Y:S01]  /*0970*/  VIADD R9, R0, 0x8 ;  /* 0x0000000800097836 */ /* 0x000fe20000000000 */
[-C--:B------:R-:W-:Y:S02]  /*0980*/  SHF.L.U32 R21, R21, R4.reuse, RZ ;  /* 0x0000000415157219 */ /* 0x080fe400000006ff */
[----:B------:R-:W-:Y:S02]  /*0990*/  SHF.L.U32 R11, R11, R4, RZ ;  /* 0x000000040b0b7219 */ /* 0x000fe400000006ff */
[----:B------:R-:W-:-:S02]  /*09a0*/  SHF.L.U32 R5, R5, R0, RZ ;  /* 0x0000000005057219 */ /* 0x000fc400000006ff */
[----:B------:R-:W-:Y:S02]  /*09b0*/  SHF.L.U32 R7, R7, R0, RZ ;  /* 0x0000000007077219 */ /* 0x000fe400000006ff */
[----:B----4-:R-:W-:Y:S02]  /*09c0*/  LOP3.LUT R4, R12, 0xf, RZ, 0xc0, !PT ;  /* 0x0000000f0c047812 */ /* 0x010fe400078ec0ff */
[----:B------:R-:W-:Y:S02]  /*09d0*/  LOP3.LUT R6, R13, 0xf, RZ, 0xc0, !PT ;  /* 0x0000000f0d067812 */ /* 0x000fe400078ec0ff */
[----:B------:R-:W-:Y:S02]  /*09e0*/  LOP3.LUT R14, R14, 0xf, RZ, 0xc0, !PT ;  /* 0x0000000f0e0e7812 */ /* 0x000fe400078ec0ff */
[----:B------:R-:W-:Y:S02]  /*09f0*/  LOP3.LUT R8, R15, 0xf, RZ, 0xc0, !PT ;  /* 0x0000000f0f087812 */ /* 0x000fe400078ec0ff */
[----:B------:R-:W-:-:S02]  /*0a00*/  LOP3.LUT R2, R21, R5, R2, 0xfe, !PT ;  /* 0x0000000515027212 */ /* 0x000fc400078efe02 */
[----:B------:R-:W-:Y:S01]  /*0a10*/  LOP3.LUT R24, R11, R7, R24, 0xfe, !PT ;  /* 0x000000070b187212 */ /* 0x000fe200078efe18 */
[----:B------:R-:W-:Y:S01]  /*0a20*/  VIADD R11, R0, 0xc ;  /* 0x0000000c000b7836 */ /* 0x000fe20000000000 */
[-C--:B------:R-:W-:Y:S01]  /*0a30*/  SHF.L.U32 R4, R4, R9.reuse, RZ ;  /* 0x0000000904047219 */ /* 0x080fe200000006ff */
[----:B------:R-:W-:Y:S01]  /*0a40*/  VIADD R0, R0, 0x10 ;  /* 0x0000001000007836 */ /* 0x000fe20000000000 */
[-C--:B------:R-:W-:Y:S02]  /*0a50*/  SHF.L.U32 R7, R6, R9.reuse, RZ ;  /* 0x0000000906077219 */ /* 0x080fe400000006ff */
[-C--:B------:R-:W-:Y:S02]  /*0a60*/  SHF.L.U32 R5, R14, R9.reuse, RZ ;  /* 0x000000090e057219 */ /* 0x080fe400000006ff */
[----:B------:R-:W-:Y:S02]  /*0a70*/  SHF.L.U32 R9, R8, R9, RZ ;  /* 0x0000000908097219 */ /* 0x000fe400000006ff */
[----:B-----5:R-:W-:-:S02]  /*0a80*/  LOP3.LUT R16, R16, 0xf, RZ, 0xc0, !PT ;  /* 0x0000000f10107812 */ /* 0x020fc400078ec0ff */
[----:B------:R-:W-:Y:S02]  /*0a90*/  LOP3.LUT R6, R17, 0xf, RZ, 0xc0, !PT ;  /* 0x0000000f11067812 */ /* 0x000fe400078ec0ff */
[----:B------:R-:W-:Y:S02]  /*0aa0*/  LOP3.LUT R18, R18, 0xf, RZ, 0xc0, !PT ;  /* 0x0000000f12127812 */ /* 0x000fe400078ec0ff */
[----:B------:R-:W-:Y:S02]  /*0ab0*/  LOP3.LUT R8, R19, 0xf, RZ, 0xc0, !PT ;  /* 0x0000000f13087812 */ /* 0x000fe400078ec0ff */
[-C--:B------:R-:W-:Y:S02]  /*0ac0*/  SHF.L.U32 R16, R16, R11.reuse, RZ ;  /* 0x0000000b10107219 */ /* 0x080fe400000006ff */
[-C--:B------:R-:W-:Y:S02]  /*0ad0*/  SHF.L.U32 R6, R6, R11.reuse, RZ ;  /* 0x0000000b06067219 */ /* 0x080fe400000006ff */
[----:B------:R-:W-:-:S02]  /*0ae0*/  SHF.L.U32 R18, R18, R11, RZ ;  /* 0x0000000b12127219 */ /* 0x000fc400000006ff */
[----:B------:R-:W-:Y:S02]  /*0af0*/  SHF.L.U32 R8, R8, R11, RZ ;  /* 0x0000000b08087219 */ /* 0x000fe400000006ff */
[----:B------:R-:W-:Y:S02]  /*0b00*/  LOP3.LUT R29, R16, R4, R29, 0xfe, !PT ;  /* 0x00000004101d7212 */ /* 0x000fe400078efe1d */
[----:B------:R-:W-:Y:S02]  /*0b10*/  LOP3.LUT R2, R6, R7, R2, 0xfe, !PT ;  /* 0x0000000706027212 */ /* 0x000fe400078efe02 */
[----:B------:R-:W-:Y:S02]  /*0b20*/  LOP3.LUT R20, R18, R5, R20, 0xfe, !PT ;  /* 0x0000000512147212 */ /* 0x000fe400078efe14 */
[----:B------:R-:W-:Y:S01]  /*0b30*/  LOP3.LUT R24, R8, R9, R24, 0xfe, !PT ;  /* 0x0000000908187212 */ /* 0x000fe200078efe18 */
[----:B------:R-:W-:Y:S06]  /*0b40*/  BRA.U UP2, `(.L_x_28) ;  /* 0xfffffffd02307547 */ /* 0x000fec000b83ffff */
.L_x_27:
[----:B------:R-:W-:Y:S05]  /*0b50*/  BRA.U !UP1, `(.L_x_29) ;  /* 0x0000000109ac7547 */ /* 0x000fea000b800000 */
[----:B------:R-:W-:Y:S02]  /*0b60*/  UISETP.NE.AND UP3, UPT, UR7, URZ, UPT ;  /* 0x000000ff0700728c */ /* 0x000fe4000bf65270 */
[----:B------:R-:W-:-:S07]  /*0b70*/  ULOP3.LUT UP2, URZ, UR6, 0x4, URZ, 0xc0, !UPT ;  /* 0x0000000406ff7892 */ /* 0x000fce000f84c0ff */
[----:B------:R-:W-:Y:S05]  /*0b80*/  BRA.U !UP3, `(.L_x_30) ;  /* 0x000000010b647547 */ /* 0x000fea000b800000 */
[----:B01----:R-:W-:-:S05]  /*0b90*/  IMAD R3, R0, 0x4, R1 ;  /* 0x0000000400037824 */ /* 0x003fca00078e0201 */
[----:B------:R-:W2:Y:S04]  /*0ba0*/  LDL.128 R4, [R3] ;  /* 0x0000000003047983 */ /* 0x000ea80000100c00 */
[----:B------:R-:W3:Y:S01]  /*0bb0*/  LDL.128 R8, [R3+0x10] ;  /* 0x0000100003087983 */ /* 0x000ee20000100c00 */
[----:B--2---:R-:W-:Y:S01]  /*0bc0*/  LOP3.LUT R13, R4, 0xf, RZ, 0xc0, !PT ;  /* 0x0000000f040d7812 */ /* 0x004fe200078ec0ff */
[----:B------:R-:W-:Y:S01]  /*0bd0*/  VIADD R4, R0, 0x4 ;  /* 0x0000000400047836 */ /* 0x000fe20000000000 */
[----:B------:R-:W-:Y:S02]  /*0be0*/  LOP3.LUT R5, R5, 0xf, RZ, 0xc0, !PT ;  /* 0x0000000f05057812 */ /* 0x000fe400078ec0ff */
[----:B---3--:R-:W-:Y:S02]  /*0bf0*/  LOP3.LUT R17, R8, 0xf, RZ, 0xc0, !PT ;  /* 0x0000000f08117812 */ /* 0x008fe400078ec0ff */
[----:B------:R-:W-:-:S02]  /*0c00*/  LOP3.LUT R9, R9, 0xf, RZ, 0xc0, !PT ;  /* 0x0000000f09097812 */ /* 0x000fc400078ec0ff */
[----:B------:R-:W-:Y:S02]  /*0c10*/  LOP3.LUT R19, R10, 0xf, RZ, 0xc0, !PT ;  /* 0x0000000f0a137812 */ /* 0x000fe400078ec0ff */
[----:B------:R-:W-:Y:S02]  /*0c20*/  LOP3.LUT R11, R11, 0xf, RZ, 0xc0, !PT ;  /* 0x0000000f0b0b7812 */ /* 0x000fe400078ec0ff */
[----:B------:R-:W-:Y:S02]  /*0c30*/  LOP3.LUT R15, R6, 0xf, RZ, 0xc0, !PT ;  /* 0x0000000f060f7812 */ /* 0x000fe400078ec0ff */
[----:B------:R-:W-:Y:S02]  /*0c40*/  LOP3.LUT R7, R7, 0xf, RZ, 0xc0, !PT ;  /* 0x0000000f07077812 */ /* 0x000fe400078ec0ff */
[-C--:B------:R-:W-:Y:S02]  /*0c50*/  SHF.L.U32 R17, R17, R4.reuse, RZ ;  /* 0x0000000411117219 */ /* 0x080fe400000006ff */
[----:B------:R-:W-:-:S02]  /*0c60*/  SHF.L.U32 R9, R9, R4, RZ ;  /* 0x0000000409097219 */ /* 0x000fc400000006ff */
[-C--:B------:R-:W-:Y:S02]  /*0c70*/  SHF.L.U32 R19, R19, R4.reuse, RZ ;  /* 0x0000000413137219 */ /* 0x080fe400000006ff */
[----:B------:R-:W-:Y:S02]  /*0c80*/  SHF.L.U32 R11, R11, R4, RZ ;  /* 0x000000040b0b7219 */ /* 0x000fe400000006ff */
[-C--:B------:R-:W-:Y:S02]  /*0c90*/  SHF.L.U32 R4, R13, R0.reuse, RZ ;  /* 0x000000000d047219 */ /* 0x080fe400000006ff */
[-C--:B------:R-:W-:Y:S02]  /*0ca0*/  SHF.L.U32 R5, R5, R0.reuse, RZ ;  /* 0x0000000005057219 */ /* 0x080fe400000006ff */
[-C--:B------:R-:W-:Y:S02]  /*0cb0*/  SHF.L.U32 R15, R15, R0.reuse, RZ ;  /* 0x000000000f0f7219 */ /* 0x080fe400000006ff */
[----:B------:R-:W-:Y:S01]  /*0cc0*/  SHF.L.U32 R7, R7, R0, RZ ;  /* 0x0000000007077219 */ /* 0x000fe200000006ff */
[----:B------:R-:W-:Y:S01]  /*0cd0*/  VIADD R0, R0, 0x8 ;  /* 0x0000000800007836 */ /* 0x000fe20000000000 */
[----:B------:R-:W-:-:S02]  /*0ce0*/  LOP3.LUT R29, R29, R4, R17, 0xfe, !PT ;  /* 0x000000041d1d7212 */ /* 0x000fc400078efe11 */
[----:B------:R-:W-:Y:S02]  /*0cf0*/  LOP3.LUT R2, R2, R5, R9, 0xfe, !PT ;  /* 0x0000000502027212 */ /* 0x000fe400078efe09 */
[----:B------:R-:W-:Y:S02]  /*0d00*/  LOP3.LUT R20, R20, R15, R19, 0xfe, !PT ;  /* 0x0000000f14147212 */ /* 0x000fe400078efe13 */
[----:B------:R-:W-:-:S07]  /*0d10*/  LOP3.LUT R24, R24, R7, R11, 0xfe, !PT ;  /* 0x0000000718187212 */ /* 0x000fce00078efe0b */
.L_x_30:
[----:B------:R-:W-:Y:S05]  /*0d20*/  BRA.U UP2, `(.L_x_29) ;  /* 0x0000000102387547 */ /* 0x000fea000b800000 */
[----:B01----:R-:W-:-:S06]  /*0d30*/  IMAD R4, R0, 0x4, R1 ;  /* 0x0000000400047824 */ /* 0x003fcc00078e0201 */
[----:B------:R-:W2:Y:S02]  /*0d40*/  LDL.128 R4, [R4] ;  /* 0x0000000004047983 */ /* 0x000ea40000100c00 */
[----:B--2---:R-:W-:Y:S02]  /*0d50*/  LOP3.LUT R3, R4, 0xf, RZ, 0xc0, !PT ;  /* 0x0000000f04037812 */ /* 0x004fe400078ec0ff */
[----:B------:R-:W-:Y:S02]  /*0d60*/  LOP3.LUT R5, R5, 0xf, RZ, 0xc0, !PT ;  /* 0x0000000f05057812 */ /* 0x000fe400078ec0ff */
[----:B------:R-:W-:Y:S02]  /*0d70*/  LOP3.LUT R9, R6, 0xf, RZ, 0xc0, !PT ;  /* 0x0000000f06097812 */ /* 0x000fe400078ec0ff */
[----:B------:R-:W-:Y:S02]  /*0d80*/  LOP3.LUT R7, R7, 0xf, RZ, 0xc0, !PT ;  /* 0x0000000f07077812 */ /* 0x000fe400078ec0ff */
[----:B------:R-:W-:-:S02]  /*0d90*/  SHF.L.U32 R6, R3, R0, RZ ;  /* 0x0000000003067219 */ /* 0x000fc400000006ff */
[-C--:B------:R-:W-:Y:S02]  /*0da0*/  SHF.L.U32 R5, R5, R0.reuse, RZ ;  /* 0x0000000005057219 */ /* 0x080fe400000006ff */
[-C--:B------:R-:W-:Y:S02]  /*0db0*/  SHF.L.U32 R9, R9, R0.reuse, RZ ;  /* 0x0000000009097219 */ /* 0x080fe400000006ff */
[----:B------:R-:W-:Y:S02]  /*0dc0*/  SHF.L.U32 R7, R7, R0, RZ ;  /* 0x0000000007077219 */ /* 0x000fe400000006ff */
[----:B------:R-:W-:Y:S02]  /*0dd0*/  LOP3.LUT R29, R6, R29, RZ, 0xfc, !PT ;  /* 0x0000001d061d7212 */ /* 0x000fe400078efcff */
[----:B------:R-:W-:Y:S02]  /*0de0*/  LOP3.LUT R2, R5, R2, RZ, 0xfc, !PT ;  /* 0x0000000205027212 */ /* 0x000fe400078efcff */
[----:B------:R-:W-:-:S02]  /*0df0*/  LOP3.LUT R20, R9, R20, RZ, 0xfc, !PT ;  /* 0x0000001409147212 */ /* 0x000fc400078efcff */
[----:B------:R-:W-:-:S07]  /*0e00*/  LOP3.LUT R24, R7, R24, RZ, 0xfc, !PT ;  /* 0x0000001807187212 */ /* 0x000fce00078efcff */
.L_x_29:
[----:B------:R2:W-:Y:S01]  /*0e10*/  STG.E desc[UR8][R22.64], R29 ;  /* 0x0000001d16007986 */ /* 0x0005e2000c101908 */
[----:B------:R-:W-:Y:S02]  /*0e20*/  IMAD.MOV.U32 R0, RZ, RZ, RZ ;  /* 0x000000ffff007224 */ /* 0x000fe400078e00ff */
[----:B------:R-:W-:Y:S01]  /*0e30*/  IMAD.MOV.U32 R27, RZ, RZ, RZ ;  /* 0x000000ffff1b7224 */ /* 0x000fe200078e00ff */
[----:B------:R2:W-:Y:S01]  /*0e40*/  STG.E desc[UR8][R22.64+0x20], R2 ;  /* 0x0000200216007986 */ /* 0x0005e2000c101908 */
[----:B------:R-:W-:Y:S02]  /*0e50*/  IMAD.MOV.U32 R25, RZ, RZ, RZ ;  /* 0x000000ffff197224 */ /* 0x000fe400078e00ff */
[----:B01----:R-:W-:Y:S01]  /*0e60*/  IMAD.MOV.U32 R3, RZ, RZ, RZ ;  /* 0x000000ffff037224 */ /* 0x003fe200078e00ff */
[----:B------:R2:W-:Y:S01]  /*0e70*/  STG.E desc[UR8][R22.64+0x40], R20 ;  /* 0x0000401416007986 */ /* 0x0005e2000c101908 */
[----:B------:R-:W-:-:S03]  /*0e80*/  IMAD.MOV.U32 R21, RZ, RZ, RZ ;  /* 0x000000ffff157224 */ /* 0x000fc600078e00ff */
[----:B------:R2:W-:Y:S01]  /*0e90*/  STG.E desc[UR8][R22.64+0x60], R24 ;  /* 0x0000601816007986 */ /* 0x0005e2000c101908 */
[----:B------:R-:W-:Y:S05]  /*0ea0*/  BRA.U !UP0, `(.L_x_31) ;  /* 0x0000000508207547 */ /* 0x000fea000b800000 */
[----:B------:R-:W-:Y:S01]  /*0eb0*/  ULOP3.LUT UR5, UR4, 0x7ffffffc, URZ, 0xc0, !UPT ;  /* 0x7ffffffc04057892 */ /* 0x000fe2000f8ec0ff */
[----:B--2---:R-:W-:Y:S02]  /*0ec0*/  VIADD R2, R1, 0x20 ;  /* 0x0000002001027836 */ /* 0x004fe40000000000 */
[----:B------:R-:W-:Y:S01]  /*0ed0*/  IMAD.MOV.U32 R0, RZ, RZ, RZ ;  /* 0x000000ffff007224 */ /* 0x000fe200078e00ff */
[----:B------:R-:W-:-:S12]  /*0ee0*/  UIADD3 UR5, UPT, UPT, -UR5, URZ, URZ ;  /* 0x000000ff05057290 */ /* 0x000fd8000fffe1ff */
.L_x_32:
[----:B------:R-:W2:Y:S04]  /*0ef0*/  LDL.128 R4, [R2+-0x20] ;  /* 0xffffe00002047983 */ /* 0x000ea80000100c00 */
[----:B------:R-:W3:Y:S04]  /*0f00*/  LDL.128 R8, [R2+-0x10] ;  /* 0xfffff00002087983 */ /* 0x000ee80000100c00 */
[----:B------:R-:W4:Y:S04]  /*0f10*/  LDL.128 R12, [R2] ;  /* 0x00000000020c7983 */ /* 0x000f280000100c00 */
[----:B------:R0:W5:Y:S01]  /*0f20*/  LDL.128 R16, [R2+0x10] ;  /* 0x0000100002107983 */ /* 0x0001620000100c00 */
[----:B------:R-:W-:-:S04]  /*0f30*/  UIADD3 UR5, UPT, UPT, UR5, 0x4, URZ ;  /* 0x0000000405057890 */ /* 0x000fc8000fffe0ff */
[----:B------:R-:W-:Y:S01]  /*0f40*/  UISETP.NE.AND UP2, UPT, UR5, URZ, UPT ;  /* 0x000000ff0500728c */ /* 0x000fe2000bf45270 */
[----:B0-----:R-:W-:Y:S01]  /*0f50*/  VIADD R2, R2, 0x40 ;  /* 0x0000004002027836 */ /* 0x001fe20000000000 */
[----:B--2---:R-:W-:Y:S02]  /*0f60*/  SHF.R.U32.HI R4, RZ, 0x4, R4 ;  /* 0x00000004ff047819 */ /* 0x004fe40000011604 */
[----:B------:R-:W-:Y:S02]  /*0f70*/  SHF.R.U32.HI R5, RZ, 0x4, R5 ;  /* 0x00000004ff057819 */ /* 0x000fe40000011605 */
[----:B---3--:R-:W-:Y:S02]  /*0f80*/  SHF.R.U32.HI R8, RZ, 0x4, R8 ;  /* 0x00000004ff087819 */ /* 0x008fe40000011608 */
[----:B------:R-:W-:Y:S01]  /*0f90*/  LOP3.LUT R29, R4, 0xf, RZ, 0xc0, !PT ;  /* 0x0000000f041d7812 */ /* 0x000fe200078ec0ff */
[----:B------:R-:W-:Y:S01]  /*0fa0*/  VIADD R4, R0, 0x4 ;  /* 0x0000000400047836 */ /* 0x000fe20000000000 */
[----:B------:R-:W-:-:S02]  /*0fb0*/  LOP3.LUT R20, R8, 0xf, RZ, 0xc0, !PT ;  /* 0x0000000f08147812 */ /* 0x000fc400078ec0ff */
[----:B------:R-:W-:Y:S02]  /*0fc0*/  SHF.L.U32 R8, R29, R0, RZ ;  /* 0x000000001d087219 */ /* 0x000fe400000006ff */
[----:B------:R-:W-:Y:S02]  /*0fd0*/  SHF.L.U32 R20, R20, R4, RZ ;  /* 0x0000000414147219 */ /* 0x000fe400000006ff */
[----:B------:R-:W-:Y:S02]  /*0fe0*/  SHF.R.U32.HI R10, RZ, 0x4, R10 ;  /* 0x00000004ff0a7819 */ /* 0x000fe4000001160a */
[----:B------:R-:W-:Y:S02]  /*0ff0*/  LOP3.LUT R3, R20, R8, R3, 0xfe, !PT ;  /* 0x0000000814037212 */ /* 0x000fe400078efe03 */
[----:B------:R-:W-:Y:S02]  /*1000*/  SHF.R.U32.HI R8, RZ, 0x4, R9 ;  /* 0x00000004ff087819 */ /* 0x000fe40000011609 */
[----:B------:R-:W-:-:S02]  /*1010*/  SHF.R.U32.HI R20, RZ, 0x4, R11 ;  /* 0x00000004ff147819 */ /* 0x000fc4000001160b */
[----:B------:R-:W-:Y:S02]  /*1020*/  SHF.R.U32.HI R6, RZ, 0x4, R6 ;  /* 0x00000004ff067819 */ /* 0x000fe40000011606 */
[----:B------:R-:W-:Y:S02]  /*1030*/  SHF.R.U32.HI R7, RZ, 0x4, R7 ;  /* 0x00000004ff077819 */ /* 0x000fe40000011607 */
[----:B------:R-:W-:Y:S02]  /*1040*/  LOP3.LUT R11, R8, 0xf, RZ, 0xc0, !PT ;  /* 0x0000000f080b7812 */ /* 0x000fe400078ec0ff */
[----:B------:R-:W-:Y:S02]  /*1050*/  LOP3.LUT R29, R10, 0xf, RZ, 0xc0, !PT ;  /* 0x0000000f0a1d7812 */ /* 0x000fe400078ec0ff */
[----:B------:R-:W-:Y:S02]  /*1060*/  LOP3.LUT R20, R20, 0xf, RZ, 0xc0, !PT ;  /* 0x0000000f14147812 */ /* 0x000fe400078ec0ff */
[----:B------:R-:W-:-:S02]  /*1070*/  LOP3.LUT R5, R5, 0xf, RZ, 0xc0, !PT ;  /* 0x0000000f05057812 */ /* 0x000fc400078ec0ff */
[----:B------:R-:W-:Y:S02]  /*1080*/  LOP3.LUT R9, R6, 0xf, RZ, 0xc0, !PT ;  /* 0x0000000f06097812 */ /* 0x000fe400078ec0ff */
[----:B------:R-:W-:Y:S02]  /*1090*/  LOP3.LUT R7, R7, 0xf, RZ, 0xc0, !PT ;  /* 0x0000000f07077812 */ /* 0x000fe400078ec0ff */
[-C--:B------:R-:W-:Y:S02]  /*10a0*/  SHF.L.U32 R11, R11, R4.reuse, RZ ;  /* 0x000000040b0b7219 */ /* 0x080fe400000006ff */
[-C--:B------:R-:W-:Y:S02]  /*10b0*/  SHF.L.U32 R29, R29, R4.reuse, RZ ;  /* 0x000000041d1d7219 */ /* 0x080fe400000006ff */
[----:B------:R-:W-:Y:S02]  /*10c0*/  SHF.L.U32 R20, R20, R4, RZ ;  /* 0x0000000414147219 */ /* 0x000fe400000006ff */
[-C--:B------:R-:W-:Y:S01]  /*10d0*/  SHF.L.U32 R4, R5, R0.reuse, RZ ;  /* 0x0000000005047219 */ /* 0x080fe200000006ff */
[----:B------:R-:W-:Y:S01]  /*10e0*/  VIADD R5, R0, 0x8 ;  /* 0x0000000800057836 */ /* 0x000fe20000000000 */
[----:B------:R-:W-:-:S02]  /*10f0*/  SHF.L.U32 R6, R9, R0, RZ ;  /* 0x0000000009067219 */ /* 0x000fc400000006ff */
[----:B------:R-:W-:Y:S02]  /*1100*/  SHF.L.U32 R8, R7, R0, RZ ;  /* 0x0000000007087219 */ /* 0x000fe400000006ff */
[----:B----4-:R-:W-:Y:S02]  /*1110*/  SHF.R.U32.HI R12, RZ, 0x4, R12 ;  /* 0x00000004ff0c7819 */ /* 0x010fe4000001160c */
[----:B------:R-:W-:Y:S02]  /*1120*/  SHF.R.U32.HI R13, RZ, 0x4, R13 ;  /* 0x00000004ff0d7819 */ /* 0x000fe4000001160d */
[----:B------:R-:W-:Y:S02]  /*1130*/  SHF.R.U32.HI R14, RZ, 0x4, R14 ;  /* 0x00000004ff0e7819 */ /* 0x000fe4000001160e */
[----:B------:R-:W-:Y:S02]  /*1140*/  SHF.R.U32.HI R15, RZ, 0x4, R15 ;  /* 0x00000004ff0f7819 */ /* 0x000fe4000001160f */
[----:B------:R-:W-:-:S02]  /*1150*/  LOP3.LUT R21, R11, R4, R21, 0xfe, !PT ;  /* 0x000000040b157212 */ /* 0x000fc400078efe15 */
[----:B------:R-:W-:Y:S02]  /*1160*/  LOP3.LUT R25, R29, R6, R25, 0xfe, !PT ;  /* 0x000000061d197212 */ /* 0x000fe400078efe19 */
[----:B------:R-:W-:Y:S02]  /*1170*/  LOP3.LUT R27, R20, R8, R27, 0xfe, !PT ;  /* 0x00000008141b7212 */ /* 0x000fe400078efe1b */
[----:B------:R-:W-:Y:S02]  /*1180*/  LOP3.LUT R8, R12, 0xf, RZ, 0xc0, !PT ;  /* 0x0000000f0c087812 */ /* 0x000fe400078ec0ff */
[----:B------:R-:W-:Y:S02]  /*1190*/  LOP3.LUT R6, R13, 0xf, RZ, 0xc0, !PT ;  /* 0x0000000f0d067812 */ /* 0x000fe400078ec0ff */
[----:B------:R-:W-:Y:S02]  /*11a0*/  LOP3.LUT R4, R14, 0xf, RZ, 0xc0, !PT ;  /* 0x0000000f0e047812 */ /* 0x000fe400078ec0ff */
[----:B------:R-:W-:-:S02]  /*11b0*/  LOP3.LUT R10, R15, 0xf, RZ, 0xc0, !PT ;  /* 0x0000000f0f0a7812 */ /* 0x000fc400078ec0ff */
[----:B-----5:R-:W-:Y:S02]  /*11c0*/  SHF.R.U32.HI R16, RZ, 0x4, R16 ;  /* 0x00000004ff107819 */ /* 0x020fe40000011610 */
[----:B------:R-:W-:Y:S02]  /*11d0*/  SHF.R.U32.HI R17, RZ, 0x4, R17 ;  /* 0x00000004ff117819 */ /* 0x000fe40000011611 */
[----:B------:R-:W-:Y:S02]  /*11e0*/  SHF.R.U32.HI R18, RZ, 0x4, R18 ;  /* 0x00000004ff127819 */ /* 0x000fe40000011612 */
[----:B------:R-:W-:Y:S02]  /*11f0*/  SHF.R.U32.HI R19, RZ, 0x4, R19 ;  /* 0x00000004ff137819 */ /* 0x000fe40000011613 */
[-C--:B------:R-:W-:Y:S02]  /*1200*/  SHF.L.U32 R8, R8, R5.reuse, RZ ;  /* 0x0000000508087219 */ /* 0x080fe400000006ff */
[----:B------:R-:W-:-:S02]  /*1210*/  SHF.L.U32 R6, R6, R5, RZ ;  /* 0x0000000506067219 */ /* 0x000fc400000006ff */
[-C--:B------:R-:W-:Y:S02]  /*1220*/  SHF.L.U32 R4, R4, R5.reuse, RZ ;  /* 0x0000000504047219 */ /* 0x080fe400000006ff */
[----:B------:R-:W-:Y:S01]  /*1230*/  SHF.L.U32 R10, R10, R5, RZ ;  /* 0x000000050a0a7219 */ /* 0x000fe200000006ff */
[----:B------:R-:W-:Y:S01]  /*1240*/  VIADD R5, R0, 0xc ;  /* 0x0000000c00057836 */ /* 0x000fe20000000000 */
[----:B------:R-:W-:Y:S01]  /*1250*/  LOP3.LUT R16, R16, 0xf, RZ, 0xc0, !PT ;  /* 0x0000000f10107812 */ /* 0x000fe200078ec0ff */
[----:B------:R-:W-:Y:S01]  /*1260*/  VIADD R0, R0, 0x10 ;  /* 0x0000001000007836 */ /* 0x000fe20000000000 */
[----:B------:R-:W-:Y:S02]  /*1270*/  LOP3.LUT R12, R17, 0xf, RZ, 0xc0, !PT ;  /* 0x0000000f110c7812 */ /* 0x000fe400078ec0ff */
[----:B------:R-:W-:Y:S02]  /*1280*/  LOP3.LUT R18, R18, 0xf, RZ, 0xc0, !PT ;  /* 0x0000000f12127812 */ /* 0x000fe400078ec0ff */
[----:B------:R-:W-:-:S02]  /*1290*/  LOP3.LUT R14, R19, 0xf, RZ, 0xc0, !PT ;  /* 0x0000000f130e7812 */ /* 0x000fc400078ec0ff */
[-C--:B------:R-:W-:Y:S02]  /*12a0*/  SHF.L.U32 R16, R16, R5.reuse, RZ ;  /* 0x0000000510107219 */ /* 0x080fe400000006ff */
[-C--:B------:R-:W-:Y:S02]  /*12b0*/  SHF.L.U32 R12, R12, R5.reuse, RZ ;  /* 0x000000050c0c7219 */ /* 0x080fe400000006ff */
[-C--:B------:R-:W-:Y:S02]  /*12c0*/  SHF.L.U32 R18, R18, R5.reuse, RZ ;  /* 0x0000000512127219 */ /* 0x080fe400000006ff */
[----:B------:R-:W-:Y:S02]  /*12d0*/  SHF.L.U32 R14, R14, R5, RZ ;  /* 0x000000050e0e7219 */ /* 0x000fe400000006ff */
[----:B------:R-:W-:Y:S02]  /*12e0*/  LOP3.LUT R3, R16, R8, R3, 0xfe, !PT ;  /* 0x0000000810037212 */ /* 0x000fe400078efe03 */
[----:B------:R-:W-:-:S02]  /*12f0*/  LOP3.LUT R21, R12, R6, R21, 0xfe, !PT ;  /* 0x000000060c157212 */ /* 0x000fc400078efe15 */
[----:B------:R-:W-:Y:S02]  /*1300*/  LOP3.LUT R25, R18, R4, R25, 0xfe, !PT ;  /* 0x0000000412197212 */ /* 0x000fe400078efe19 */
[----:B------:R-:W-:Y:S01]  /*1310*/  LOP3.LUT R27, R14, R10, R27, 0xfe, !PT ;  /* 0x0000000a0e1b7212 */ /* 0x000fe200078efe1b */
[----:B------:R-:W-:Y:S06]  /*1320*/  BRA.U UP2, `(.L_x_32) ;  /* 0xfffffff902f07547 */ /* 0x000fec000b83ffff */
.L_x_31:
[----:B------:R-:W-:Y:S05]  /*1330*/  BRA.U !UP1, `(.L_x_33) ;  /* 0x0000000109dc7547 */ /* 0x000fea000b800000 */
[----:B------:R-:W-:Y:S02]  /*1340*/  UISETP.NE.AND UP2, UPT, UR7, URZ, UPT ;  /* 0x000000ff0700728c */ /* 0x000fe4000bf45270 */
[----:B------:R-:W-:-:S07]  /*1350*/  ULOP3.LUT UP3, URZ, UR6, 0x4, URZ, 0xc0, !UPT ;  /* 0x0000000406ff7892 */ /* 0x000fce000f86c0ff */
[----:B------:R-:W-:Y:S05]  /*1360*/  BRA.U !UP2, `(.L_x_34) ;  /* 0x000000010a847547 */ /* 0x000fea000b800000 */
[----:B--2---:R-:W-:-:S05]  /*1370*/  IMAD R2, R0, 0x4, R1 ;  /* 0x0000000400027824 */ /* 0x004fca00078e0201 */
[----:B------:R-:W2:Y:S04]  /*1380*/  LDL.128 R8, [R2+0x10] ;  /* 0x0000100002087983 */ /* 0x000ea80000100c00 */
[----:B------:R-:W3:Y:S01]  /*1390*/  LDL.128 R4, [R2] ;  /* 0x0000000002047983 */ /* 0x000ee20000100c00 */
[----:B--2---:R-:W-:Y:S02]  /*13a0*/  SHF.R.U32.HI R12, RZ, 0x4, R8 ;  /* 0x00000004ff0c7819 */ /* 0x004fe40000011608 */
[----:B------:R-:W-:Y:S01]  /*13b0*/  SHF.R.U32.HI R10, RZ, 0x4, R10 ;  /* 0x00000004ff0a7819 */ /* 0x000fe2000001160a */
[----:B------:R-:W-:Y:S01]  /*13c0*/  VIADD R8, R0, 0x4 ;  /* 0x0000000400087836 */ /* 0x000fe20000000000 */
[----:B------:R-:W-:Y:S02]  /*13d0*/  SHF.R.U32.HI R13, RZ, 0x4, R9 ;  /* 0x00000004ff0d7819 */ /* 0x000fe40000011609 */
[----:B------:R-:W-:-:S02]  /*13e0*/  SHF.R.U32.HI R14, RZ, 0x4, R11 ;  /* 0x00000004ff0e7819 */ /* 0x000fc4000001160b */
[----:B------:R-:W-:Y:S02]  /*13f0*/  LOP3.LUT R9, R12, 0xf, RZ, 0xc0, !PT ;  /* 0x0000000f0c097812 */ /* 0x000fe400078ec0ff */
[----:B------:R-:W-:Y:S02]  /*1400*/  LOP3.LUT R11, R10, 0xf, RZ, 0xc0, !PT ;  /* 0x0000000f0a0b7812 */ /* 0x000fe400078ec0ff */
[----:B---3--:R-:W-:Y:S02]  /*1410*/  SHF.R.U32.HI R4, RZ, 0x4, R4 ;  /* 0x00000004ff047819 */ /* 0x008fe40000011604 */
[----:B------:R-:W-:Y:S02]  /*1420*/  SHF.R.U32.HI R5, RZ, 0x4, R5 ;  /* 0x00000004ff057819 */ /* 0x000fe40000011605 */
[----:B------:R-:W-:Y:S02]  /*1430*/  SHF.R.U32.HI R6, RZ, 0x4, R6 ;  /* 0x00000004ff067819 */ /* 0x000fe40000011606 */
[----:B------:R-:W-:-:S02]  /*1440*/  SHF.R.U32.HI R7, RZ, 0x4, R7 ;  /* 0x00000004ff077819 */ /* 0x000fc40000011607 */
[----:B------:R-:W-:Y:S02]  /*1450*/  LOP3.LUT R13, R13, 0xf, RZ, 0xc0, !PT ;  /* 0x0000000f0d0d7812 */ /* 0x000fe400078ec0ff */
[----:B------:R-:W-:Y:S02]  /*1460*/  LOP3.LUT R15, R14, 0xf, RZ, 0xc0, !PT ;  /* 0x0000000f0e0f7812 */ /* 0x000fe400078ec0ff */
[-C--:B------:R-:W-:Y:S02]  /*1470*/  SHF.L.U32 R10, R9, R8.reuse, RZ ;  /* 0x00000008090a7219 */ /* 0x080fe400000006ff */
[----:B------:R-:W-:Y:S02]  /*1480*/  SHF.L.U32 R12, R11, R8, RZ ;  /* 0x000000080b0c7219 */ /* 0x000fe400000006ff */
[----:B------:R-:W-:Y:S02]  /*1490*/  LOP3.LUT R9, R4, 0xf, RZ, 0xc0, !PT ;  /* 0x0000000f04097812 */ /* 0x000fe400078ec0ff */
[----:B------:R-:W-:-:S02]  /*14a0*/  LOP3.LUT R5, R5, 0xf, RZ, 0xc0, !PT ;  /* 0x0000000f05057812 */ /* 0x000fc400078ec0ff */
[----:B------:R-:W-:Y:S02]  /*14b0*/  LOP3.LUT R11, R6, 0xf, RZ, 0xc0, !PT ;  /* 0x0000000f060b7812 */ /* 0x000fe400078ec0ff */
[----:B------:R-:W-:Y:S02]  /*14c0*/  LOP3.LUT R7, R7, 0xf, RZ, 0xc0, !PT ;  /* 0x0000000f07077812 */ /* 0x000fe400078ec0ff */
[-C--:B------:R-:W-:Y:S02]  /*14d0*/  SHF.L.U32 R13, R13, R8.reuse, RZ ;  /* 0x000000080d0d7219 */ /* 0x080fe400000006ff */
[----:B------:R-:W-:Y:S02]  /*14e0*/  SHF.L.U32 R15, R15, R8, RZ ;  /* 0x000000080f0f7219 */ /* 0x000fe400000006ff */
[-C--:B------:R-:W-:Y:S02]  /*14f0*/  SHF.L.U32 R2, R9, R0.reuse, RZ ;  /* 0x0000000009027219 */ /* 0x080fe400000006ff */
[----:B------:R-:W-:-:S02]  /*1500*/  SHF.L.U32 R4, R5, R0, RZ ;  /* 0x0000000005047219 */ /* 0x000fc400000006ff */
[-C--:B------:R-:W-:Y:S02]  /*1510*/  SHF.L.U32 R6, R11, R0.reuse, RZ ;  /* 0x000000000b067219 */ /* 0x080fe400000006ff */
[----:B------:R-:W-:Y:S01]  /*1520*/  SHF.L.U32 R8, R7, R0, RZ ;  /* 0x0000000007087219 */ /* 0x000fe200000006ff */
[----:B------:R-:W-:Y:S01]  /*1530*/  VIADD R0, R0, 0x8 ;  /* 0x0000000800007836 */ /* 0x000fe20000000000 */
[----:B------:R-:W-:Y:S02]  /*1540*/  LOP3.LUT R3, R3, R2, R10, 0xfe, !PT ;  /* 0x0000000203037212 */ /* 0x000fe400078efe0a */
[----:B------:R-:W-:Y:S02]  /*1550*/  LOP3.LUT R21, R21, R4, R13, 0xfe, !PT ;  /* 0x0000000415157212 */ /* 0x000fe400078efe0d */
[----:B------:R-:W-:Y:S02]  /*1560*/  LOP3.LUT R25, R25, R6, R12, 0xfe, !PT ;  /* 0x0000000619197212 */ /* 0x000fe400078efe0c */
[----:B------:R-:W-:-:S07]  /*1570*/  LOP3.LUT R27, R27, R8, R15, 0xfe, !PT ;  /* 0x000000081b1b7212 */ /* 0x000fce00078efe0f */
.L_x_34:
[----:B------:R-:W-:Y:S05]  /*1580*/  BRA.U UP3, `(.L_x_33) ;  /* 0x0000000103487547 */ /* 0x000fea000b800000 */
[----:B------:R-:W-:-:S06]  /*1590*/  IMAD R4, R0, 0x4, R1 ;  /* 0x0000000400047824 */ /* 0x000fcc00078e0201 */
[----:B------:R-:W2:Y:S02]  /*15a0*/  LDL.128 R4, [R4] ;  /* 0x0000000004047983 */ /* 0x000ea40000100c00 */
[----:B--2---:R-:W-:Y:S02]  /*15b0*/  SHF.R.U32.HI R2, RZ, 0x4, R4 ;  /* 0x00000004ff027819 */ /* 0x004fe40000011604 */
[----:B------:R-:W-:Y:S02]  /*15c0*/  SHF.R.U32.HI R8, RZ, 0x4, R5 ;  /* 0x00000004ff087819 */ /* 0x000fe40000011605 */
[----:B------:R-:W-:Y:S02]  /*15d0*/  SHF.R.U32.HI R6, RZ, 0x4, R6 ;  /* 0x00000004ff067819 */ /* 0x000fe40000011606 */
[----:B------:R-:W-:Y:S02]  /*15e0*/  SHF.R.U32.HI R10, RZ, 0x4, R7 ;  /* 0x00000004ff0a7819 */ /* 0x000fe40000011607 */
[----:B------:R-:W-:-:S02]  /*15f0*/  LOP3.LUT R5, R2, 0xf, RZ, 0xc0, !PT ;  /* 0x0000000f02057812 */ /* 0x000fc400078ec0ff */
[----:B------:R-:W-:Y:S02]  /*1600*/  LOP3.LUT R7, R8, 0xf, RZ, 0xc0, !PT ;  /* 0x0000000f08077812 */ /* 0x000fe400078ec0ff */
[----:B------:R-:W-:Y:S02]  /*1610*/  LOP3.LUT R9, R6, 0xf, RZ, 0xc0, !PT ;  /* 0x0000000f06097812 */ /* 0x000fe400078ec0ff */
[----:B------:R-:W-:Y:S02]  /*1620*/  LOP3.LUT R11, R10, 0xf, RZ, 0xc0, !PT ;  /* 0x0000000f0a0b7812 */ /* 0x000fe400078ec0ff */
[-C--:B------:R-:W-:Y:S02]  /*1630*/  SHF.L.U32 R2, R5, R0.reuse, RZ ;  /* 0x0000000005027219 */ /* 0x080fe400000006ff */
[-C--:B------:R-:W-:Y:S02]  /*1640*/  SHF.L.U32 R6, R7, R0.reuse, RZ ;  /* 0x0000000007067219 */ /* 0x080fe400000006ff */
[----:B------:R-:W-:-:S02]  /*1650*/  SHF.L.U32 R4, R9, R0, RZ ;  /* 0x0000000009047219 */ /* 0x000fc400000006ff */
[----:B------:R-:W-:Y:S02]  /*1660*/  SHF.L.U32 R0, R11, R0, RZ ;  /* 0x000000000b007219 */ /* 0x000fe400000006ff */
[----:B------:R-:W-:Y:S02]  /*1670*/  LOP3.LUT R3, R2, R3, RZ, 0xfc, !PT ;  /* 0x0000000302037212 */ /* 0x000fe400078efcff */
[----:B------:R-:W-:Y:S02]  /*1680*/  LOP3.LUT R21, R6, R21, RZ, 0xfc, !PT ;  /* 0x0000001506157212 */ /* 0x000fe400078efcff */
[----:B------:R-:W-:Y:S02]  /*1690*/  LOP3.LUT R25, R4, R25, RZ, 0xfc, !PT ;  /* 0x0000001904197212 */ /* 0x000fe400078efcff */
[----:B------:R-:W-:-:S07]  /*16a0*/  LOP3.LUT R27, R0, R27, RZ, 0xfc, !PT ;  /* 0x0000001b001b7212 */ /* 0x000fce00078efcff */
.L_x_33:
[----:B------:R0:W-:Y:S01]  /*16b0*/  STG.E desc[UR8][R22.64+0x4], R3 ;  /* 0x0000040316007986 */ /* 0x0001e2000c101908 */
[----:B------:R-:W-:Y:S02]  /*16c0*/  IMAD.MOV.U32 R0, RZ, RZ, RZ ;  /* 0x000000ffff007224 */ /* 0x000fe400078e00ff */
[----:B--2---:R-:W-:Y:S01]  /*16d0*/  IMAD.MOV.U32 R24, RZ, RZ, RZ ;  /* 0x000000ffff187224 */ /* 0x004fe200078e00ff */
[----:B------:R0:W-:Y:S01]  /*16e0*/  STG.E desc[UR8][R22.64+0x24], R21 ;  /* 0x0000241516007986 */ /* 0x0001e2000c101908 */
[----:B------:R-:W-:Y:S02]  /*16f0*/  IMAD.MOV.U32 R20, RZ, RZ, RZ ;  /* 0x000000ffff147224 */ /* 0x000fe400078e00ff */
[----:B------:R-:W-:Y:S01]  /*1700*/  IMAD.MOV.U32 R29, RZ, RZ, RZ ;  /* 0x000000ffff1d7224 */ /* 0x000fe200078e00ff */
[----:B------:R0:W-:Y:S01]  /*1710*/  STG.E desc[UR8][R22.64+0x44], R25 ;  /* 0x0000441916007986 */ /* 0x0001e2000c101908 */
[----:B------:R-:W-:-:S03]  /*1720*/  IMAD.MOV.U32 R2, RZ, RZ, RZ ;  /* 0x000000ffff027224 */ /* 0x000fc600078e00ff */
[----:B------:R0:W-:Y:S01]  /*1730*/  STG.E desc[UR8][R22.64+0x64], R27 ;  /* 0x0000641b16007986 */ /* 0x0001e2000c101908 */
[----:B------:R-:W-:Y:S05]  /*1740*/  BRA.U !UP0, `(.L_x_35) ;  /* 0x0000000508207547 */ /* 0x000fea000b800000 */
[----:B------:R-:W-:Y:S01]  /*1750*/  ULOP3.LUT UR5, UR4, 0x7ffffffc, URZ, 0xc0, !UPT ;  /* 0x7ffffffc04057892 */ /* 0x000fe2000f8ec0ff */
[----:B0-----:R-:W-:Y:S02]  /*1760*/  VIADD R3, R1, 0x20 ;  /* 0x0000002001037836 */ /* 0x001fe40000000000 */
[----:B------:R-:W-:Y:S01]  /*1770*/  IMAD.MOV.U32 R0, RZ, RZ, RZ ;  /* 0x000000ffff007224 */ /* 0x000fe200078e00ff */
[----:B------:R-:W-:-:S12]  /*1780*/  UIADD3 UR5, UPT, UPT, -UR5, URZ, URZ ;  /* 0x000000ff05057290 */ /* 0x000fd8000fffe1ff */
.L_x_36:
        /* <DEDUP_REMOVED lines=18> */
[----:B------:R-:W-:-:S02]  /*18b0*/  LOP3.LUT R9, R6, 0xf, RZ, 0xc0, !PT ;  /* 0x0000000f06097812 */ /* 0x000fc400078ec0ff */
[----:B------:R-:W-:Y:S02]  /*18c0*/  LOP3.LUT R21, R10, 0xf, RZ, 0xc0, !PT ;  /* 0x0000000f0a157812 */ /* 0x000fe400078ec0ff */
[----:B------:R-:W-:Y:S02]  /*18d0*/  SHF.R.U32.HI R5, RZ, 0x8, R5 ;  /* 0x00000008ff057819 */ /* 0x000fe40000011605 */
[----:B------:R-:W-:Y:S02]  /*18e0*/  SHF.R.U32.HI R7, RZ, 0x8, R7 ;  /* 0x00000008ff077819 */ /* 0x000fe40000011607 */
[----:B------:R-:W-:Y:S02]  /*18f0*/  SHF.R.U32.HI R25, RZ, 0x8, R11 ;  /* 0x00000008ff197819 */ /* 0x000fe4000001160b */
[----:B------:R-:W-:Y:S02]  /*1900*/  SHF.L.U32 R21, R21, R4, RZ ;  /* 0x0000000415157219 */ /* 0x000fe400000006ff */
[----:B------:R-:W-:-:S02]  /*1910*/  SHF.L.U32 R9, R9, R0, RZ ;  /* 0x0000000009097219 */ /* 0x000fc400000006ff */
[----:B------:R-:W-:Y:S02]  /*1920*/  LOP3.LUT R5, R5, 0xf, RZ, 0xc0, !PT ;  /* 0x0000000f05057812 */ /* 0x000fe400078ec0ff */
[----:B------:R-:W-:Y:S02]  /*1930*/  LOP3.LUT R11, R8, 0xf, RZ, 0xc0, !PT ;  /* 0x0000000f080b7812 */ /* 0x000fe400078ec0ff */
[----:B------:R-:W-:Y:S02]  /*1940*/  LOP3.LUT R25, R25, 0xf, RZ, 0xc0, !PT ;  /* 0x0000000f19197812 */ /* 0x000fe400078ec0ff */
[----:B------:R-:W-:Y:S02]  /*1950*/  LOP3.LUT R7, R7, 0xf, RZ, 0xc0, !PT ;  /* 0x0000000f07077812 */ /* 0x000fe400078ec0ff */
[----:B----4-:R-:W-:Y:S02]  /*1960*/  SHF.R.U32.HI R12, RZ, 0x8, R12 ;  /* 0x00000008ff0c7819 */ /* 0x010fe4000001160c */
[----:B------:R-:W-:-:S02]  /*1970*/  SHF.R.U32.HI R13, RZ, 0x8, R13 ;  /* 0x00000008ff0d7819 */ /* 0x000fc4000001160d */
[----:B------:R-:W-:Y:S02]  /*1980*/  SHF.R.U32.HI R14, RZ, 0x8, R14 ;  /* 0x00000008ff0e7819 */ /* 0x000fe4000001160e */
[----:B------:R-:W-:Y:S02]  /*1990*/  SHF.R.U32.HI R15, RZ, 0x8, R15 ;  /* 0x00000008ff0f7819 */ /* 0x000fe4000001160f */
[----:B------:R-:W-:Y:S01]  /*19a0*/  LOP3.LUT R20, R21, R9, R20, 0xfe, !PT ;  /* 0x0000000915147212 */ /* 0x000fe200078efe14 */
[----:B------:R-:W-:Y:S01]  /*19b0*/  VIADD R9, R0, 0x8 ;  /* 0x0000000800097836 */ /* 0x000fe20000000000 */
[-C--:B------:R-:W-:Y:S02]  /*19c0*/  SHF.L.U32 R11, R11, R4.reuse, RZ ;  /* 0x000000040b0b7219 */ /* 0x080fe400000006ff */
[----:B------:R-:W-:Y:S02]  /*19d0*/  SHF.L.U32 R25, R25, R4, RZ ;  /* 0x0000000419197219 */ /* 0x000fe400000006ff */
[----:B------:R-:W-:-:S02]  /*19e0*/  SHF.L.U32 R5, R5, R0, RZ ;  /* 0x0000000005057219 */ /* 0x000fc400000006ff */
[----:B------:R-:W-:Y:S02]  /*19f0*/  SHF.L.U32 R7, R7, R0, RZ ;  /* 0x0000000007077219 */ /* 0x000fe400000006ff */
[----:B------:R-:W-:Y:S02]  /*1a00*/  LOP3.LUT R4, R12, 0xf, RZ, 0xc0, !PT ;  /* 0x0000000f0c047812 */ /* 0x000fe400078ec0ff */
[----:B------:R-:W-:Y:S02]  /*1a10*/  LOP3.LUT R6, R13, 0xf, RZ, 0xc0, !PT ;  /* 0x0000000f0d067812 */ /* 0x000fe400078ec0ff */
[----:B------:R-:W-:Y:S02]  /*1a20*/  LOP3.LUT R14, R14, 0xf, RZ, 0xc0, !PT ;  /* 0x0000000f0e0e7812 */ /* 0x000fe400078ec0ff */
[----:B------:R-:W-:Y:S02]  /*1a30*/  LOP3.LUT R8, R15, 0xf, RZ, 0xc0, !PT ;  /* 0x0000000f0f087812 */ /* 0x000fe400078ec0ff */
[----:B-----5:R-:W-:-:S02]  /*1a40*/  SHF.R.U32.HI R16, RZ, 0x8, R16 ;  /* 0x00000008ff107819 */ /* 0x020fc40000011610 */
[----:B------:R-:W-:Y:S02]  /*1a50*/  SHF.R.U32.HI R17, RZ, 0x8, R17 ;  /* 0x00000008ff117819 */ /* 0x000fe40000011611 */
[----:B------:R-:W-:Y:S02]  /*1a60*/  SHF.R.U32.HI R18, RZ, 0x8, R18 ;  /* 0x00000008ff127819 */ /* 0x000fe40000011612 */
[----:B------:R-:W-:Y:S02]  /*1a70*/  SHF.R.U32.HI R19, RZ, 0x8, R19 ;  /* 0x00000008ff137819 */ /* 0x000fe40000011613 */
[----:B------:R-:W-:Y:S01]  /*1a80*/  LOP3.LUT R2, R11, R5, R2, 0xfe, !PT ;  /* 0x000000050b027212 */ /* 0x000fe200078efe02 */
[C---:B------:R-:W-:Y:S01]  /*1a90*/  VIADD R11, R0.reuse, 0xc ;  /* 0x0000000c000b7836 */ /* 0x040fe20000000000 */
[----:B------:R-:W-:Y:S01]  /*1aa0*/  LOP3.LUT R24, R25, R7, R24, 0xfe, !PT ;  /* 0x0000000719187212 */ /* 0x000fe200078efe18 */
[----:B------:R-:W-:Y:S01]  /*1ab0*/  VIADD R0, R0, 0x10 ;  /* 0x0000001000007836 */ /* 0x000fe20000000000 */
[----:B------:R-:W-:-:S02]  /*1ac0*/  SHF.L.U32 R4, R4, R9, RZ ;  /* 0x0000000904047219 */ /* 0x000fc400000006ff */
[-C--:B------:R-:W-:Y:S02]  /*1ad0*/  SHF.L.U32 R7, R6, R9.reuse, RZ ;  /* 0x0000000906077219 */ /* 0x080fe400000006ff */
[-C--:B------:R-:W-:Y:S02]  /*1ae0*/  SHF.L.U32 R5, R14, R9.reuse, RZ ;  /* 0x000000090e057219 */ /* 0x080fe400000006ff */
[----:B------:R-:W-:Y:S02]  /*1af0*/  SHF.L.U32 R9, R8, R9, RZ ;  /* 0x0000000908097219 */ /* 0x000fe400000006ff */
[----:B------:R-:W-:Y:S02]  /*1b00*/  LOP3.LUT R16, R16, 0xf, RZ, 0xc0, !PT ;  /* 0x0000000f10107812 */ /* 0x000fe400078ec0ff */
[----:B------:R-:W-:Y:S02]  /*1b10*/  LOP3.LUT R6, R17, 0xf, RZ, 0xc0, !PT ;  /* 0x0000000f11067812 */ /* 0x000fe400078ec0ff */
[----:B------:R-:W-:-:S02]  /*1b20*/  LOP3.LUT R18, R18, 0xf, RZ, 0xc0, !PT ;  /* 0x0000000f12127812 */ /* 0x000fc400078ec0ff */
[----:B------:R-:W-:Y:S02]  /*1b30*/  LOP3.LUT R8, R19, 0xf, RZ, 0xc0, !PT ;  /* 0x0000000f13087812 */ /* 0x000fe400078ec0ff */
[-C--:B------:R-:W-:Y:S02]  /*1b40*/  SHF.L.U32 R16, R16, R11.reuse, RZ ;  /* 0x0000000b10107219 */ /* 0x080fe400000006ff */
[-C--:B------:R-:W-:Y:S02]  /*1b50*/  SHF.L.U32 R6, R6, R11.reuse, RZ ;  /* 0x0000000b06067219 */ /* 0x080fe400000006ff */
[-C--:B------:R-:W-:Y:S02]  /*1b60*/  SHF.L.U32 R18, R18, R11.reuse, RZ ;  /* 0x0000000b12127219 */ /* 0x080fe400000006ff */
[----:B------:R-:W-:Y:S02]  /*1b70*/  SHF.L.U32 R8, R8, R11, RZ ;  /* 0x0000000b08087219 */ /* 0x000fe400000006ff */
[----:B------:R-:W-:-:S02]  /*1b80*/  LOP3.LUT R29, R16, R4, R29, 0xfe, !PT ;  /* 0x00000004101d7212 */ /* 0x000fc400078efe1d */
[----:B------:R-:W-:Y:S02]  /*1b90*/  LOP3.LUT R2, R6, R7, R2, 0xfe, !PT ;  /* 0x0000000706027212 */ /* 0x000fe400078efe02 */
[----:B------:R-:W-:Y:S02]  /*1ba0*/  LOP3.LUT R20, R18, R5, R20, 0xfe, !PT ;  /* 0x0000000512147212 */ /* 0x000fe400078efe14 */
[----:B------:R-:W-:Y:S01]  /*1bb0*/  LOP3.LUT R24, R8, R9, R24, 0xfe, !PT ;  /* 0x0000000908187212 */ /* 0x000fe200078efe18 */
[----:B------:R-:W-:Y:S06]  /*1bc0*/  BRA.U UP2, `(.L_x_36) ;  /* 0xfffffff902f07547 */ /* 0x000fec000b83ffff */
.L_x_35:
[----:B------:R-:W-:Y:S05]  /*1bd0*/  BRA.U !UP1, `(.L_x_37) ;  /* 0x0000000109dc7547 */ /* 0x000fea000b800000 */
[----:B------:R-:W-:Y:S02]  /*1be0*/  UISETP.NE.AND UP2, UPT, UR7, URZ, UPT ;  /* 0x000000ff0700728c */ /* 0x000fe4000bf45270 */
[----:B------:R-:W-:-:S07]  /*1bf0*/  ULOP3.LUT UP3, URZ, UR6, 0x4, URZ, 0xc0, !UPT ;  /* 0x0000000406ff7892 */ /* 0x000fce000f86c0ff */
[----:B------:R-:W-:Y:S05]  /*1c00*/  BRA.U !UP2, `(.L_x_38) ;  /* 0x000000010a847547 */ /* 0x000fea000b800000 */
[----:B0-----:R-:W-:-:S05]  /*1c10*/  IMAD R3, R0, 0x4, R1 ;  /* 0x0000000400037824 */ /* 0x001fca00078e0201 */
[----:B------:R-:W2:Y:S04]  /*1c20*/  LDL.128 R8, [R3+0x10] ;  /* 0x0000100003087983 */ /* 0x000ea80000100c00 */
[----:B------:R0:W3:Y:S01]  /*1c30*/  LDL.128 R4, [R3] ;  /* 0x0000000003047983 */ /* 0x0000e20000100c00 */
[----:B--2---:R-:W-:Y:S02]  /*1c40*/  SHF.R.U32.HI R12, RZ, 0x8, R8 ;  /* 0x00000008ff0c7819 */ /* 0x004fe40000011608 */
[----:B------:R-:W-:Y:S01]  /*1c50*/  SHF.R.U32.HI R10, RZ, 0x8, R10 ;  /* 0x00000008ff0a7819 */ /* 0x000fe2000001160a */
[----:B------:R-:W-:Y:S01]  /*1c60*/  VIADD R8, R0, 0x4 ;  /* 0x0000000400087836 */ /* 0x000fe20000000000 */
[----:B------:R-:W-:Y:S02]  /*1c70*/  SHF.R.U32.HI R13, RZ, 0x8, R9 ;  /* 0x00000008ff0d7819 */ /* 0x000fe40000011609 */
[----:B------:R-:W-:-:S02]  /*1c80*/  SHF.R.U32.HI R11, RZ, 0x8, R11 ;  /* 0x00000008ff0b7819 */ /* 0x000fc4000001160b */
[----:B------:R-:W-:Y:S02]  /*1c90*/  LOP3.LUT R9, R12, 0xf, RZ, 0xc0, !PT ;  /* 0x0000000f0c097812 */ /* 0x000fe400078ec0ff */
[----:B0-----:R-:W-:Y:S02]  /*1ca0*/  LOP3.LUT R3, R10, 0xf, RZ, 0xc0, !PT ;  /* 0x0000000f0a037812 */ /* 0x001fe400078ec0ff */
[----:B---3--:R-:W-:Y:S02]  /*1cb0*/  SHF.R.U32.HI R4, RZ, 0x8, R4 ;  /* 0x00000008ff047819 */ /* 0x008fe40000011604 */
[----:B------:R-:W-:Y:S02]  /*1cc0*/  SHF.R.U32.HI R5, RZ, 0x8, R5 ;  /* 0x00000008ff057819 */ /* 0x000fe40000011605 */
[----:B------:R-:W-:Y:S02]  /*1cd0*/  SHF.R.U32.HI R6, RZ, 0x8, R6 ;  /* 0x00000008ff067819 */ /* 0x000fe40000011606 */
[----:B------:R-:W-:-:S02]  /*1ce0*/  SHF.R.U32.HI R7, RZ, 0x8, R7 ;  /* 0x00000008ff077819 */ /* 0x000fc40000011607 */
[----:B------:R-:W-:Y:S02]  /*1cf0*/  LOP3.LUT R15, R11, 0xf, RZ, 0xc0, !PT ;  /* 0x0000000f0b0f7812 */ /* 0x000fe400078ec0ff */
[-C--:B------:R-:W-:Y:S02]  /*1d00*/  SHF.L.U32 R10, R9, R8.reuse, RZ ;  /* 0x00000008090a7219 */ /* 0x080fe400000006ff */
[----:B------:R-:W-:Y:S02]  /*1d10*/  SHF.L.U32 R11, R3, R8, RZ ;  /* 0x00000008030b7219 */ /* 0x000fe400000006ff */
[----:B------:R-:W-:Y:S02]  /*1d20*/  LOP3.LUT R13, R13, 0xf, RZ, 0xc0, !PT ;  /* 0x0000000f0d0d7812 */ /* 0x000fe400078ec0ff */
        /* <DEDUP_REMOVED lines=15> */
.L_x_38:
[----:B------:R-:W-:Y:S05]  /*1e20*/  BRA.U UP3, `(.L_x_37) ;  /* 0x0000000103487547 */ /* 0x000fea000b800000 */
[----:B------:R-:W-:-:S06]  /*1e30*/  IMAD R4, R0, 0x4, R1 ;  /* 0x0000000400047824 */ /* 0x000fcc00078e0201 */
[----:B------:R-:W0:Y:S02]  /*1e40*/  LDL.128 R4, [R4] ;  /* 0x0000000004047983 */ /* 0x000e240000100c00 */
[----:B0-----:R-:W-:Y:S02]  /*1e50*/  SHF.R.U32.HI R3, RZ, 0x8, R4 ;  /* 0x00000008ff037819 */ /* 0x001fe40000011604 */
        /* <DEDUP_REMOVED lines=15> */
.L_x_37:
[----:B------:R1:W-:Y:S01]  /*1f50*/  STG.E desc[UR8][R22.64+0x8], R29 ;  /* 0x0000081d16007986 */ /* 0x0003e2000c101908 */
[----:B------:R-:W-:Y:S02]  /*1f60*/  IMAD.MOV.U32 R0, RZ, RZ, RZ ;  /* 0x000000ffff007224 */ /* 0x000fe400078e00ff */
[----:B0-----:R-:W-:Y:S01]  /*1f70*/  IMAD.MOV.U32 R27, RZ, RZ, RZ ;  /* 0x000000ffff1b7224 */ /* 0x001fe200078e00ff */
        /* <DEDUP_REMOVED lines=8> */
[----:B-1----:R-:W-:Y:S02]  /*2000*/  VIADD R2, R1, 0x20 ;  /* 0x0000002001027836 */ /* 0x002fe40000000000 */
[----:B------:R-:W-:Y:S01]  /*2010*/  IMAD.MOV.U32 R0, RZ, RZ, RZ ;  /* 0x000000ffff007224 */ /* 0x000fe200078e00ff */
[----:B------:R-:W-:-:S12]  /*2020*/  UIADD3 UR5, UPT, UPT, -UR5, URZ, URZ ;  /* 0x000000ff05057290 */ /* 0x000fd8000fffe1ff */
.L_x_40:
        /* <DEDUP_REMOVED lines=68> */
.L_x_39:
[----:B------:R-:W-:Y:S05]  /*2470*/  BRA.U !UP1, `(.L_x_41) ;  /* 0x0000000109dc7547 */ /* 0x000fea000b800000 */
[----:B------:R-:W-:Y:S02]  /*2480*/  UISETP.NE.AND UP2, UPT, UR7, URZ, UPT ;  /* 0x000000ff0700728c */ /* 0x000fe4000bf45270 */
[----:B------:R-:W-:-:S07]  /*2490*/  ULOP3.LUT UP3, URZ, UR6, 0x4, URZ, 0xc0, !UPT ;  /* 0x0000000406ff7892 */ /* 0x000fce000f86c0ff */
[----:B------:R-:W-:Y:S05]  /*24a0*/  BRA.U !UP2, `(.L_x_42) ;  /* 0x000000010a847547 */ /* 0x000fea000b800000 */
[----:B-1----:R-:W-:-:S05]  /*24b0*/  IMAD R2, R0, 0x4, R1 ;  /* 0x0000000400027824 */ /* 0x002fca00078e0201 */
        /* <DEDUP_REMOVED lines=32> */
.L_x_42:
[----:B------:R-:W-:Y:S05]  /*26c0*/  BRA.U UP3, `(.L_x_41) ;  /* 0x0000000103487547 */ /* 0x000fea000b800000 */
[----:B------:R-:W-:-:S06]  /*26d0*/  IMAD R4, R0, 0x4, R1 ;  /* 0x0000000400047824 */ /* 0x000fcc00078e0201 */
[----:B------:R-:W1:Y:S02]  /*26e0*/  LDL.128 R4, [R4] ;  /* 0x0000000004047983 */ /* 0x000e640000100c00 */
[----:B-1----:R-:W-:Y:S02]  /*26f0*/  SHF.R.U32.HI R2, RZ, 0xc, R4 ;  /* 0x0000000cff027819 */ /* 0x002fe40000011604 */
        /* <DEDUP_REMOVED lines=15> */
.L_x_41:
[----:B------:R0:W-:Y:S01]  /*27f0*/  STG.E desc[UR8][R22.64+0xc], R3 ;  /* 0x00000c0316007986 */ /* 0x0001e2000c101908 */
[----:B------:R-:W-:Y:S02]  /*2800*/  IMAD.MOV.U32 R0, RZ, RZ, RZ ;  /* 0x000000ffff007224 */ /* 0x000fe400078e00ff */
[----:B-1----:R-:W-:Y:S01]  /*2810*/  IMAD.MOV.U32 R20, RZ, RZ, RZ ;  /* 0x000000ffff147224 */ /* 0x002fe200078e00ff */
        /* <DEDUP_REMOVED lines=8> */
[----:B------:R-:W-:Y:S02]  /*28a0*/  VIADD R2, R1, 0x20 ;  /* 0x0000002001027836 */ /* 0x000fe40000000000 */
[----:B------:R-:W-:Y:S01]  /*28b0*/  IMAD.MOV.U32 R0, RZ, RZ, RZ ;  /* 0x000000ffff007224 */ /* 0x000fe200078e00ff */
[----:B------:R-:W-:-:S12]  /*28c0*/  UIADD3 UR5, UPT, UPT, -UR5, URZ, URZ ;  /* 0x000000ff05057290 */ /* 0x000fd8000fffe1ff */
.L_x_44:
[----:B------:R-:W2:Y:S04]  /*28d0*/  LDL.128 R4, [R2+-0x20] ;  /* 0xffffe00002047983 */ /* 0x000ea80000100c00 */
[----:B------:R-:W3:Y:S04]  /*28e0*/  LDL.128 R8, [R2+-0x10] ;  /* 0xfffff00002087983 */ /* 0x000ee80000100c00 */
[----:B------:R-:W4:Y:S04]  /*28f0*/  LDL.128 R12, [R2] ;  /* 0x00000000020c7983 */ /* 0x000f280000100c00 */
[----:B------:R1:W5:Y:S01]  /*2900*/  LDL.128 R16, [R2+0x10] ;  /* 0x0000100002107983 */ /* 0x0003620000100c00 */
[----:B------:R-:W-:-:S04]  /*2910*/  UIADD3 UR5, UPT, UPT, UR5, 0x4, URZ ;  /* 0x0000000405057890 */ /* 0x000fc8000fffe0ff */
[----:B------:R-:W-:Y:S01]  /*2920*/  UISETP.NE.AND UP2, UPT, UR5, URZ, UPT ;  /* 0x000000ff0500728c */ /* 0x000fe2000bf45270 */
[----:B-1----:R-:W-:Y:S01]  /*2930*/  VIADD R2, R2, 0x40 ;  /* 0x0000004002027836 */ /* 0x002fe20000000000 */
[----:B--2---:R-:W-:Y:S02]  /*2940*/  SHF.R.U32.HI R4, RZ, 0x10, R4 ;  /* 0x00000010ff047819 */ /* 0x004fe40000011604 */
[----:B------:R-:W-:Y:S02]  /*2950*/  SHF.R.U32.HI R7, RZ, 0x10, R7 ;  /* 0x00000010ff077819 */ /* 0x000fe40000011607 */
[----:B---3--:R-:W-:Y:S02]  /*2960*/  SHF.R.U32.HI R8, RZ, 0x10, R8 ;  /* 0x00000010ff087819 */ /* 0x008fe40000011608 */
[----:B0-----:R-:W-:Y:S01]  /*2970*/  LOP3.LUT R3, R4, 0xf, RZ, 0xc0, !PT ;  /* 0x0000000f04037812 */ /* 0x001fe200078ec0ff */
[----:B------:R-:W-:Y:S01]  /*2980*/  VIADD R4, R0, 0x4 ;  /* 0x0000000400047836 */ /* 0x000fe20000000000 */
[----:B------:R-:W-:-:S02]  /*2990*/  LOP3.LUT R21, R8, 0xf, RZ, 0xc0, !PT ;  /* 0x0000000f08157812 */ /* 0x000fc400078ec0ff */
[----:B------:R-:W-:Y:S02]  /*29a0*/  SHF.L.U32 R3, R3, R0, RZ ;  /* 0x0000000003037219 */ /* 0x000fe400000006ff */
[----:B------:R-:W-:Y:S02]  /*29b0*/  SHF.L.U32 R21, R21, R4, RZ ;  /* 0x0000000415157219 */ /* 0x000fe400000006ff */
[----:B------:R-:W-:Y:S02]  /*29c0*/  SHF.R.U32.HI R8, RZ, 0x10, R9 ;  /* 0x00000010ff087819 */ /* 0x000fe40000011609 */
[----:B------:R-:W-:Y:S02]  /*29d0*/  SHF.R.U32.HI R10, RZ, 0x10, R10 ;  /* 0x00000010ff0a7819 */ /* 0x000fe4000001160a */
[----:B------:R-:W-:Y:S02]  /*29e0*/  SHF.R.U32.HI R25, RZ, 0x10, R11 ;  /* 0x00000010ff197819 */ /* 0x000fe4000001160b */
[----:B------:R-:W-:-:S02]  /*29f0*/  SHF.R.U32.HI R6, RZ, 0x10, R6 ;  /* 0x00000010ff067819 */ /* 0x000fc40000011606 */
[----:B------:R-:W-:Y:S02]  /*2a00*/  LOP3.LUT R3, R21, R3, R26, 0xfe, !PT ;  /* 0x0000000315037212 */ /* 0x000fe400078efe1a */
[----:B------:R-:W-:Y:S02]  /*2a10*/  LOP3.LUT R11, R8, 0xf, RZ, 0xc0, !PT ;  /* 0x0000000f080b7812 */ /* 0x000fe400078ec0ff */
[----:B------:R-:W-:Y:S02]  /*2a20*/  LOP3.LUT R21, R10, 0xf, RZ, 0xc0, !PT ;  /* 0x0000000f0a157812 */ /* 0x000fe400078ec0ff */
[----:B------:R-:W-:Y:S02]  /*2a30*/  LOP3.LUT R25, R25, 0xf, RZ, 0xc0, !PT ;  /* 0x0000000f19197812 */ /* 0x000fe400078ec0ff */
[----:B------:R-:W-:Y:S02]  /*2a40*/  LOP3.LUT R7, R7, 0xf, RZ, 0xc0, !PT ;  /* 0x0000000f07077812 */ /* 0x000fe400078ec0ff */
[----:B------:R-:W-:-:S02]  /*2a50*/  SHF.R.U32.HI R5, RZ, 0x10, R5 ;  /* 0x00000010ff057819 */ /* 0x000fc40000011605 */
[----:B------:R-:W-:Y:S02]  /*2a60*/  LOP3.LUT R9, R6, 0xf, RZ, 0xc0, !PT ;  /* 0x0000000f06097812 */ /* 0x000fe400078ec0ff */
[-C--:B------:R-:W-:Y:S02]  /*2a70*/  SHF.L.U32 R11, R11, R4.reuse, RZ ;  /* 0x000000040b0b7219 */ /* 0x080fe400000006ff */
[-C--:B------:R-:W-:Y:S02]  /*2a80*/  SHF.L.U32 R21, R21, R4.reuse, RZ ;  /* 0x0000000415157219 */ /* 0x080fe400000006ff */
[----:B------:R-:W-:Y:S02]  /*2a90*/  SHF.L.U32 R25, R25, R4, RZ ;  /* 0x0000000419197219 */ /* 0x000fe400000006ff */
[----:B------:R-:W-:Y:S02]  /*2aa0*/  SHF.L.U32 R7, R7, R0, RZ ;  /* 0x0000000007077219 */ /* 0x000fe400000006ff */
[----:B------:R-:W-:-:S02]  /*2ab0*/  LOP3.LUT R5, R5, 0xf, RZ, 0xc0, !PT ;  /* 0x0000000f05057812 */ /* 0x000fc400078ec0ff */
[----:B------:R-:W-:Y:S01]  /*2ac0*/  SHF.L.U32 R4, R9, R0, RZ ;  /* 0x0000000009047219 */ /* 0x000fe200000006ff */
[C---:B------:R-:W-:Y:S01]  /*2ad0*/  VIADD R9, R0.reuse, 0xc ;  /* 0x0000000c00097836 */ /* 0x040fe20000000000 */
[----:B----4-:R-:W-:Y:S02]  /*2ae0*/  SHF.R.U32.HI R13, RZ, 0x10, R13 ;  /* 0x00000010ff0d7819 */ /* 0x010fe4000001160d */
[----:B------:R-:W-:Y:S02]  /*2af0*/  SHF.R.U32.HI R12, RZ, 0x10, R12 ;  /* 0x00000010ff0c7819 */ /* 0x000fe4000001160c */
[----:B------:R-:W-:Y:S02]  /*2b00*/  SHF.R.U32.HI R14, RZ, 0x10, R14 ;  /* 0x00000010ff0e7819 */ /* 0x000fe4000001160e */
[----:B------:R-:W-:Y:S01]  /*2b10*/  LOP3.LUT R20, R25, R7, R20, 0xfe, !PT ;  /* 0x0000000719147212 */ /* 0x000fe200078efe14 */
[----:B------:R-:W-:Y:S01]  /*2b20*/  VIADD R7, R0, 0x8 ;  /* 0x0000000800077836 */ /* 0x000fe20000000000 */
[----:B------:R-:W-:-:S02]  /*2b30*/  SHF.R.U32.HI R15, RZ, 0x10, R15 ;  /* 0x00000010ff0f7819 */ /* 0x000fc4000001160f */
[----:B------:R-:W-:Y:S01]  /*2b40*/  SHF.L.U32 R5, R5, R0, RZ ;  /* 0x0000000005057219 */ /* 0x000fe200000006ff */
[----:B------:R-:W-:Y:S01]  /*2b50*/  VIADD R0, R0, 0x10 ;  /* 0x0000001000007836 */ /* 0x000fe20000000000 */
[----:B------:R-:W-:Y:S02]  /*2b60*/  LOP3.LUT R29, R21, R4, R29, 0xfe, !PT ;  /* 0x00000004151d7212 */ /* 0x000fe400078efe1d */
[----:B------:R-:W-:Y:S02]  /*2b70*/  LOP3.LUT R4, R13, 0xf, RZ, 0xc0, !PT ;  /* 0x0000000f0d047812 */ /* 0x000fe400078ec0ff */
[----:B------:R-:W-:Y:S02]  /*2b80*/  LOP3.LUT R12, R12, 0xf, RZ, 0xc0, !PT ;  /* 0x0000000f0c0c7812 */ /* 0x000fe400078ec0ff */
[----:B------:R-:W-:Y:S02]  /*2b90*/  LOP3.LUT R14, R14, 0xf, RZ, 0xc0, !PT ;  /* 0x0000000f0e0e7812 */ /* 0x000fe400078ec0ff */
[----:B------:R-:W-:-:S02]  /*2ba0*/  LOP3.LUT R6, R15, 0xf, RZ, 0xc0, !PT ;  /* 0x0000000f0f067812 */ /* 0x000fc400078ec0ff */
[----:B------:R-:W-:Y:S02]  /*2bb0*/  LOP3.LUT R24, R11, R5, R24, 0xfe, !PT ;  /* 0x000000050b187212 */ /* 0x000fe400078efe18 */
[----:B-----5:R-:W-:Y:S02]  /*2bc0*/  SHF.R.U32.HI R16, RZ, 0x10, R16 ;  /* 0x00000010ff107819 */ /* 0x020fe40000011610 */
[----:B------:R-:W-:Y:S02]  /*2bd0*/  SHF.R.U32.HI R17, RZ, 0x10, R17 ;  /* 0x00000010ff117819 */ /* 0x000fe40000011611 */
[----:B------:R-:W-:Y:S02]  /*2be0*/  SHF.R.U32.HI R18, RZ, 0x10, R18 ;  /* 0x00000010ff127819 */ /* 0x000fe40000011612 */
[----:B------:R-:W-:Y:S02]  /*2bf0*/  SHF.R.U32.HI R19, RZ, 0x10, R19 ;  /* 0x00000010ff137819 */ /* 0x000fe40000011613 */
        /* <DEDUP_REMOVED lines=17> */
.L_x_43:
[----:B------:R-:W-:Y:S05]  /*2d10*/  BRA.U !UP1, `(.L_x_45) ;  /* 0x0000000109d07547 */ /* 0x000fea000b800000 */
[----:B------:R-:W-:Y:S02]  /*2d20*/  UISETP.NE.AND UP2, UPT, UR7, URZ, UPT ;  /* 0x000000ff0700728c */ /* 0x000fe4000bf45270 */
[----:B------:R-:W-:-:S07]  /*2d30*/  ULOP3.LUT UP3, URZ, UR6, 0x4, URZ, 0xc0, !UPT ;  /* 0x0000000406ff7892 */ /* 0x000fce000f86c0ff */
[----:B------:R-:W-:Y:S05]  /*2d40*/  BRA.U !UP2, `(.L_x_46) ;  /* 0x000000010a7c7547 */ /* 0x000fea000b800000 */
[----:B------:R-:W-:-:S05]  /*2d50*/  IMAD R2, R0, 0x4, R1 ;  /* 0x0000000400027824 */ /* 0x000fca00078e0201 */
[----:B------:R-:W2:Y:S04]  /*2d60*/  LDL.U16 R7, [R2+0x12] ;  /* 0x0000120002077983 */ /* 0x000ea80000100400 */
[----:B------:R-:W3:Y:S04]  /*2d70*/  LDL.U16 R9, [R2+0x16] ;  /* 0x0000160002097983 */ /* 0x000ee80000100400 */
[----:B------:R-:W4:Y:S04]  /*2d80*/  LDL.U16 R11, [R2+0x1a] ;  /* 0x00001a00020b7983 */ /* 0x000f280000100400 */
[----:B------:R-:W5:Y:S04]  /*2d90*/  LDL.U16 R13, [R2+0x1e] ;  /* 0x00001e00020d7983 */ /* 0x000f680000100400 */
[----:B0-----:R-:W5:Y:S04]  /*2da0*/  LDL.U16 R3, [R2+0x2] ;  /* 0x0000020002037983 */ /* 0x001f680000100400 */
[----:B------:R-:W5:Y:S04]  /*2db0*/  LDL.U16 R4, [R2+0x6] ;  /* 0x0000060002047983 */ /* 0x000f680000100400 */
[----:B------:R-:W5:Y:S04]  /*2dc0*/  LDL.U16 R6, [R2+0xa] ;  /* 0x00000a0002067983 */ /* 0x000f680000100400 */
[----:B------:R-:W5:Y:S01]  /*2dd0*/  LDL.U16 R8, [R2+0xe] ;  /* 0x00000e0002087983 */ /* 0x000f620000100400 */
[----:B------:R-:W-:Y:S01]  /*2de0*/  VIADD R5, R0, 0x4 ;  /* 0x0000000400057836 */ /* 0x000fe20000000000 */
[----:B--2---:R-:W-:-:S02]  /*2df0*/  LOP3.LUT R10, R7, 0xf, RZ, 0xc0, !PT ;  /* 0x0000000f070a7812 */ /* 0x004fc400078ec0ff */
[----:B---3--:R-:W-:Y:S02]  /*2e00*/  LOP3.LUT R12, R9, 0xf, RZ, 0xc0, !PT ;  /* 0x0000000f090c7812 */ /* 0x008fe400078ec0ff */
[-C--:B------:R-:W-:Y:S02]  /*2e10*/  SHF.L.U32 R10, R10, R5.reuse, RZ ;  /* 0x000000050a0a7219 */ /* 0x080fe400000006ff */
[----:B----4-:R-:W-:Y:S02]  /*2e20*/  LOP3.LUT R14, R11, 0xf, RZ, 0xc0, !PT ;  /* 0x0000000f0b0e7812 */ /* 0x010fe400078ec0ff */
[-C--:B------:R-:W-:Y:S02]  /*2e30*/  SHF.L.U32 R12, R12, R5.reuse, RZ ;  /* 0x000000050c0c7219 */ /* 0x080fe400000006ff */
[----:B-----5:R-:W-:Y:S02]  /*2e40*/  LOP3.LUT R16, R13, 0xf, RZ, 0xc0, !PT ;  /* 0x0000000f0d107812 */ /* 0x020fe400078ec0ff */
[----:B------:R-:W-:-:S02]  /*2e50*/  SHF.L.U32 R14, R14, R5, RZ ;  /* 0x000000050e0e7219 */ /* 0x000fc400000006ff */
[----:B------:R-:W-:Y:S02]  /*2e60*/  SHF.L.U32 R16, R16, R5, RZ ;  /* 0x0000000510107219 */ /* 0x000fe400000006ff */
[----:B------:R-:W-:Y:S02]  /*2e70*/  LOP3.LUT R3, R3, 0xf, RZ, 0xc0, !PT ;  /* 0x0000000f03037812 */ /* 0x000fe400078ec0ff */
[----:B------:R-:W-:Y:S02]  /*2e80*/  LOP3.LUT R5, R4, 0xf, RZ, 0xc0, !PT ;  /* 0x0000000f04057812 */ /* 0x000fe400078ec0ff */
[-C--:B------:R-:W-:Y:S02]  /*2e90*/  SHF.L.U32 R3, R3, R0.reuse, RZ ;  /* 0x0000000003037219 */ /* 0x080fe400000006ff */
[----:B------:R-:W-:Y:S02]  /*2ea0*/  LOP3.LUT R7, R6, 0xf, RZ, 0xc0, !PT ;  /* 0x0000000f06077812 */ /* 0x000fe400078ec0ff */
[----:B------:R-:W-:-:S02]  /*2eb0*/  SHF.L.U32 R5, R5, R0, RZ ;  /* 0x0000000005057219 */ /* 0x000fc400000006ff */
[----:B------:R-:W-:Y:S02]  /*2ec0*/  LOP3.LUT R9, R8, 0xf, RZ, 0xc0, !PT ;  /* 0x0000000f08097812 */ /* 0x000fe400078ec0ff */
[-C--:B------:R-:W-:Y:S02]  /*2ed0*/  SHF.L.U32 R2, R7, R0.reuse, RZ ;  /* 0x0000000007027219 */ /* 0x080fe400000006ff */
[----:B------:R-:W-:Y:S01]  /*2ee0*/  SHF.L.U32 R9, R9, R0, RZ ;  /* 0x0000000009097219 */ /* 0x000fe200000006ff */
[----:B------:R-:W-:Y:S01]  /*2ef0*/  VIADD R0, R0, 0x8 ;  /* 0x0000000800007836 */ /* 0x000fe20000000000 */
[----:B------:R-:W-:Y:S02]  /*2f00*/  LOP3.LUT R26, R26, R3, R10, 0xfe, !PT ;  /* 0x000000031a1a7212 */ /* 0x000fe400078efe0a */
[----:B------:R-:W-:Y:S02]  /*2f10*/  LOP3.LUT R24, R24, R5, R12, 0xfe, !PT ;  /* 0x0000000518187212 */ /* 0x000fe400078efe0c */
[----:B------:R-:W-:-:S02]  /*2f20*/  LOP3.LUT R29, R29, R2, R14, 0xfe, !PT ;  /* 0x000000021d1d7212 */ /* 0x000fc400078efe0e */
[----:B------:R-:W-:-:S07]  /*2f30*/  LOP3.LUT R20, R20, R9, R16, 0xfe, !PT ;  /* 0x0000000914147212 */ /* 0x000fce00078efe10 */
.L_x_46:
[----:B------:R-:W-:Y:S05]  /*2f40*/  BRA.U UP3, `(.L_x_45) ;  /* 0x0000000103447547 */ /* 0x000fea000b800000 */
[----:B------:R-:W-:-:S05]  /*2f50*/  IMAD R2, R0, 0x4, R1 ;  /* 0x0000000400027824 */ /* 0x000fca00078e0201 */
[----:B0-----:R-:W2:Y:S04]  /*2f60*/  LDL.U16 R3, [R2+0x2] ;  /* 0x0000020002037983 */ /* 0x001ea80000100400 */
[----:B------:R-:W3:Y:S04]  /*2f70*/  LDL.U16 R4, [R2+0x6] ;  /* 0x0000060002047983 */ /* 0x000ee80000100400 */
[----:B------:R-:W4:Y:S04]  /*2f80*/  LDL.U16 R6, [R2+0xa] ;  /* 0x00000a0002067983 */ /* 0x000f280000100400 */
[----:B------:R-:W5:Y:S01]  /*2f90*/  LDL.U16 R8, [R2+0xe] ;  /* 0x00000e0002087983 */ /* 0x000f620000100400 */
        /* <DEDUP_REMOVED lines=8> */
[----:B------:R-:W-:Y:S02]  /*3020*/  LOP3.LUT R26, R3, R26, RZ, 0xfc, !PT ;  /* 0x0000001a031a7212 */ /* 0x000fe400078efcff */
[----:B------:R-:W-:Y:S02]  /*3030*/  LOP3.LUT R24, R5, R24, RZ, 0xfc, !PT ;  /* 0x0000001805187212 */ /* 0x000fe400078efcff */
[----:B------:R-:W-:Y:S02]  /*3040*/  LOP3.LUT R29, R4, R29, RZ, 0xfc, !PT ;  /* 0x0000001d041d7212 */ /* 0x000fe400078efcff */
[----:B------:R-:W-:-:S07]  /*3050*/  LOP3.LUT R20, R9, R20, RZ, 0xfc, !PT ;  /* 0x0000001409147212 */ /* 0x000fce00078efcff */
.L_x_45:
        /* <DEDUP_REMOVED lines=14> */
.L_x_48:
        /* <DEDUP_REMOVED lines=10> */
[----:B-1----:R-:W-:Y:S01]  /*31e0*/  LOP3.LUT R29, R4, 0xf, RZ, 0xc0, !PT ;  /* 0x0000000f041d7812 */ /* 0x002fe200078ec0ff */
        /* <DEDUP_REMOVED lines=57> */
.L_x_47:
[----:B------:R-:W-:Y:S05]  /*3580*/  BRA.U !UP1, `(.L_x_49) ;  /* 0x0000000109dc7547 */ /* 0x000fea000b800000 */
[----:B------:R-:W-:Y:S02]  /*3590*/  UISETP.NE.AND UP2, UPT, UR7, URZ, UPT ;  /* 0x000000ff0700728c */ /* 0x000fe4000bf45270 */
[----:B------:R-:W-:-:S07]  /*35a0*/  ULOP3.LUT UP3, URZ, UR6, 0x4, URZ, 0xc0, !UPT ;  /* 0x0000000406ff7892 */ /* 0x000fce000f86c0ff */
[----:B------:R-:W-:Y:S05]  /*35b0*/  BRA.U !UP2, `(.L_x_50) ;  /* 0x000000010a847547 */ /* 0x000fea000b800000 */
[----:B------:R-:W-:-:S05]  /*35c0*/  IMAD R2, R0, 0x4, R1 ;  /* 0x0000000400027824 */ /* 0x000fca00078e0201 */
        /* <DEDUP_REMOVED lines=32> */
.L_x_50:
        /* <DEDUP_REMOVED lines=19> */
.L_x_49:
[----:B------:R0:W-:Y:S01]  /*3900*/  STG.E desc[UR8][R22.64+0x14], R3 ;  /* 0x0000140316007986 */ /* 0x0001e2000c101908 */
[----:B------:R-:W-:Y:S01]  /*3910*/  IMAD.MOV.U32 R0, RZ, RZ, RZ ;  /* 0x000000ffff007224 */ /* 0x000fe200078e00ff */
[----:B-1----:R-:W-:Y:S01]  /*3920*/  CS2R R28, SRZ ;  /* 0x00000000001c7805 */ /* 0x002fe2000001ff00 */
[----:B------:R-:W-:Y:S01]  /*3930*/  IMAD.MOV.U32 R24, RZ, RZ, RZ ;  /* 0x000000ffff187224 */ /* 0x000fe200078e00ff */
[----:B------:R0:W-:Y:S01]  /*3940*/  STG.E desc[UR8][R22.64+0x34], R21 ;  /* 0x0000341516007986 */ /* 0x0001e2000c101908 */
[----:B------:R-:W-:-:S03]  /*3950*/  IMAD.MOV.U32 R26, RZ, RZ, RZ ;  /* 0x000000ffff1a7224 */ /* 0x000fc600078e00ff */
[----:B------:R0:W-:Y:S04]  /*3960*/  STG.E desc[UR8][R22.64+0x54], R25 ;  /* 0x0000541916007986 */ /* 0x0001e8000c101908 */
[----:B------:R0:W-:Y:S01]  /*3970*/  STG.E desc[UR8][R22.64+0x74], R27 ;  /* 0x0000741b16007986 */ /* 0x0001e2000c101908 */
[----:B------:R-:W-:Y:S05]  /*3980*/  BRA.U !UP0, `(.L_x_51) ;  /* 0x0000000508207547 */ /* 0x000fea000b800000 */
[----:B------:R-:W-:Y:S01]  /*3990*/  ULOP3.LUT UR5, UR4, 0x7ffffffc, URZ, 0xc0, !UPT ;  /* 0x7ffffffc04057892 */ /* 0x000fe2000f8ec0ff */
[----:B------:R-:W-:Y:S02]  /*39a0*/  VIADD R2, R1, 0x20 ;  /* 0x0000002001027836 */ /* 0x000fe40000000000 */
[----:B------:R-:W-:Y:S01]  /*39b0*/  IMAD.MOV.U32 R0, RZ, RZ, RZ ;  /* 0x000000ffff007224 */ /* 0x000fe200078e00ff */
[----:B------:R-:W-:-:S12]  /*39c0*/  UIADD3 UR5, UPT, UPT, -UR5, URZ, URZ ;  /* 0x000000ff05057290 */ /* 0x000fd8000fffe1ff */
.L_x_52:
        /* <DEDUP_REMOVED lines=68> */
.L_x_51:
[----:B------:R-:W-:Y:S05]  /*3e10*/  BRA.U !UP1, `(.L_x_53) ;  /* 0x0000000109d07547 */ /* 0x000fea000b800000 */
[----:B------:R-:W-:Y:S02]  /*3e20*/  UISETP.NE.AND UP2, UPT, UR7, URZ, UPT ;  /* 0x000000ff0700728c */ /* 0x000fe4000bf45270 */
[----:B------:R-:W-:-:S07]  /*3e30*/  ULOP3.LUT UP3, URZ, UR6, 0x4, URZ, 0xc0, !UPT ;  /* 0x0000000406ff7892 */ /* 0x000fce000f86c0ff */
[----:B------:R-:W-:Y:S05]  /*3e40*/  BRA.U !UP2, `(.L_x_54) ;  /* 0x000000010a7c7547 */ /* 0x000fea000b800000 */
[----:B------:R-:W-:-:S05]  /*3e50*/  IMAD R2, R0, 0x4, R1 ;  /* 0x0000000400027824 */ /* 0x000fca00078e0201 */
[----:B------:R-:W2:Y:S04]  /*3e60*/  LDL.U8 R7, [R2+0x13] ;  /* 0x0000130002077983 */ /* 0x000ea80000100000 */
[----:B------:R-:W3:Y:S04]  /*3e70*/  LDL.U8 R9, [R2+0x17] ;  /* 0x0000170002097983 */ /* 0x000ee80000100000 */
[----:B------:R-:W4:Y:S04]  /*3e80*/  LDL.U8 R11, [R2+0x1b] ;  /* 0x00001b00020b7983 */ /* 0x000f280000100000 */
[----:B------:R-:W5:Y:S04]  /*3e90*/  LDL.U8 R13, [R2+0x1f] ;  /* 0x00001f00020d7983 */ /* 0x000f680000100000 */
[----:B0-----:R-:W5:Y:S04]  /*3ea0*/  LDL.U8 R3, [R2+0x3] ;  /* 0x0000030002037983 */ /* 0x001f680000100000 */
[----:B------:R-:W5:Y:S04]  /*3eb0*/  LDL.U8 R4, [R2+0x7] ;  /* 0x0000070002047983 */ /* 0x000f680000100000 */
[----:B------:R-:W5:Y:S04]  /*3ec0*/  LDL.U8 R6, [R2+0xb] ;  /* 0x00000b0002067983 */ /* 0x000f680000100000 */
[----:B------:R-:W5:Y:S01]  /*3ed0*/  LDL.U8 R8, [R2+0xf] ;  /* 0x00000f0002087983 */ /* 0x000f620000100000 */
        /* <DEDUP_REMOVED lines=22> */
.L_x_54:
[----:B------:R-:W-:Y:S05]  /*4040*/  BRA.U UP3, `(.L_x_53) ;  /* 0x0000000103447547 */ /* 0x000fea000b800000 */
[----:B------:R-:W-:-:S05]  /*4050*/  IMAD R2, R0, 0x4, R1 ;  /* 0x0000000400027824 */ /* 0x000fca00078e0201 */
[----:B0-----:R-:W2:Y:S04]  /*4060*/  LDL.U8 R3, [R2+0x3] ;  /* 0x0000030002037983 */ /* 0x001ea80000100000 */
[----:B------:R-:W3:Y:S04]  /*4070*/  LDL.U8 R4, [R2+0x7] ;  /* 0x0000070002047983 */ /* 0x000ee80000100000 */
[----:B------:R-:W4:Y:S04]  /*4080*/  LDL.U8 R6, [R2+0xb] ;  /* 0x00000b0002067983 */ /* 0x000f280000100000 */
[----:B------:R-:W5:Y:S01]  /*4090*/  LDL.U8 R8, [R2+0xf] ;  /* 0x00000f0002087983 */ /* 0x000f620000100000 */
        /* <DEDUP_REMOVED lines=12> */
.L_x_53:
[----:B------:R1:W-:Y:S01]  /*4160*/  STG.E desc[UR8][R22.64+0x18], R28 ;  /* 0x0000181c16007986 */ /* 0x0003e2000c101908 */
[----:B------:R-:W-:Y:S01]  /*4170*/  IMAD.MOV.U32 R0, RZ, RZ, RZ ;  /* 0x000000ffff007224 */ /* 0x000fe200078e00ff */
[----:B0-----:R-:W-:Y:S02]  /*4180*/  CS2R R2, SRZ ;  /* 0x0000000000027805 */ /* 0x001fe4000001ff00 */
[----:B------:R-:W-:Y:S01]  /*4190*/  CS2R R20, SRZ ;  /* 0x0000000000147805 */ /* 0x000fe2000001ff00 */
[----:B------:R1:W-:Y:S04]  /*41a0*/  STG.E desc[UR8][R22.64+0x38], R26 ;  /* 0x0000381a16007986 */ /* 0x0003e8000c101908 */
[----:B------:R1:W-:Y:S04]  /*41b0*/  STG.E desc[UR8][R22.64+0x58], R29 ;  /* 0x0000581d16007986 */ /* 0x0003e8000c101908 */
[----:B------:R1:W-:Y:S01]  /*41c0*/  STG.E desc[UR8][R22.64+0x78], R24 ;  /* 0x0000781816007986 */ /* 0x0003e2000c101908 */
[----:B------:R-:W-:Y:S05]  /*41d0*/  BRA.U !UP0, `(.L_x_55) ;  /* 0x0000000108e07547 */ /* 0x000fea000b800000 */
[----:B------:R-:W-:Y:S01]  /*41e0*/  ULOP3.LUT UR4, UR4, 0x7ffffffc, URZ, 0xc0, !UPT ;  /* 0x7ffffffc04047892 */ /* 0x000fe2000f8ec0ff */
[----:B-1----:R-:W-:Y:S02]  /*41f0*/  VIADD R24, R1, 0x20 ;  /* 0x0000002001187836 */ /* 0x002fe40000000000 */
[----:B------:R-:W-:Y:S01]  /*4200*/  IMAD.MOV.U32 R0, RZ, RZ, RZ ;  /* 0x000000ffff007224 */ /* 0x000fe200078e00ff */
[----:B------:R-:W-:-:S12]  /*4210*/  UIADD3 UR4, UPT, UPT, -UR4, URZ, URZ ;  /* 0x000000ff04047290 */ /* 0x000fd8000fffe1ff */
.L_x_56:
[----:B------:R-:W2:Y:S04]  /*4220*/  LDL.128 R4, [R24+-0x20] ;  /* 0xffffe00018047983 */ /* 0x000ea80000100c00 */
[----:B------:R-:W3:Y:S04]  /*4230*/  LDL.128 R8, [R24+-0x10] ;  /* 0xfffff00018087983 */ /* 0x000ee80000100c00 */
[----:B------:R-:W4:Y:S04]  /*4240*/  LDL.128 R12, [R24] ;  /* 0x00000000180c7983 */ /* 0x000f280000100c00 */
[----:B------:R0:W5:Y:S01]  /*4250*/  LDL.128 R16, [R24+0x10] ;  /* 0x0000100018107983 */ /* 0x0001620000100c00 */
[----:B------:R-:W-:-:S04]  /*4260*/  UIADD3 UR4, UPT, UPT, UR4, 0x4, URZ ;  /* 0x0000000404047890 */ /* 0x000fc8000fffe0ff */
[----:B------:R-:W-:Y:S01]  /*4270*/  UISETP.NE.AND UP0, UPT, UR4, URZ, UPT ;  /* 0x000000ff0400728c */ /* 0x000fe2000bf05270 */
[----:B0-----:R-:W-:Y:S01]  /*4280*/  VIADD R24, R24, 0x40 ;  /* 0x0000004018187836 */ /* 0x001fe20000000000 */
[----:B--2---:R-:W-:Y:S01]  /*4290*/  SHF.R.U32.HI R25, RZ, 0x1c, R4 ;  /* 0x0000001cff197819 */ /* 0x004fe20000011604 */
[C---:B------:R-:W-:Y:S01]  /*42a0*/  VIADD R4, R0.reuse, 0x4 ;  /* 0x0000000400047836 */ /* 0x040fe20000000000 */
[----:B------:R-:W-:Y:S02]  /*42b0*/  SHF.R.U32.HI R7, RZ, 0x1c, R7 ;  /* 0x0000001cff077819 */ /* 0x000fe40000011607 */
[----:B---3--:R-:W-:Y:S01]  /*42c0*/  SHF.R.U32.HI R27, RZ, 0x1c, R8 ;  /* 0x0000001cff1b7819 */ /* 0x008fe20000011608 */
[----:B------:R-:W-:Y:S01]  /*42d0*/  VIADD R8, R0, 0x8 ;  /* 0x0000000800087836 */ /* 0x000fe20000000000 */
[----:B------:R-:W-:Y:S02]  /*42e0*/  SHF.L.U32 R25, R25, R0, RZ ;  /* 0x0000000019197219 */ /* 0x000fe400000006ff */
[----:B------:R-:W-:-:S02]  /*42f0*/  SHF.L.U32 R27, R27, R4, RZ ;  /* 0x000000041b1b7219 */ /* 0x000fc400000006ff */
[----:B------:R-:W-:Y:S02]  /*4300*/  SHF.R.U32.HI R11, RZ, 0x1c, R11 ;  /* 0x0000001cff0b7819 */ /* 0x000fe4000001160b */
[----:B------:R-:W-:Y:S02]  /*4310*/  LOP3.LUT R20, R27, R25, R20, 0xfe, !PT ;  /* 0x000000191b147212 */ /* 0x000fe400078efe14 */
[----:B------:R-:W-:Y:S02]  /*4320*/  SHF.R.U32.HI R25, RZ, 0x1c, R9 ;  /* 0x0000001cff197819 */ /* 0x000fe40000011609 */
[----:B------:R-:W-:Y:S02]  /*4330*/  SHF.R.U32.HI R27, RZ, 0x1c, R10 ;  /* 0x0000001cff1b7819 */ /* 0x000fe4000001160a */
[----:B------:R-:W-:Y:S02]  /*4340*/  SHF.R.U32.HI R5, RZ, 0x1c, R5 ;  /* 0x0000001cff057819 */ /* 0x000fe40000011605 */
[----:B------:R-:W-:-:S02]  /*4350*/  SHF.L.U32 R11, R11, R4, RZ ;  /* 0x000000040b0b7219 */ /* 0x000fc400000006ff */
[----:B------:R-:W-:Y:S02]  /*4360*/  SHF.L.U32 R7, R7, R0, RZ ;  /* 0x0000000007077219 */ /* 0x000fe400000006ff */
[----:B------:R-:W-:Y:S02]  /*4370*/  SHF.R.U32.HI R9, RZ, 0x1c, R6 ;  /* 0x0000001cff097819 */ /* 0x000fe40000011606 */
[-C--:B------:R-:W-:Y:S02]  /*4380*/  SHF.L.U32 R25, R25, R4.reuse, RZ ;  /* 0x0000000419197219 */ /* 0x080fe400000006ff */
[----:B------:R-:W-:Y:S02]  /*4390*/  SHF.L.U32 R27, R27, R4, RZ ;  /* 0x000000041b1b7219 */ /* 0x000fe400000006ff */
[----:B------:R-:W-:Y:S02]  /*43a0*/  SHF.L.U32 R4, R5, R0, RZ ;  /* 0x0000000005047219 */ /* 0x000fe400000006ff */
[----:B------:R-:W-:-:S02]  /*43b0*/  LOP3.LUT R2, R11, R7, R2, 0xfe, !PT ;  /* 0x000000070b027212 */ /* 0x000fc400078efe02 */
[----:B------:R-:W-:Y:S02]  /*43c0*/  SHF.L.U32 R6, R9, R0, RZ ;  /* 0x0000000009067219 */ /* 0x000fe400000006ff */
[----:B----4-:R-:W-:Y:S02]  /*43d0*/  SHF.R.U32.HI R7, RZ, 0x1c, R14 ;  /* 0x0000001cff077819 */ /* 0x010fe4000001160e */
[----:B------:R-:W-:Y:S02]  /*43e0*/  SHF.R.U32.HI R5, RZ, 0x1c, R12 ;  /* 0x0000001cff057819 */ /* 0x000fe4000001160c */
[----:B------:R-:W-:Y:S02]  /*43f0*/  SHF.R.U32.HI R13, RZ, 0x1c, R13 ;  /* 0x0000001cff0d7819 */ /* 0x000fe4000001160d */
[----:B------:R-:W-:Y:S02]  /*4400*/  SHF.R.U32.HI R15, RZ, 0x1c, R15 ;  /* 0x0000001cff0f7819 */ /* 0x000fe4000001160f */
[----:B------:R-:W-:-:S02]  /*4410*/  LOP3.LUT R21, R25, R4, R21, 0xfe, !PT ;  /* 0x0000000419157212 */ /* 0x000fc400078efe15 */
[----:B------:R-:W-:Y:S02]  /*4420*/  LOP3.LUT R3, R27, R6, R3, 0xfe, !PT ;  /* 0x000000061b037212 */ /* 0x000fe400078efe03 */
[-C--:B------:R-:W-:Y:S01]  /*4430*/  SHF.L.U32 R4, R7, R8.reuse, RZ ;  /* 0x0000000807047219 */ /* 0x080fe200000006ff */
[C---:B------:R-:W-:Y:S01]  /*4440*/  VIADD R7, R0.reuse, 0xc ;  /* 0x0000000c00077836 */ /* 0x040fe20000000000 */
[-C--:B------:R-:W-:Y:S01]  /*4450*/  SHF.L.U32 R5, R5, R8.reuse, RZ ;  /* 0x0000000805057219 */ /* 0x080fe200000006ff */
[----:B------:R-:W-:Y:S01]  /*4460*/  VIADD R0, R0, 0x10 ;  /* 0x0000001000007836 */ /* 0x000fe20000000000 */
[-C--:B------:R-:W-:Y:S02]  /*4470*/  SHF.L.U32 R6, R13, R8.reuse, RZ ;  /* 0x000000080d067219 */ /* 0x080fe400000006ff */
[----:B------:R-:W-:Y:S02]  /*4480*/  SHF.L.U32 R15, R15, R8, RZ ;  /* 0x000000080f0f7219 */ /* 0x000fe400000006ff */
[----:B-----5:R-:W-:-:S02]  /*4490*/  SHF.R.U32.HI R16, RZ, 0x1c, R16 ;  /* 0x0000001cff107819 */ /* 0x020fc40000011610 */
[----:B------:R-:W-:Y:S02]  /*44a0*/  SHF.R.U32.HI R8, RZ, 0x1c, R17 ;  /* 0x0000001cff087819 */ /* 0x000fe40000011611 */
[----:B------:R-:W-:Y:S02]  /*44b0*/  SHF.R.U32.HI R18, RZ, 0x1c, R18 ;  /* 0x0000001cff127819 */ /* 0x000fe40000011612 */
[----:B------:R-:W-:Y:S02]  /*44c0*/  SHF.R.U32.HI R10, RZ, 0x1c, R19 ;  /* 0x0000001cff0a7819 */ /* 0x000fe40000011613 */
        /* <DEDUP_REMOVED lines=9> */
.L_x_55:
[----:B------:R-:W-:Y:S05]  /*4560*/  BRA.U !UP1, `(.L_x_57) ;  /* 0x0000000109ac7547 */ /* 0x000fea000b800000 */
[----:B------:R-:W-:Y:S02]  /*4570*/  UISETP.NE.AND UP0, UPT, UR7, URZ, UPT ;  /* 0x000000ff0700728c */ /* 0x000fe4000bf05270 */
[----:B------:R-:W-:-:S07]  /*4580*/  ULOP3.LUT UP1, URZ, UR6, 0x4, URZ, 0xc0, !UPT ;  /* 0x0000000406ff7892 */ /* 0x000fce000f82c0ff */
[----:B------:R-:W-:Y:S05]  /*4590*/  BRA.U !UP0, `(.L_x_58) ;  /* 0x0000000108647547 */ /* 0x000fea000b800000 */
[----:B------:R-:W-:-:S05]  /*45a0*/  IMAD R12, R0, 0x4, R1 ;  /* 0x00000004000c7824 */ /* 0x000fca00078e0201 */
[----:B------:R-:W2:Y:S04]  /*45b0*/  LDL.128 R4, [R12] ;  /* 0x000000000c047983 */ /* 0x000ea80000100c00 */
[----:B------:R-:W3:Y:S01]  /*45c0*/  LDL.128 R8, [R12+0x10] ;  /* 0x000010000c087983 */ /* 0x000ee20000100c00 */
[----:B--2---:R-:W-:Y:S01]  /*45d0*/  SHF.R.U32.HI R13, RZ, 0x1c, R4 ;  /* 0x0000001cff0d7819 */ /* 0x004fe20000011604 */
[----:B------:R-:W-:Y:S01]  /*45e0*/  VIADD R4, R0, 0x4 ;  /* 0x0000000400047836 */ /* 0x000fe20000000000 */
[----:B------:R-:W-:Y:S02]  /*45f0*/  SHF.R.U32.HI R5, RZ, 0x1c, R5 ;  /* 0x0000001cff057819 */ /* 0x000fe40000011605 */
[----:B---3--:R-:W-:Y:S02]  /*4600*/  SHF.R.U32.HI R17, RZ, 0x1c, R8 ;  /* 0x0000001cff117819 */ /* 0x008fe40000011608 */
[----:B------:R-:W-:-:S02]  /*4610*/  SHF.R.U32.HI R9, RZ, 0x1c, R9 ;  /* 0x0000001cff097819 */ /* 0x000fc40000011609 */
[----:B------:R-:W-:Y:S02]  /*4620*/  SHF.R.U32.HI R19, RZ, 0x1c, R10 ;  /* 0x0000001cff137819 */ /* 0x000fe4000001160a */
[----:B------:R-:W-:Y:S02]  /*4630*/  SHF.R.U32.HI R11, RZ, 0x1c, R11 ;  /* 0x0000001cff0b7819 */ /* 0x000fe4000001160b */
[----:B------:R-:W-:Y:S02]  /*4640*/  SHF.R.U32.HI R15, RZ, 0x1c, R6 ;  /* 0x0000001cff0f7819 */ /* 0x000fe40000011606 */
[----:B------:R-:W-:Y:S02]  /*4650*/  SHF.R.U32.HI R7, RZ, 0x1c, R7 ;  /* 0x0000001cff077819 */ /* 0x000fe40000011607 */
        /* <DEDUP_REMOVED lines=13> */
.L_x_58:
[----:B------:R-:W-:Y:S05]  /*4730*/  BRA.U UP1, `(.L_x_57) ;  /* 0x0000000101387547 */ /* 0x000fea000b800000 */
[----:B------:R-:W-:-:S06]  /*4740*/  IMAD R4, R0, 0x4, R1 ;  /* 0x0000000400047824 */ /* 0x000fcc00078e0201 */
[----:B------:R-:W2:Y:S02]  /*4750*/  LDL.128 R4, [R4] ;  /* 0x0000000004047983 */ /* 0x000ea40000100c00 */
[----:B--2---:R-:W-:Y:S02]  /*4760*/  SHF.R.U32.HI R9, RZ, 0x1c, R4 ;  /* 0x0000001cff097819 */ /* 0x004fe40000011604 */
[----:B------:R-:W-:Y:S02]  /*4770*/  SHF.R.U32.HI R5, RZ, 0x1c, R5 ;  /* 0x0000001cff057819 */ /* 0x000fe40000011605 */
[----:B------:R-:W-:Y:S02]  /*4780*/  SHF.R.U32.HI R11, RZ, 0x1c, R6 ;  /* 0x0000001cff0b7819 */ /* 0x000fe40000011606 */
[----:B------:R-:W-:Y:S02]  /*4790*/  SHF.R.U32.HI R7, RZ, 0x1c, R7 ;  /* 0x0000001cff077819 */ /* 0x000fe40000011607 */
        /* <DEDUP_REMOVED lines=8> */
.L_x_57:
[----:B------:R-:W-:Y:S04]  /*4820*/  STG.E desc[UR8][R22.64+0x1c], R20 ;  /* 0x00001c1416007986 */ /* 0x000fe8000c101908 */
[----:B------:R-:W-:Y:S04]  /*4830*/  STG.E desc[UR8][R22.64+0x3c], R21 ;  /* 0x00003c1516007986 */ /* 0x000fe8000c101908 */
[----:B------:R-:W-:Y:S04]  /*4840*/  STG.E desc[UR8][R22.64+0x5c], R3 ;  /* 0x00005c0316007986 */ /* 0x000fe8000c101908 */
[----:B------:R-:W-:Y:S01]  /*4850*/  STG.E desc[UR8][R22.64+0x7c], R2 ;  /* 0x00007c0216007986 */ /* 0x000fe2000c101908 */
[----:B------:R-:W-:Y:S05]  /*4860*/  EXIT ;  /* 0x000000000000794d */ /* 0x000fea0003800000 */
.L_x_20:
        /* <DEDUP_REMOVED lines=33> */
.L_x_59:
        /* <DEDUP_REMOVED lines=16> */
.L_x_309:


//--------------------- .text._Z24deinterleave_kernel_2bitPKjPjj --------------------------
	.section	.text._Z24deinterleave_kernel_2bitPKjPjj,"ax",@progbits
	.align	128
        .global         _Z24deinterleave_kernel_2bitPKjPjj
        .type           _Z24deinterleave_kernel_2bitPKjPjj,@function
        .size           _Z24deinterleave_kernel_2bitPKjPjj,(.L_x_310 - _Z24deinterleave_kernel_2bitPKjPjj)
        .other          _Z24deinterleave_kernel_2bitPKjPjj,@"STO_CUDA_ENTRY STV_DEFAULT"
_Z24deinterleave_kernel_2bitPKjPjj:
.text._Z24deinterleave_kernel_2bitPKjPjj:
[----:B------:R-:W0:Y:S01]  /*0000*/  LDC R1, c[0x0][0x37c] ;  /* 0x0000df00ff017b82 */ /* 0x000e220000000800 */
[----:B------:R-:W1:Y:S07]  /*0010*/  S2R R0, SR_TID.X ;  /* 0x0000000000007919 */ /* 0x000e6e0000002100 */
[----:B------:R-:W2:Y:S01]  /*0020*/  LDC R2, c[0x0][0x390] ;  /* 0x0000e400ff027b82 */ /* 0x000ea20000000800 */
[----:B------:R-:W3:Y:S01]  /*0030*/  LDCU.64 UR4, c[0x0][0x358] ;  /* 0x00006b00ff0477ac */ /* 0x000ee20008000a00 */
[----:B0-----:R-:W-:-:S06]  /*0040*/  VIADD R1, R1, 0xffffff80 ;  /* 0xffffff8001017836 */ /* 0x001fcc0000000000 */
[----:B------:R-:W1:Y:S08]  /*0050*/  S2UR UR6, SR_CTAID.X ;  /* 0x00000000000679c3 */ /* 0x000e700000002500 */
[----:B------:R-:W1:Y:S08]  /*0060*/  LDC R3, c[0x0][0x360] ;  /* 0x0000d800ff037b82 */ /* 0x000e700000000800 */
[----:B------:R-:W0:Y:S01]  /*0070*/  LDC.64 R22, c[0x0][0x388] ;  /* 0x0000e200ff167b82 */ /* 0x000e220000000a00 */
[----:B--2---:R-:W-:Y:S01]  /*0080*/  ISETP.NE.AND P0, PT, R2, RZ, PT ;  /* 0x000000ff0200720c */ /* 0x004fe20003f05270 */
[----:B-1----:R-:W-:-:S04]  /*0090*/  IMAD R3, R3, UR6, R0 ;  /* 0x0000000603037c24 */ /* 0x002fc8000f8e0200 */
[----:B------:R-:W-:-:S04]  /*00a0*/  IMAD.SHL.U32 R5, R3, 0x20, RZ ;  /* 0x0000002003057824 */ /* 0x000fc800078e00ff */
[----:B0-----:R-:W-:-:S04]  /*00b0*/  IMAD.WIDE R22, R5, 0x4, R22 ;  /* 0x0000000405167825 */ /* 0x001fc800078e0216 */
[----:B---3--:R-:W-:Y:S05]  /*00c0*/  @!P0 BRA `(.L_x_60) ;  /* 0x0000009800788947 */ /* 0x008fea0003800000 */
[C---:B------:R-:W-:Y:S01]  /*00d0*/  ISETP.GE.U32.AND P1, PT, R2.reuse, 0x10, PT ;  /* 0x000000100200780c */ /* 0x040fe20003f26070 */
[----:B------:R-:W-:Y:S01]  /*00e0*/  IMAD R3, R3, R2, RZ ;  /* 0x0000000203037224 */ /* 0x000fe200078e02ff */
[----:B------:R-:W-:Y:S01]  /*00f0*/  LOP3.LUT R27, R2, 0xf, RZ, 0xc0, !PT ;  /* 0x0000000f021b7812 */ /* 0x000fe200078ec0ff */
[----:B------:R-:W-:-:S03]  /*0100*/  IMAD.MOV.U32 R0, RZ, RZ, RZ ;  /* 0x000000ffff007224 */ /* 0x000fc600078e00ff */
[----:B------:R-:W-:-:S07]  /*0110*/  ISETP.NE.AND P0, PT, R27, RZ, PT ;  /* 0x000000ff1b00720c */ /* 0x000fce0003f05270 */
[----:B------:R-:W-:Y:S06]  /*0120*/  @!P1 BRA `(.L_x_61) ;  /* 0x0000000000909947 */ /* 0x000fec0003800000 */
[----:B------:R-:W0:Y:S01]  /*0130*/  LDCU.64 UR6, c[0x0][0x380] ;  /* 0x00007000ff0677ac */ /* 0x000e220008000a00 */
[----:B------:R-:W-:Y:S01]  /*0140*/  LOP3.LUT R0, R2, 0xfffffff0, RZ, 0xc0, !PT ;  /* 0xfffffff002007812 */ /* 0x000fe200078ec0ff */
[----:B------:R-:W-:-:S04]  /*0150*/  VIADD R25, R1, 0x20 ;  /* 0x0000002001197836 */ /* 0x000fc80000000000 */
[----:B------:R-:W-:Y:S01]  /*0160*/  IMAD.MOV R24, RZ, RZ, -R0 ;  /* 0x000000ffff187224 */ /* 0x000fe200078e0a00 */
[----:B0-----:R-:W-:-:S04]  /*0170*/  LEA R26, P1, R3, UR6, 0x2 ;  /* 0x00000006031a7c11 */ /* 0x001fc8000f8210ff */
[----:B------:R-:W-:Y:S02]  /*0180*/  IADD3 R26, P2, PT, R26, 0x20, RZ ;  /* 0x000000201a1a7810 */ /* 0x000fe40007f5e0ff */
[----:B------:R-:W-:-:S05]  /*0190*/  LEA.HI.X R29, R3, UR7, RZ, 0x2, P1 ;  /* 0x00000007031d7c11 */ /* 0x000fca00088f14ff */
[----:B------:R-:W-:-:S07]  /*01a0*/  IMAD.X R29, RZ, RZ, R29, P2 ;  /* 0x000000ffff1d7224 */ /* 0x000fce00010e061d */
.L_x_62:
        /* <DEDUP_REMOVED lines=18> */
[----:B------:R-:W-:Y:S01]  /*02d0*/  VIADD R24, R24, 0x10 ;  /* 0x0000001018187836 */ /* 0x000fe20000000000 */
[----:B------:R-:W-:-:S04]  /*02e0*/  IADD3 R26, P2, PT, R20, 0x40, RZ ;  /* 0x00000040141a7810 */ /* 0x000fc80007f5e0ff */
[----:B------:R-:W-:Y:S01]  /*02f0*/  ISETP.NE.AND P1, PT, R24, RZ, PT ;  /* 0x000000ff1800720c */ /* 0x000fe20003f25270 */
[----:B------:R-:W-:Y:S01]  /*0300*/  IMAD.X R29, RZ, RZ, R21, P2 ;  /* 0x000000ffff1d7224 */ /* 0x000fe200010e0615 */
[----:B--2---:R-:W-:Y:S04]  /*0310*/  STL.128 [R25+-0x20], R4 ;  /* 0xffffe00419007387 */ /* 0x004fe80000100c00 */
[----:B---3--:R-:W-:Y:S04]  /*0320*/  STL.128 [R25+-0x10], R8 ;  /* 0xfffff00819007387 */ /* 0x008fe80000100c00 */
[----:B----4-:R-:W-:Y:S04]  /*0330*/  STL.128 [R25], R12 ;  /* 0x0000000c19007387 */ /* 0x010fe80000100c00 */
[----:B-----5:R0:W-:Y:S02]  /*0340*/  STL.128 [R25+0x10], R16 ;  /* 0x0000101019007387 */ /* 0x0201e40000100c00 */
[----:B0-----:R-:W-:Y:S01]  /*0350*/  VIADD R25, R25, 0x40 ;  /* 0x0000004019197836 */ /* 0x001fe20000000000 */
[----:B------:R-:W-:Y:S06]  /*0360*/  @P1 BRA `(.L_x_62) ;  /* 0xfffffffc00901947 */ /* 0x000fec000383ffff */
.L_x_61:
[----:B------:R-:W-:Y:S05]  /*0370*/  @!P0 BRA `(.L_x_63) ;  /* 0x0000000000e08947 */ /* 0x000fea0003800000 */
[----:B------:R-:W-:Y:S02]  /*0380*/  ISETP.GE.U32.AND P0, PT, R27, 0x8, PT ;  /* 0x000000081b00780c */ /* 0x000fe40003f06070 */
[----:B------:R-:W-:-:S04]  /*0390*/  LOP3.LUT R15, R2, 0x7, RZ, 0xc0, !PT ;  /* 0x00000007020f7812 */ /* 0x000fc800078ec0ff */
[----:B------:R-:W-:-:S07]  /*03a0*/  ISETP.NE.AND P1, PT, R15, RZ, PT ;  /* 0x000000ff0f00720c */ /* 0x000fce0003f25270 */
[----:B------:R-:W-:Y:S06]  /*03b0*/  @!P0 BRA `(.L_x_64) ;  /* 0x0000000000448947 */ /* 0x000fec0003800000 */
        /* <DEDUP_REMOVED lines=17> */
.L_x_64:
[----:B------:R-:W-:Y:S05]  /*04d0*/  @!P1 BRA `(.L_x_63) ;  /* 0x0000000000889947 */ /* 0x000fea0003800000 */
[----:B------:R-:W-:Y:S02]  /*04e0*/  ISETP.GE.U32.AND P0, PT, R15, 0x4, PT ;  /* 0x000000040f00780c */ /* 0x000fe40003f06070 */
[----:B0-----:R-:W-:-:S04]  /*04f0*/  LOP3.LUT R10, R2, 0x3, RZ, 0xc0, !PT ;  /* 0x00000003020a7812 */ /* 0x001fc800078ec0ff */
        /* <DEDUP_REMOVED lines=14> */
.L_x_65:
[----:B------:R-:W-:Y:S05]  /*05e0*/  @!P1 BRA `(.L_x_63) ;  /* 0x0000000000449947 */ /* 0x000fea0003800000 */
[----:B------:R-:W1:Y:S01]  /*05f0*/  LDCU.64 UR6, c[0x0][0x380] ;  /* 0x00007000ff0677ac */ /* 0x000e620008000a00 */
[----:B0-----:R-:W-:Y:S01]  /*0600*/  IADD3 R6, P0, PT, R3, R0, RZ ;  /* 0x0000000003067210 */ /* 0x001fe20007f1e0ff */
[----:B------:R-:W-:Y:S02]  /*0610*/  IMAD.MOV R10, RZ, RZ, -R10 ;  /* 0x000000ffff0a7224 */ /* 0x000fe400078e0a0a */
[----:B------:R-:W-:Y:S02]  /*0620*/  IMAD R7, R0, 0x4, R1 ;  /* 0x0000000400077824 */ /* 0x000fe400078e0201 */
[----:B------:R-:W-:Y:S01]  /*0630*/  IMAD.X R5, RZ, RZ, RZ, P0 ;  /* 0x000000ffff057224 */ /* 0x000fe200000e06ff */
[----:B-1----:R-:W-:-:S04]  /*0640*/  LEA R3, P1, R6, UR6, 0x2 ;  /* 0x0000000606037c11 */ /* 0x002fc8000f8210ff */
[----:B------:R-:W-:-:S09]  /*0650*/  LEA.HI.X R6, R6, UR7, R5, 0x2, P1 ;  /* 0x0000000706067c11 */ /* 0x000fd200088f1405 */
.L_x_66:
[----:B------:R-:W-:Y:S02]  /*0660*/  IMAD.MOV.U32 R4, RZ, RZ, R3 ;  /* 0x000000ffff047224 */ /* 0x000fe400078e0003 */
[----:B------:R-:W-:-:S05]  /*0670*/  IMAD.MOV.U32 R5, RZ, RZ, R6 ;  /* 0x000000ffff057224 */ /* 0x000fca00078e0006 */
[----:B------:R-:W2:Y:S01]  /*0680*/  LDG.E R0, desc[UR4][R4.64] ;  /* 0x0000000404007981 */ /* 0x000ea2000c1e1900 */
[----:B------:R-:W-:Y:S01]  /*0690*/  VIADD R10, R10, 0x1 ;  /* 0x000000010a0a7836 */ /* 0x000fe20000000000 */
[----:B------:R-:W-:-:S04]  /*06a0*/  IADD3 R3, P1, PT, R3, 0x4, RZ ;  /* 0x0000000403037810 */ /* 0x000fc80007f3e0ff */
[----:B------:R-:W-:Y:S01]  /*06b0*/  ISETP.NE.AND P0, PT, R10, RZ, PT ;  /* 0x000000ff0a00720c */ /* 0x000fe20003f05270 */
[----:B------:R-:W-:Y:S01]  /*06c0*/  IMAD.X R6, RZ, RZ, R6, P1 ;  /* 0x000000ffff067224 */ /* 0x000fe200008e0606 */
[----:B--2---:R0:W-:Y:S02]  /*06d0*/  STL [R7], R0 ;  /* 0x0000000007007387 */ /* 0x0041e40000100800 */
[----:B0-----:R-:W-:-:S09]  /*06e0*/  VIADD R7, R7, 0x4 ;  /* 0x0000000407077836 */ /* 0x001fd20000000000 */
[----:B------:R-:W-:Y:S05]  /*06f0*/  @P0 BRA `(.L_x_66) ;  /* 0xfffffffc00d80947 */ /* 0x000fea000383ffff */
.L_x_63:
[C---:B------:R-:W-:Y:S01]  /*0700*/  ISETP.GE.U32.AND P0, PT, R2.reuse, 0xf, PT ;  /* 0x0000000f0200780c */ /* 0x040fe20003f06070 */
[----:B------:R-:W-:Y:S01]  /*0710*/  VIADD R3, R2, 0xffffffff ;  /* 0xffffffff02037836 */ /* 0x000fe20000000000 */
[----:B------:R-:W-:Y:S01]  /*0720*/  CS2R R24, SRZ ;  /* 0x0000000000187805 */ /* 0x000fe2000001ff00 */
[----:B------:R-:W-:-:S03]  /*0730*/  IMAD.MOV.U32 R27, RZ, RZ, RZ ;  /* 0x000000ffff1b7224 */ /* 0x000fc600078e00ff */
[----:B------:R-:W-:-:S04]  /*0740*/  LEA.HI R21, R3, 0x1, RZ, 0x1f ;  /* 0x0000000103157811 */ /* 0x000fc800078ff8ff */
[C---:B------:R-:W-:Y:S02]  /*0750*/  LOP3.LUT R0, R21.reuse, 0x7, RZ, 0xc0, !PT ;  /* 0x0000000715007812 */ /* 0x040fe400078ec0ff */
[----:B------:R-:W-:Y:S02]  /*0760*/  LOP3.LUT R2, R21, 0x3, RZ, 0xc0, !PT ;  /* 0x0000000315027812 */ /* 0x000fe400078ec0ff */
[----:B------:R-:W-:Y:S01]  /*0770*/  ISETP.NE.AND P1, PT, R0, RZ, PT ;  /* 0x000000ff0000720c */ /* 0x000fe20003f25270 */
[----:B------:R-:W-:-:S12]  /*0780*/  @!P0 BRA `(.L_x_67) ;  /* 0x0000000000f08947 */ /* 0x000fd80003800000 */
[----:B------:R-:W-:Y:S01]  /*0790*/  LOP3.LUT R26, R21, 0xfffffff8, RZ, 0xc0, !PT ;  /* 0xfffffff8151a7812 */ /* 0x000fe200078ec0ff */
[----:B------:R-:W-:Y:S02]  /*07a0*/  VIADD R20, R1, 0x20 ;  /* 0x0000002001147836 */ /* 0x000fe40000000000 */
[----:B------:R-:W-:Y:S02]  /*07b0*/  IMAD.MOV.U32 R24, RZ, RZ, RZ ;  /* 0x000000ffff187224 */ /* 0x000fe400078e00ff */
[----:B------:R-:W-:-:S07]  /*07c0*/  IMAD.MOV R26, RZ, RZ, -R26 ;  /* 0x000000ffff1a7224 */ /* 0x000fce00078e0a1a */
.L_x_68:
[----:B0-----:R-:W2:Y:S04]  /*07d0*/  LDL.128 R4, [R20+-0x20] ;  /* 0xffffe00014047983 */ /* 0x001ea80000100c00 */
[----:B------:R-:W3:Y:S04]  /*07e0*/  LDL.128 R8, [R20+-0x10] ;  /* 0xfffff00014087983 */ /* 0x000ee80000100c00 */
[----:B------:R-:W4:Y:S01]  /*07f0*/  LDL.128 R12, [R20] ;  /* 0x00000000140c7983 */ /* 0x000f220000100c00 */
[----:B------:R-:W-:Y:S01]  /*0800*/  VIADD R19, R24, 0x2 ;  /* 0x0000000218137836 */ /* 0x000fe20000000000 */
[----:B--2---:R-:W-:-:S02]  /*0810*/  LOP3.LUT R17, R4, 0x3, RZ, 0xc0, !PT ;  /* 0x0000000304117812 */ /* 0x004fc400078ec0ff */
[----:B------:R-:W-:Y:S02]  /*0820*/  LOP3.LUT R4, R6, 0x3, RZ, 0xc0, !PT ;  /* 0x0000000306047812 */ /* 0x000fe400078ec0ff */
[----:B------:R-:W-:Y:S02]  /*0830*/  LOP3.LUT R16, R7, 0x3, RZ, 0xc0, !PT ;  /* 0x0000000307107812 */ /* 0x000fe400078ec0ff */
[-C--:B------:R-:W-:Y:S02]  /*0840*/  SHF.L.U32 R7, R4, R19.reuse, RZ ;  /* 0x0000001304077219 */ /* 0x080fe400000006ff */
[----:B------:R-:W-:Y:S02]  /*0850*/  SHF.L.U32 R6, R17, R24, RZ ;  /* 0x0000001811067219 */ /* 0x000fe400000006ff */
[----:B------:R-:W-:Y:S02]  /*0860*/  SHF.L.U32 R4, R16, R19, RZ ;  /* 0x0000001310047219 */ /* 0x000fe400000006ff */
[----:B------:R0:W2:Y:S01]  /*0870*/  LDL.128 R16, [R20+0x10] ;  /* 0x0000100014107983 */ /* 0x0000a20000100c00 */
[----:B------:R-:W-:-:S02]  /*0880*/  LOP3.LUT R5, R5, 0x3, RZ, 0xc0, !PT ;  /* 0x0000000305057812 */ /* 0x000fc400078ec0ff */
[----:B------:R-:W-:Y:S02]  /*0890*/  LOP3.LUT R27, R7, R6, R27, 0xfe, !PT ;  /* 0x00000006071b7212 */ /* 0x000fe400078efe1b */
[----:B------:R-:W-:Y:S02]  /*08a0*/  SHF.L.U32 R5, R5, R24, RZ ;  /* 0x0000001805057219 */ /* 0x000fe400000006ff */
[----:B---3--:R-:W-:Y:S02]  /*08b0*/  LOP3.LUT R6, R8, 0x3, RZ, 0xc0, !PT ;  /* 0x0000000308067812 */ /* 0x008fe400078ec0ff */
[----:B------:R-:W-:Y:S01]  /*08c0*/  LOP3.LUT R4, R4, R5, R25, 0xfe, !PT ;  /* 0x0000000504047212 */ /* 0x000fe200078efe19 */
[C---:B------:R-:W-:Y:S01]  /*08d0*/  VIADD R5, R24.reuse, 0x4 ;  /* 0x0000000418057836 */ /* 0x040fe20000000000 */
[----:B------:R-:W-:Y:S01]  /*08e0*/  LOP3.LUT R8, R9, 0x3, RZ, 0xc0, !PT ;  /* 0x0000000309087812 */ /* 0x000fe200078ec0ff */
[----:B------:R-:W-:-:S03]  /*08f0*/  VIADD R7, R24, 0x6 ;  /* 0x0000000618077836 */ /* 0x000fc60000000000 */
[-C--:B------:R-:W-:Y:S02]  /*0900*/  SHF.L.U32 R6, R6, R5.reuse, RZ ;  /* 0x0000000506067219 */ /* 0x080fe400000006ff */
[----:B------:R-:W-:Y:S02]  /*0910*/  SHF.L.U32 R5, R8, R5, RZ ;  /* 0x0000000508057219 */ /* 0x000fe400000006ff */
[----:B------:R-:W-:Y:S02]  /*0920*/  LOP3.LUT R8, R11, 0x3, RZ, 0xc0, !PT ;  /* 0x000000030b087812 */ /* 0x000fe400078ec0ff */
[----:B------:R-:W-:Y:S02]  /*0930*/  LOP3.LUT R10, R10, 0x3, RZ, 0xc0, !PT ;  /* 0x000000030a0a7812 */ /* 0x000fe400078ec0ff */
[-C--:B------:R-:W-:Y:S02]  /*0940*/  SHF.L.U32 R8, R8, R7.reuse, RZ ;  /* 0x0000000708087219 */ /* 0x080fe400000006ff */
[----:B------:R-:W-:-:S02]  /*0950*/  SHF.L.U32 R10, R10, R7, RZ ;  /* 0x000000070a0a7219 */ /* 0x000fc400000006ff */
[----:B------:R-:W-:Y:S01]  /*0960*/  LOP3.LUT R4, R8, R5, R4, 0xfe, !PT ;  /* 0x0000000508047212 */ /* 0x000fe200078efe04 */
[----:B------:R-:W-:Y:S01]  /*0970*/  VIADD R5, R24, 0x8 ;  /* 0x0000000818057836 */ /* 0x000fe20000000000 */
[----:B------:R-:W-:Y:S01]  /*0980*/  LOP3.LUT R6, R10, R6, R27, 0xfe, !PT ;  /* 0x000000060a067212 */ /* 0x000fe200078efe1b */
[----:B------:R-:W-:Y:S01]  /*0990*/  VIADD R9, R24, 0xa ;  /* 0x0000000a18097836 */ /* 0x000fe20000000000 */
[----:B----4-:R-:W-:Y:S01]  /*09a0*/  LOP3.LUT R12, R12, 0x3, RZ, 0xc0, !PT ;  /* 0x000000030c0c7812 */ /* 0x010fe200078ec0ff */
[----:B------:R-:W-:Y:S01]  /*09b0*/  VIADD R26, R26, 0x8 ;  /* 0x000000081a1a7836 */ /* 0x000fe20000000000 */
[----:B------:R-:W-:Y:S02]  /*09c0*/  LOP3.LUT R8, R13, 0x3, RZ, 0xc0, !PT ;  /* 0x000000030d087812 */ /* 0x000fe400078ec0ff */
[----:B------:R-:W-:Y:S02]  /*09d0*/  LOP3.LUT R10, R15, 0x3, RZ, 0xc0, !PT ;  /* 0x000000030f0a7812 */ /* 0x000fe400078ec0ff */
[----:B------:R-:W-:-:S02]  /*09e0*/  LOP3.LUT R14, R14, 0x3, RZ, 0xc0, !PT ;  /* 0x000000030e0e7812 */ /* 0x000fc400078ec0ff */
[-C--:B------:R-:W-:Y:S02]  /*09f0*/  SHF.L.U32 R7, R12, R5.reuse, RZ ;  /* 0x000000050c077219 */ /* 0x080fe400000006ff */
[----:B------:R-:W-:Y:S02]  /*0a00*/  SHF.L.U32 R5, R8, R5, RZ ;  /* 0x0000000508057219 */ /* 0x000fe400000006ff */
[-C--:B------:R-:W-:Y:S02]  /*0a10*/  SHF.L.U32 R10, R10, R9.reuse, RZ ;  /* 0x000000090a0a7219 */ /* 0x080fe400000006ff */
[----:B------:R-:W-:Y:S02]  /*0a20*/  ISETP.NE.AND P2, PT, R26, RZ, PT ;  /* 0x000000ff1a00720c */ /* 0x000fe40003f45270 */
[----:B------:R-:W-:Y:S02]  /*0a30*/  SHF.L.U32 R14, R14, R9, RZ ;  /* 0x000000090e0e7219 */ /* 0x000fe400000006ff */
[----:B------:R-:W-:Y:S01]  /*0a40*/  LOP3.LUT R4, R10, R5, R4, 0xfe, !PT ;  /* 0x000000050a047212 */ /* 0x000fe200078efe04 */
[----:B------:R-:W-:Y:S01]  /*0a50*/  VIADD R5, R24, 0xc ;  /* 0x0000000c18057836 */ /* 0x000fe20000000000 */
[----:B------:R-:W-:Y:S01]  /*0a60*/  LOP3.LUT R6, R14, R7, R6, 0xfe, !PT ;  /* 0x000000070e067212 */ /* 0x000fe200078efe06 */
[----:B------:R-:W-:-:S02]  /*0a70*/  VIADD R7, R24, 0xe ;  /* 0x0000000e18077836 */ /* 0x000fc40000000000 */
[----:B0-----:R-:W-:Y:S02]  /*0a80*/  VIADD R20, R20, 0x40 ;  /* 0x0000004014147836 */ /* 0x001fe40000000000 */
[----:B------:R-:W-:Y:S01]  /*0a90*/  VIADD R24, R24, 0x10 ;  /* 0x0000001018187836 */ /* 0x000fe20000000000 */
[----:B--2---:R-:W-:Y:S02]  /*0aa0*/  LOP3.LUT R16, R16, 0x3, RZ, 0xc0, !PT ;  /* 0x0000000310107812 */ /* 0x004fe400078ec0ff */
[----:B------:R-:W-:Y:S02]  /*0ab0*/  LOP3.LUT R8, R17, 0x3, RZ, 0xc0, !PT ;  /* 0x0000000311087812 */ /* 0x000fe400078ec0ff */
[----:B------:R-:W-:Y:S02]  /*0ac0*/  LOP3.LUT R18, R18, 0x3, RZ, 0xc0, !PT ;  /* 0x0000000312127812 */ /* 0x000fe400078ec0ff */
[----:B------:R-:W-:Y:S02]  /*0ad0*/  LOP3.LUT R10, R19, 0x3, RZ, 0xc0, !PT ;  /* 0x00000003130a7812 */ /* 0x000fe400078ec0ff */
[----:B------:R-:W-:-:S02]  /*0ae0*/  SHF.L.U32 R27, R16, R5, RZ ;  /* 0x00000005101b7219 */ /* 0x000fc400000006ff */
[----:B------:R-:W-:Y:S02]  /*0af0*/  SHF.L.U32 R5, R8, R5, RZ ;  /* 0x0000000508057219 */ /* 0x000fe400000006ff */
[-C--:B------:R-:W-:Y:S02]  /*0b00*/  SHF.L.U32 R18, R18, R7.reuse, RZ ;  /* 0x0000000712127219 */ /* 0x080fe400000006ff */
[----:B------:R-:W-:Y:S02]  /*0b10*/  SHF.L.U32 R10, R10, R7, RZ ;  /* 0x000000070a0a7219 */ /* 0x000fe400000006ff */
[----:B------:R-:W-:Y:S02]  /*0b20*/  LOP3.LUT R27, R18, R27, R6, 0xfe, !PT ;  /* 0x0000001b121b7212 */ /* 0x000fe400078efe06 */
[----:B------:R-:W-:Y:S01]  /*0b30*/  LOP3.LUT R25, R10, R5, R4, 0xfe, !PT ;  /* 0x000000050a197212 */ /* 0x000fe200078efe04 */
[----:B------:R-:W-:Y:S06]  /*0b40*/  @P2 BRA `(.L_x_68) ;  /* 0xfffffffc00202947 */ /* 0x000fec000383ffff */
.L_x_67:
[----:B------:R-:W-:Y:S01]  /*0b50*/  VIADD R20, R2, 0xffffffff ;  /* 0xffffffff02147836 */ /* 0x000fe20000000000 */
[----:B------:R-:W-:Y:S06]  /*0b60*/  @!P1 BRA `(.L_x_69) ;  /* 0x0000000000dc9947 */ /* 0x000fec0003800000 */
[----:B------:R-:W-:Y:S02]  /*0b70*/  ISETP.GE.U32.AND P2, PT, R0, 0x4, PT ;  /* 0x000000040000780c */ /* 0x000fe40003f46070 */
[----:B------:R-:W-:-:S11]  /*0b80*/  ISETP.NE.AND P3, PT, R2, RZ, PT ;  /* 0x000000ff0200720c */ /* 0x000fd60003f65270 */
[----:B------:R-:W-:Y:S05]  /*0b90*/  @!P2 BRA `(.L_x_70) ;  /* 0x00000000006ca947 */ /* 0x000fea0003800000 */
[----:B------:R-:W-:-:S05]  /*0ba0*/  IMAD R12, R24, 0x4, R1 ;  /* 0x00000004180c7824 */ /* 0x000fca00078e0201 */
[----:B0-----:R-:W2:Y:S04]  /*0bb0*/  LDL.128 R4, [R12] ;  /* 0x000000000c047983 */ /* 0x001ea80000100c00 */
[----:B------:R-:W3:Y:S01]  /*0bc0*/  LDL.128 R8, [R12+0x10] ;  /* 0x000010000c087983 */ /* 0x000ee20000100c00 */
[----:B------:R-:W-:Y:S01]  /*0bd0*/  VIADD R13, R24, 0x2 ;  /* 0x00000002180d7836 */ /* 0x000fe20000000000 */
[----:B--2---:R-:W-:Y:S02]  /*0be0*/  LOP3.LUT R6, R6, 0x3, RZ, 0xc0, !PT ;  /* 0x0000000306067812 */ /* 0x004fe400078ec0ff */
[----:B------:R-:W-:Y:S02]  /*0bf0*/  LOP3.LUT R14, R7, 0x3, RZ, 0xc0, !PT ;  /* 0x00000003070e7812 */ /* 0x000fe400078ec0ff */
[----:B------:R-:W-:-:S02]  /*0c00*/  LOP3.LUT R7, R4, 0x3, RZ, 0xc0, !PT ;  /* 0x0000000304077812 */ /* 0x000fc400078ec0ff */
[-C--:B------:R-:W-:Y:S02]  /*0c10*/  SHF.L.U32 R4, R6, R13.reuse, RZ ;  /* 0x0000000d06047219 */ /* 0x080fe400000006ff */
[----:B------:R-:W-:Y:S01]  /*0c20*/  SHF.L.U32 R6, R14, R13, RZ ;  /* 0x0000000d0e067219 */ /* 0x000fe200000006ff */
[----:B------:R-:W-:Y:S01]  /*0c30*/  VIADD R13, R24, 0x4 ;  /* 0x00000004180d7836 */ /* 0x000fe20000000000 */
[----:B------:R-:W-:Y:S02]  /*0c40*/  LOP3.LUT R5, R5, 0x3, RZ, 0xc0, !PT ;  /* 0x0000000305057812 */ /* 0x000fe400078ec0ff */
[----:B---3--:R-:W-:Y:S02]  /*0c50*/  LOP3.LUT R8, R8, 0x3, RZ, 0xc0, !PT ;  /* 0x0000000308087812 */ /* 0x008fe400078ec0ff */
[----:B------:R-:W-:Y:S01]  /*0c60*/  LOP3.LUT R14, R9, 0x3, RZ, 0xc0, !PT ;  /* 0x00000003090e7812 */ /* 0x000fe200078ec0ff */
[----:B------:R-:W-:Y:S01]  /*0c70*/  VIADD R9, R24, 0x6 ;  /* 0x0000000618097836 */ /* 0x000fe20000000000 */
[----:B------:R-:W-:-:S02]  /*0c80*/  LOP3.LUT R10, R10, 0x3, RZ, 0xc0, !PT ;  /* 0x000000030a0a7812 */ /* 0x000fc400078ec0ff */
[----:B------:R-:W-:Y:S02]  /*0c90*/  LOP3.LUT R12, R11, 0x3, RZ, 0xc0, !PT ;  /* 0x000000030b0c7812 */ /* 0x000fe400078ec0ff */
[-C--:B------:R-:W-:Y:S02]  /*0ca0*/  SHF.L.U32 R7, R7, R24.reuse, RZ ;  /* 0x0000001807077219 */ /* 0x080fe400000006ff */
[-C--:B------:R-:W-:Y:S02]  /*0cb0*/  SHF.L.U32 R8, R8, R13.reuse, RZ ;  /* 0x0000000d08087219 */ /* 0x080fe400000006ff */
[----:B------:R-:W-:Y:S02]  /*0cc0*/  SHF.L.U32 R14, R14, R13, RZ ;  /* 0x0000000d0e0e7219 */ /* 0x000fe400000006ff */
[----:B------:R-:W-:Y:S01]  /*0cd0*/  SHF.L.U32 R5, R5, R24, RZ ;  /* 0x0000001805057219 */ /* 0x000fe200000006ff */
[----:B------:R-:W-:Y:S01]  /*0ce0*/  VIADD R24, R24, 0x8 ;  /* 0x0000000818187836 */ /* 0x000fe20000000000 */
[----:B------:R-:W-:-:S02]  /*0cf0*/  LOP3.LUT R4, R8, R7, R4, 0xfe, !PT ;  /* 0x0000000708047212 */ /* 0x000fc400078efe04 */
[-C--:B------:R-:W-:Y:S02]  /*0d00*/  SHF.L.U32 R10, R10, R9.reuse, RZ ;  /* 0x000000090a0a7219 */ /* 0x080fe400000006ff */
[----:B------:R-:W-:Y:S02]  /*0d10*/  SHF.L.U32 R12, R12, R9, RZ ;  /* 0x000000090c0c7219 */ /* 0x000fe400000006ff */
[----:B------:R-:W-:Y:S02]  /*0d20*/  LOP3.LUT R6, R14, R5, R6, 0xfe, !PT ;  /* 0x000000050e067212 */ /* 0x000fe400078efe06 */
[----:B------:R-:W-:Y:S02]  /*0d30*/  LOP3.LUT R27, R27, R4, R10, 0xfe, !PT ;  /* 0x000000041b1b7212 */ /* 0x000fe400078efe0a */
[----:B------:R-:W-:-:S07]  /*0d40*/  LOP3.LUT R25, R25, R6, R12, 0xfe, !PT ;  /* 0x0000000619197212 */ /* 0x000fce00078efe0c */
.L_x_70:
[----:B------:R-:W-:Y:S05]  /*0d50*/  @!P3 BRA `(.L_x_69) ;  /* 0x000000000060b947 */ /* 0x000fea0003800000 */
[----:B------:R-:W-:-:S13]  /*0d60*/  ISETP.NE.AND P3, PT, R20, RZ, PT ;  /* 0x000000ff1400720c */ /* 0x000fda0003f65270 */
[----:B0-----:R-:W-:-:S06]  /*0d70*/  @P3 IMAD R6, R24, 0x4, R1 ;  /* 0x0000000418063824 */ /* 0x001fcc00078e0201 */
[----:B------:R-:W2:Y:S01]  /*0d80*/  @P3 LDL.128 R4, [R6] ;  /* 0x0000000006043983 */ /* 0x000ea20000100c00 */
[----:B------:R-:W-:Y:S01]  /*0d90*/  LOP3.LUT P2, RZ, R3, 0x2, RZ, 0xc0, !PT ;  /* 0x0000000203ff7812 */ /* 0x000fe2000784c0ff */
[----:B------:R-:W-:Y:S01]  /*0da0*/  @P3 VIADD R11, R24, 0x2 ;  /* 0x00000002180b3836 */ /* 0x000fe20000000000 */
[----:B--2---:R-:W-:Y:S02]  /*0db0*/  @P3 LOP3.LUT R9, R4, 0x3, RZ, 0xc0, !PT ;  /* 0x0000000304093812 */ /* 0x004fe400078ec0ff */
[----:B------:R-:W-:Y:S02]  /*0dc0*/  @P3 LOP3.LUT R5, R5, 0x3, RZ, 0xc0, !PT ;  /* 0x0000000305053812 */ /* 0x000fe400078ec0ff */
[-C--:B------:R-:W-:Y:S02]  /*0dd0*/  @P3 SHF.L.U32 R8, R9, R24.reuse, RZ ;  /* 0x0000001809083219 */ /* 0x080fe400000006ff */
[----:B------:R-:W-:Y:S01]  /*0de0*/  @P3 SHF.L.U32 R10, R5, R24, RZ ;  /* 0x00000018050a3219 */ /* 0x000fe200000006ff */
[----:B------:R-:W-:-:S04]  /*0df0*/  @P3 VIADD R24, R24, 0x4 ;  /* 0x0000000418183836 */ /* 0x000fc80000000000 */
[----:B------:R-:W-:-:S06]  /*0e00*/  @!P2 IMAD R4, R24, 0x4, R1 ;  /* 0x000000041804a824 */ /* 0x000fcc00078e0201 */
[----:B------:R-:W2:Y:S01]  /*0e10*/  @!P2 LDL.64 R4, [R4] ;  /* 0x000000000404a983 */ /* 0x000ea20000100a00 */
[----:B------:R-:W-:Y:S02]  /*0e20*/  @P3 LOP3.LUT R12, R6, 0x3, RZ, 0xc0, !PT ;  /* 0x00000003060c3812 */ /* 0x000fe400078ec0ff */
[----:B------:R-:W-:Y:S02]  /*0e30*/  @P3 LOP3.LUT R6, R7, 0x3, RZ, 0xc0, !PT ;  /* 0x0000000307063812 */ /* 0x000fe400078ec0ff */
[-C--:B------:R-:W-:Y:S02]  /*0e40*/  @P3 SHF.L.U32 R12, R12, R11.reuse, RZ ;  /* 0x0000000b0c0c3219 */ /* 0x080fe400000006ff */
[----:B------:R-:W-:Y:S02]  /*0e50*/  @P3 SHF.L.U32 R6, R6, R11, RZ ;  /* 0x0000000b06063219 */ /* 0x000fe400000006ff */
[----:B------:R-:W-:Y:S02]  /*0e60*/  @P3 LOP3.LUT R27, R27, R8, R12, 0xfe, !PT ;  /* 0x000000081b1b3212 */ /* 0x000fe400078efe0c */
[----:B------:R-:W-:-:S02]  /*0e70*/  @P3 LOP3.LUT R25, R25, R10, R6, 0xfe, !PT ;  /* 0x0000000a19193212 */ /* 0x000fc400078efe06 */
[----:B--2---:R-:W-:Y:S02]  /*0e80*/  @!P2 LOP3.LUT R7, R4, 0x3, RZ, 0xc0, !PT ;  /* 0x000000030407a812 */ /* 0x004fe400078ec0ff */
[----:B------:R-:W-:Y:S02]  /*0e90*/  @!P2 LOP3.LUT R5, R5, 0x3, RZ, 0xc0, !PT ;  /* 0x000000030505a812 */ /* 0x000fe400078ec0ff */
[-C--:B------:R-:W-:Y:S02]  /*0ea0*/  @!P2 SHF.L.U32 R6, R7, R24.reuse, RZ ;  /* 0x000000180706a219 */ /* 0x080fe400000006ff */
[----:B------:R-:W-:Y:S02]  /*0eb0*/  @!P2 SHF.L.U32 R24, R5, R24, RZ ;  /* 0x000000180518a219 */ /* 0x000fe400000006ff */
[----:B------:R-:W-:Y:S02]  /*0ec0*/  @!P2 LOP3.LUT R27, R6, R27, RZ, 0xfc, !PT ;  /* 0x0000001b061ba212 */ /* 0x000fe400078efcff */
[----:B------:R-:W-:-:S07]  /*0ed0*/  @!P2 LOP3.LUT R25, R24, R25, RZ, 0xfc, !PT ;  /* 0x000000191819a212 */ /* 0x000fce00078efcff */
.L_x_69:
[----:B------:R1:W-:Y:S01]  /*0ee0*/  STG.E desc[UR4][R22.64], R27 ;  /* 0x0000001b16007986 */ /* 0x0003e2000c101904 */
[----:B------:R-:W-:Y:S01]  /*0ef0*/  CS2R R16, SRZ ;  /* 0x0000000000107805 */ /* 0x000fe2000001ff00 */
[----:B------:R-:W-:Y:S02]  /*0f00*/  IMAD.MOV.U32 R19, RZ, RZ, RZ ;  /* 0x000000ffff137224 */ /* 0x000fe400078e00ff */
[----:B------:R1:W-:Y:S01]  /*0f10*/  STG.E desc[UR4][R22.64+0x40], R25 ;  /* 0x0000401916007986 */ /* 0x0003e2000c101904 */
[----:B------:R-:W-:Y:S05]  /*0f20*/  @!P0 BRA `(.L_x_71) ;  /* 0x0000000400308947 */ /* 0x000fea0003800000 */
[----:B------:R-:W-:Y:S01]  /*0f30*/  LOP3.LUT R24, R21, 0xfffffff8, RZ, 0xc0, !PT ;  /* 0xfffffff815187812 */ /* 0x000fe200078ec0ff */
[----:B------:R-:W-:Y:S02]  /*0f40*/  VIADD R18, R1, 0x20 ;  /* 0x0000002001127836 */ /* 0x000fe40000000000 */
[----:B------:R-:W-:Y:S02]  /*0f50*/  IMAD.MOV.U32 R16, RZ, RZ, RZ ;  /* 0x000000ffff107224 */ /* 0x000fe400078e00ff */
[----:B------:R-:W-:-:S07]  /*0f60*/  IMAD.MOV R24, RZ, RZ, -R24 ;  /* 0x000000ffff187224 */ /* 0x000fce00078e0a18 */
.L_x_72:
[----:B0-----:R-:W2:Y:S04]  /*0f70*/  LDL.128 R12, [R18+-0x20] ;  /* 0xffffe000120c7983 */ /* 0x001ea80000100c00 */
[----:B------:R-:W3:Y:S01]  /*0f80*/  LDL.128 R8, [R18+-0x10] ;  /* 0xfffff00012087983 */ /* 0x000ee20000100c00 */
[----:B------:R-:W-:Y:S01]  /*0f90*/  VIADD R5, R16, 0x2 ;  /* 0x0000000210057836 */ /* 0x000fe20000000000 */
[----:B--2---:R-:W-:Y:S02]  /*0fa0*/  SHF.R.U32.HI R14, RZ, 0x2, R14 ;  /* 0x00000002ff0e7819 */ /* 0x004fe4000001160e */
[----:B------:R-:W-:Y:S02]  /*0fb0*/  SHF.R.U32.HI R15, RZ, 0x2, R15 ;  /* 0x00000002ff0f7819 */ /* 0x000fe4000001160f */
[----:B------:R-:W-:-:S02]  /*0fc0*/  LOP3.LUT R14, R14, 0x3, RZ, 0xc0, !PT ;  /* 0x000000030e0e7812 */ /* 0x000fc400078ec0ff */
[----:B------:R-:W-:Y:S02]  /*0fd0*/  LOP3.LUT R4, R15, 0x3, RZ, 0xc0, !PT ;  /* 0x000000030f047812 */ /* 0x000fe400078ec0ff */
[----:B------:R-:W-:Y:S02]  /*0fe0*/  SHF.R.U32.HI R12, RZ, 0x2, R12 ;  /* 0x00000002ff0c7819 */ /* 0x000fe4000001160c */
[----:B------:R-:W-:Y:S02]  /*0ff0*/  SHF.R.U32.HI R15, RZ, 0x2, R13 ;  /* 0x00000002ff0f7819 */ /* 0x000fe4000001160d */
[-C--:B------:R-:W-:Y:S02]  /*1000*/  SHF.L.U32 R26, R14, R5.reuse, RZ ;  /* 0x000000050e1a7219 */ /* 0x080fe400000006ff */
[----:B------:R-:W-:Y:S02]  /*1010*/  SHF.L.U32 R14, R4, R5, RZ ;  /* 0x00000005040e7219 */ /* 0x000fe400000006ff */
[----:B------:R-:W2:Y:S01]  /*1020*/  LDL.128 R4, [R18] ;  /* 0x0000000012047983 */ /* 0x000ea20000100c00 */
[----:B------:R-:W-:-:S02]  /*1030*/  LOP3.LUT R13, R12, 0x3, RZ, 0xc0, !PT ;  /* 0x000000030c0d7812 */ /* 0x000fc400078ec0ff */
[----:B------:R-:W-:Y:S02]  /*1040*/  LOP3.LUT R15, R15, 0x3, RZ, 0xc0, !PT ;  /* 0x000000030f0f7812 */ /* 0x000fe400078ec0ff */
[-C--:B------:R-:W-:Y:S02]  /*1050*/  SHF.L.U32 R13, R13, R16.reuse, RZ ;  /* 0x000000100d0d7219 */ /* 0x080fe400000006ff */
[----:B------:R-:W-:Y:S02]  /*1060*/  SHF.L.U32 R15, R15, R16, RZ ;  /* 0x000000100f0f7219 */ /* 0x000fe400000006ff */
[----:B------:R-:W-:Y:S02]  /*1070*/  LOP3.LUT R26, R26, R13, R17, 0xfe, !PT ;  /* 0x0000000d1a1a7212 */ /* 0x000fe400078efe11 */
[----:B------:R-:W-:Y:S02]  /*1080*/  LOP3.LUT R19, R14, R15, R19, 0xfe, !PT ;  /* 0x0000000f0e137212 */ /* 0x000fe400078efe13 */
[----:B------:R0:W4:Y:S01]  /*1090*/  LDL.128 R12, [R18+0x10] ;  /* 0x00001000120c7983 */ /* 0x0001220000100c00 */
[----:B---3--:R-:W-:Y:S01]  /*10a0*/  SHF.R.U32.HI R8, RZ, 0x2, R8 ;  /* 0x00000002ff087819 */ /* 0x008fe20000011608 */
[----:B------:R-:W-:Y:S01]  /*10b0*/  VIADD R17, R16, 0x4 ;  /* 0x0000000410117836 */ /* 0x000fe20000000000 */
[----:B------:R-:W-:Y:S01]  /*10c0*/  SHF.R.U32.HI R9, RZ, 0x2, R9 ;  /* 0x00000002ff097819 */ /* 0x000fe20000011609 */
[----:B------:R-:W-:Y:S01]  /*10d0*/  VIADD R24, R24, 0x8 ;  /* 0x0000000818187836 */ /* 0x000fe20000000000 */
[----:B------:R-:W-:-:S02]  /*10e0*/  LOP3.LUT R8, R8, 0x3, RZ, 0xc0, !PT ;  /* 0x0000000308087812 */ /* 0x000fc400078ec0ff */
[----:B------:R-:W-:Y:S01]  /*10f0*/  LOP3.LUT R28, R9, 0x3, RZ, 0xc0, !PT ;  /* 0x00000003091c7812 */ /* 0x000fe200078ec0ff */
[----:B0-----:R-:W-:Y:S01]  /*1100*/  VIADD R18, R18, 0x40 ;  /* 0x0000004012127836 */ /* 0x001fe20000000000 */
[----:B------:R-:W-:Y:S02]  /*1110*/  SHF.R.U32.HI R11, RZ, 0x2, R11 ;  /* 0x00000002ff0b7819 */ /* 0x000fe4000001160b */
[-C--:B------:R-:W-:Y:S02]  /*1120*/  SHF.L.U32 R9, R8, R17.reuse, RZ ;  /* 0x0000001108097219 */ /* 0x080fe400000006ff */
[----:B------:R-:W-:Y:S02]  /*1130*/  SHF.R.U32.HI R10, RZ, 0x2, R10 ;  /* 0x00000002ff0a7819 */ /* 0x000fe4000001160a */
[----:B------:R-:W-:Y:S02]  /*1140*/  SHF.L.U32 R8, R28, R17, RZ ;  /* 0x000000111c087219 */ /* 0x000fe400000006ff */
[----:B------:R-:W-:Y:S01]  /*1150*/  LOP3.LUT R28, R11, 0x3, RZ, 0xc0, !PT ;  /* 0x000000030b1c7812 */ /* 0x000fe200078ec0ff */
[----:B------:R-:W-:Y:S01]  /*1160*/  VIADD R11, R16, 0x6 ;  /* 0x00000006100b7836 */ /* 0x000fe20000000000 */
[----:B------:R-:W-:-:S02]  /*1170*/  LOP3.LUT R10, R10, 0x3, RZ, 0xc0, !PT ;  /* 0x000000030a0a7812 */ /* 0x000fc400078ec0ff */
[----:B------:R-:W-:Y:S02]  /*1180*/  ISETP.NE.AND P2, PT, R24, RZ, PT ;  /* 0x000000ff1800720c */ /* 0x000fe40003f45270 */
[-C--:B------:R-:W-:Y:S02]  /*1190*/  SHF.L.U32 R10, R10, R11.reuse, RZ ;  /* 0x0000000b0a0a7219 */ /* 0x080fe400000006ff */
[----:B------:R-:W-:Y:S02]  /*11a0*/  SHF.L.U32 R28, R28, R11, RZ ;  /* 0x0000000b1c1c7219 */ /* 0x000fe400000006ff */
[----:B------:R-:W-:Y:S02]  /*11b0*/  LOP3.LUT R9, R10, R9, R26, 0xfe, !PT ;  /* 0x000000090a097212 */ /* 0x000fe400078efe1a */
[----:B------:R-:W-:Y:S02]  /*11c0*/  LOP3.LUT R8, R28, R8, R19, 0xfe, !PT ;  /* 0x000000081c087212 */ /* 0x000fe400078efe13 */
[----:B--2---:R-:W-:Y:S01]  /*11d0*/  SHF.R.U32.HI R10, RZ, 0x2, R4 ;  /* 0x00000002ff0a7819 */ /* 0x004fe20000011604 */
[----:B------:R-:W-:Y:S01]  /*11e0*/  VIADD R4, R16, 0xa ;  /* 0x0000000a10047836 */ /* 0x000fe20000000000 */
[----:B------:R-:W-:-:S02]  /*11f0*/  SHF.R.U32.HI R6, RZ, 0x2, R6 ;  /* 0x00000002ff067819 */ /* 0x000fc40000011606 */
[----:B------:R-:W-:Y:S01]  /*1200*/  SHF.R.U32.HI R11, RZ, 0x2, R5 ;  /* 0x00000002ff0b7819 */ /* 0x000fe20000011605 */
[----:B------:R-:W-:Y:S01]  /*1210*/  VIADD R5, R16, 0x8 ;  /* 0x0000000810057836 */ /* 0x000fe20000000000 */
[----:B------:R-:W-:Y:S02]  /*1220*/  SHF.R.U32.HI R17, RZ, 0x2, R7 ;  /* 0x00000002ff117819 */ /* 0x000fe40000011607 */
[----:B------:R-:W-:Y:S02]  /*1230*/  LOP3.LUT R10, R10, 0x3, RZ, 0xc0, !PT ;  /* 0x000000030a0a7812 */ /* 0x000fe400078ec0ff */
[----:B------:R-:W-:Y:S02]  /*1240*/  LOP3.LUT R7, R6, 0x3, RZ, 0xc0, !PT ;  /* 0x0000000306077812 */ /* 0x000fe400078ec0ff */
[----:B------:R-:W-:Y:S02]  /*1250*/  LOP3.LUT R6, R11, 0x3, RZ, 0xc0, !PT ;  /* 0x000000030b067812 */ /* 0x000fe400078ec0ff */
[----:B------:R-:W-:-:S02]  /*1260*/  LOP3.LUT R17, R17, 0x3, RZ, 0xc0, !PT ;  /* 0x0000000311117812 */ /* 0x000fc400078ec0ff */
[-C--:B------:R-:W-:Y:S02]  /*1270*/  SHF.L.U32 R10, R10, R5.reuse, RZ ;  /* 0x000000050a0a7219 */ /* 0x080fe400000006ff */
[----:B------:R-:W-:Y:S02]  /*1280*/  SHF.L.U32 R5, R6, R5, RZ ;  /* 0x0000000506057219 */ /* 0x000fe400000006ff */
[-C--:B------:R-:W-:Y:S02]  /*1290*/  SHF.L.U32 R17, R17, R4.reuse, RZ ;  /* 0x0000000411117219 */ /* 0x080fe400000006ff */
[----:B------:R-:W-:Y:S02]  /*12a0*/  SHF.L.U32 R7, R7, R4, RZ ;  /* 0x0000000407077219 */ /* 0x000fe400000006ff */
[----:B----4-:R-:W-:Y:S02]  /*12b0*/  SHF.R.U32.HI R12, RZ, 0x2, R12 ;  /* 0x00000002ff0c7819 */ /* 0x010fe4000001160c */
[----:B------:R-:W-:-:S02]  /*12c0*/  SHF.R.U32.HI R13, RZ, 0x2, R13 ;  /* 0x00000002ff0d7819 */ /* 0x000fc4000001160d */
[----:B------:R-:W-:Y:S02]  /*12d0*/  SHF.R.U32.HI R14, RZ, 0x2, R14 ;  /* 0x00000002ff0e7819 */ /* 0x000fe4000001160e */
[----:B------:R-:W-:Y:S02]  /*12e0*/  SHF.R.U32.HI R15, RZ, 0x2, R15 ;  /* 0x00000002ff0f7819 */ /* 0x000fe4000001160f */
[----:B------:R-:W-:Y:S01]  /*12f0*/  LOP3.LUT R8, R17, R5, R8, 0xfe, !PT ;  /* 0x0000000511087212 */ /* 0x000fe200078efe08 */
[C---:B------:R-:W-:Y:S01]  /*1300*/  VIADD R5, R16.reuse, 0xc ;  /* 0x0000000c10057836 */ /* 0x040fe20000000000 */
[----:B------:R-:W-:Y:S01]  /*1310*/  LOP3.LUT R9, R7, R10, R9, 0xfe, !PT ;  /* 0x0000000a07097212 */ /* 0x000fe200078efe09 */
[----:B------:R-:W-:Y:S01]  /*1320*/  VIADD R7, R16, 0xe ;  /* 0x0000000e10077836 */ /* 0x000fe20000000000 */
[----:B------:R-:W-:Y:S01]  /*1330*/  LOP3.LUT R12, R12, 0x3, RZ, 0xc0, !PT ;  /* 0x000000030c0c7812 */ /* 0x000fe200078ec0ff */
[----:B------:R-:W-:Y:S01]  /*1340*/  VIADD R16, R16, 0x10 ;  /* 0x0000001010107836 */ /* 0x000fe20000000000 */
[----:B------:R-:W-:-:S02]  /*1350*/  LOP3.LUT R4, R13, 0x3, RZ, 0xc0, !PT ;  /* 0x000000030d047812 */ /* 0x000fc400078ec0ff */
[----:B------:R-:W-:Y:S02]  /*1360*/  LOP3.LUT R14, R14, 0x3, RZ, 0xc0, !PT ;  /* 0x000000030e0e7812 */ /* 0x000fe400078ec0ff */
[----:B------:R-:W-:Y:S02]  /*1370*/  LOP3.LUT R6, R15, 0x3, RZ, 0xc0, !PT ;  /* 0x000000030f067812 */ /* 0x000fe400078ec0ff */
[-C--:B------:R-:W-:Y:S02]  /*1380*/  SHF.L.U32 R12, R12, R5.reuse, RZ ;  /* 0x000000050c0c7219 */ /* 0x080fe400000006ff */
[----:B------:R-:W-:Y:S02]  /*1390*/  SHF.L.U32 R5, R4, R5, RZ ;  /* 0x0000000504057219 */ /* 0x000fe400000006ff */
[-C--:B------:R-:W-:Y:S02]  /*13a0*/  SHF.L.U32 R14, R14, R7.reuse, RZ ;  /* 0x000000070e0e7219 */ /* 0x080fe400000006ff */
[----:B------:R-:W-:-:S02]  /*13b0*/  SHF.L.U32 R6, R6, R7, RZ ;  /* 0x0000000706067219 */ /* 0x000fc400000006ff */
[----:B------:R-:W-:Y:S02]  /*13c0*/  LOP3.LUT R17, R14, R12, R9, 0xfe, !PT ;  /* 0x0000000c0e117212 */ /* 0x000fe400078efe09 */
[----:B------:R-:W-:Y:S01]  /*13d0*/  LOP3.LUT R19, R6, R5, R8, 0xfe, !PT ;  /* 0x0000000506137212 */ /* 0x000fe200078efe08 */
[----:B------:R-:W-:Y:S06]  /*13e0*/  @P2 BRA `(.L_x_72) ;  /* 0xfffffff800e02947 */ /* 0x000fec000383ffff */
.L_x_71:
[----:B------:R-:W-:Y:S05]  /*13f0*/  @!P1 BRA `(.L_x_73) ;  /* 0x0000000400149947 */ /* 0x000fea0003800000 */
[----:B------:R-:W-:Y:S02]  /*1400*/  ISETP.GE.U32.AND P2, PT, R0, 0x4, PT ;  /* 0x000000040000780c */ /* 0x000fe40003f46070 */
[----:B------:R-:W-:-:S11]  /*1410*/  ISETP.NE.AND P3, PT, R2, RZ, PT ;  /* 0x000000ff0200720c */ /* 0x000fd60003f65270 */
[----:B------:R-:W-:Y:S05]  /*1420*/  @!P2 BRA `(.L_x_74) ;  /* 0x00000000008ca947 */ /* 0x000fea0003800000 */
[----:B------:R-:W-:-:S05]  /*1430*/  IMAD R12, R16, 0x4, R1 ;  /* 0x00000004100c7824 */ /* 0x000fca00078e0201 */
[----:B0-----:R-:W2:Y:S04]  /*1440*/  LDL.128 R4, [R12] ;  /* 0x000000000c047983 */ /* 0x001ea80000100c00 */
[----:B------:R-:W3:Y:S01]  /*1450*/  LDL.128 R8, [R12+0x10] ;  /* 0x000010000c087983 */ /* 0x000ee20000100c00 */
        /* <DEDUP_REMOVED lines=9> */
[----:B---3--:R-:W-:Y:S01]  /*14f0*/  SHF.R.U32.HI R13, RZ, 0x2, R8 ;  /* 0x00000002ff0d7819 */ /* 0x008fe20000011608 */
[----:B------:R-:W-:Y:S01]  /*1500*/  VIADD R8, R16, 0x4 ;  /* 0x0000000410087836 */ /* 0x000fe20000000000 */
[----:B------:R-:W-:-:S02]  /*1510*/  SHF.R.U32.HI R9, RZ, 0x2, R9 ;  /* 0x00000002ff097819 */ /* 0x000fc40000011609 */
[----:B------:R-:W-:Y:S02]  /*1520*/  LOP3.LUT R13, R13, 0x3, RZ, 0xc0, !PT ;  /* 0x000000030d0d7812 */ /* 0x000fe400078ec0ff */
[----:B------:R-:W-:Y:S02]  /*1530*/  LOP3.LUT R9, R9, 0x3, RZ, 0xc0, !PT ;  /* 0x0000000309097812 */ /* 0x000fe400078ec0ff */
[-C--:B------:R-:W-:Y:S02]  /*1540*/  SHF.L.U32 R13, R13, R8.reuse, RZ ;  /* 0x000000080d0d7219 */ /* 0x080fe400000006ff */
[----:B------:R-:W-:Y:S02]  /*1550*/  SHF.L.U32 R8, R9, R8, RZ ;  /* 0x0000000809087219 */ /* 0x000fe400000006ff */
[----:B------:R-:W-:Y:S01]  /*1560*/  SHF.R.U32.HI R12, RZ, 0x2, R10 ;  /* 0x00000002ff0c7819 */ /* 0x000fe2000001160a */
[----:B------:R-:W-:Y:S01]  /*1570*/  VIADD R10, R16, 0x6 ;  /* 0x00000006100a7836 */ /* 0x000fe20000000000 */
[----:B------:R-:W-:-:S02]  /*1580*/  SHF.R.U32.HI R14, RZ, 0x2, R11 ;  /* 0x00000002ff0e7819 */ /* 0x000fc4000001160b */
[----:B------:R-:W-:Y:S02]  /*1590*/  LOP3.LUT R7, R7, 0x3, RZ, 0xc0, !PT ;  /* 0x0000000307077812 */ /* 0x000fe400078ec0ff */
[----:B------:R-:W-:Y:S02]  /*15a0*/  LOP3.LUT R9, R6, 0x3, RZ, 0xc0, !PT ;  /* 0x0000000306097812 */ /* 0x000fe400078ec0ff */
[-C--:B------:R-:W-:Y:S02]  /*15b0*/  SHF.L.U32 R7, R7, R16.reuse, RZ ;  /* 0x0000001007077219 */ /* 0x080fe400000006ff */
[----:B------:R-:W-:Y:S02]  /*15c0*/  LOP3.LUT R11, R12, 0x3, RZ, 0xc0, !PT ;  /* 0x000000030c0b7812 */ /* 0x000fe400078ec0ff */
[----:B------:R-:W-:Y:S02]  /*15d0*/  LOP3.LUT R15, R14, 0x3, RZ, 0xc0, !PT ;  /* 0x000000030e0f7812 */ /* 0x000fe400078ec0ff */
        /* <DEDUP_REMOVED lines=8> */
.L_x_74:
[----:B------:R-:W-:Y:S05]  /*1660*/  @!P3 BRA `(.L_x_73) ;  /* 0x000000000078b947 */ /* 0x000fea0003800000 */
[----:B------:R-:W-:-:S13]  /*1670*/  ISETP.NE.AND P2, PT, R20, RZ, PT ;  /* 0x000000ff1400720c */ /* 0x000fda0003f45270 */
[----:B0-----:R-:W-:-:S06]  /*1680*/  @P2 IMAD R5, R16, 0x4, R1 ;  /* 0x0000000410052824 */ /* 0x001fcc00078e0201 */
[----:B------:R-:W2:Y:S01]  /*1690*/  @P2 LDL.128 R4, [R5] ;  /* 0x0000000005042983 */ /* 0x000ea20000100c00 */
[----:B------:R-:W-:Y:S01]  /*16a0*/  LOP3.LUT P3, RZ, R3, 0x2, RZ, 0xc0, !PT ;  /* 0x0000000203ff7812 */ /* 0x000fe2000786c0ff */
[----:B------:R-:W-:Y:S01]  /*16b0*/  @P2 VIADD R12, R16, 0x2 ;  /* 0x00000002100c2836 */ /* 0x000fe20000000000 */
[----:B--2---:R-:W-:Y:S02]  /*16c0*/  @P2 SHF.R.U32.HI R4, RZ, 0x2, R4 ;  /* 0x00000002ff042819 */ /* 0x004fe40000011604 */
[----:B------:R-:W-:Y:S02]  /*16d0*/  @P2 SHF.R.U32.HI R8, RZ, 0x2, R5 ;  /* 0x00000002ff082819 */ /* 0x000fe40000011605 */
[----:B------:R-:W-:Y:S02]  /*16e0*/  @P2 LOP3.LUT R9, R4, 0x3, RZ, 0xc0, !PT ;  /* 0x0000000304092812 */ /* 0x000fe400078ec0ff */
[----:B------:R-:W-:Y:S02]  /*16f0*/  @P2 LOP3.LUT R11, R8, 0x3, RZ, 0xc0, !PT ;  /* 0x00000003080b2812 */ /* 0x000fe400078ec0ff */
[----:B------:R-:W-:-:S02]  /*1700*/  @P2 SHF.L.U32 R8, R9, R16, RZ ;  /* 0x0000001009082219 */ /* 0x000fc400000006ff */
[----:B------:R-:W-:Y:S01]  /*1710*/  @P2 SHF.L.U32 R10, R11, R16, RZ ;  /* 0x000000100b0a2219 */ /* 0x000fe200000006ff */
[----:B------:R-:W-:-:S04]  /*1720*/  @P2 VIADD R16, R16, 0x4 ;  /* 0x0000000410102836 */ /* 0x000fc80000000000 */
[----:B------:R-:W-:-:S06]  /*1730*/  @!P3 IMAD R4, R16, 0x4, R1 ;  /* 0x000000041004b824 */ /* 0x000fcc00078e0201 */
[----:B------:R-:W2:Y:S01]  /*1740*/  @!P3 LDL.64 R4, [R4] ;  /* 0x000000000404b983 */ /* 0x000ea20000100a00 */
[----:B------:R-:W-:Y:S02]  /*1750*/  @P2 SHF.R.U32.HI R6, RZ, 0x2, R6 ;  /* 0x00000002ff062819 */ /* 0x000fe40000011606 */
[----:B------:R-:W-:Y:S02]  /*1760*/  @P2 SHF.R.U32.HI R7, RZ, 0x2, R7 ;  /* 0x00000002ff072819 */ /* 0x000fe40000011607 */
[----:B------:R-:W-:Y:S02]  /*1770*/  @P2 LOP3.LUT R9, R6, 0x3, RZ, 0xc0, !PT ;  /* 0x0000000306092812 */ /* 0x000fe400078ec0ff */
[----:B------:R-:W-:Y:S02]  /*1780*/  @P2 LOP3.LUT R11, R7, 0x3, RZ, 0xc0, !PT ;  /* 0x00000003070b2812 */ /* 0x000fe400078ec0ff */
[-C--:B------:R-:W-:Y:S02]  /*1790*/  @P2 SHF.L.U32 R9, R9, R12.reuse, RZ ;  /* 0x0000000c09092219 */ /* 0x080fe400000006ff */
[----:B------:R-:W-:-:S02]  /*17a0*/  @P2 SHF.L.U32 R11, R11, R12, RZ ;  /* 0x0000000c0b0b2219 */ /* 0x000fc400000006ff */
[----:B------:R-:W-:Y:S02]  /*17b0*/  @P2 LOP3.LUT R17, R17, R8, R9, 0xfe, !PT ;  /* 0x0000000811112212 */ /* 0x000fe400078efe09 */
[----:B------:R-:W-:Y:S02]  /*17c0*/  @P2 LOP3.LUT R19, R19, R10, R11, 0xfe, !PT ;  /* 0x0000000a13132212 */ /* 0x000fe400078efe0b */
[----:B--2---:R-:W-:Y:S02]  /*17d0*/  @!P3 SHF.R.U32.HI R6, RZ, 0x2, R4 ;  /* 0x00000002ff06b819 */ /* 0x004fe40000011604 */
[----:B------:R-:W-:Y:S02]  /*17e0*/  @!P3 SHF.R.U32.HI R7, RZ, 0x2, R5 ;  /* 0x00000002ff07b819 */ /* 0x000fe40000011605 */
[----:B------:R-:W-:Y:S02]  /*17f0*/  @!P3 LOP3.LUT R5, R6, 0x3, RZ, 0xc0, !PT ;  /* 0x000000030605b812 */ /* 0x000fe400078ec0ff */
[----:B------:R-:W-:-:S02]  /*1800*/  @!P3 LOP3.LUT R7, R7, 0x3, RZ, 0xc0, !PT ;  /* 0x000000030707b812 */ /* 0x000fc400078ec0ff */
[-C--:B------:R-:W-:Y:S02]  /*1810*/  @!P3 SHF.L.U32 R4, R5, R16.reuse, RZ ;  /* 0x000000100504b219 */ /* 0x080fe400000006ff */
[----:B------:R-:W-:Y:S02]  /*1820*/  @!P3 SHF.L.U32 R16, R7, R16, RZ ;  /* 0x000000100710b219 */ /* 0x000fe400000006ff */
[----:B------:R-:W-:Y:S02]  /*1830*/  @!P3 LOP3.LUT R17, R4, R17, RZ, 0xfc, !PT ;  /* 0x000000110411b212 */ /* 0x000fe400078efcff */
[----:B------:R-:W-:-:S07]  /*1840*/  @!P3 LOP3.LUT R19, R16, R19, RZ, 0xfc, !PT ;  /* 0x000000131013b212 */ /* 0x000fce00078efcff */
.L_x_73:
[----:B------:R2:W-:Y:S01]  /*1850*/  STG.E desc[UR4][R22.64+0x4], R17 ;  /* 0x0000041116007986 */ /* 0x0005e2000c101904 */
[----:B------:R-:W-:Y:S02]  /*1860*/  IMAD.MOV.U32 R16, RZ, RZ, RZ ;  /* 0x000000ffff107224 */ /* 0x000fe400078e00ff */
[----:B-1----:R-:W-:Y:S01]  /*1870*/  IMAD.MOV.U32 R27, RZ, RZ, RZ ;  /* 0x000000ffff1b7224 */ /* 0x002fe200078e00ff */
[----:B------:R2:W-:Y:S01]  /*1880*/  STG.E desc[UR4][R22.64+0x44], R19 ;  /* 0x0000441316007986 */ /* 0x0005e2000c101904 */
[----:B------:R-:W-:Y:S01]  /*1890*/  IMAD.MOV.U32 R25, RZ, RZ, RZ ;  /* 0x000000ffff197224 */ /* 0x000fe200078e00ff */
[----:B------:R-:W-:Y:S06]  /*18a0*/  @!P0 BRA `(.L_x_75) ;  /* 0x0000000400308947 */ /* 0x000fec0003800000 */
[----:B------:R-:W-:Y:S01]  /*18b0*/  LOP3.LUT R18, R21, 0xfffffff8, RZ, 0xc0, !PT ;  /* 0xfffffff815127812 */ /* 0x000fe200078ec0ff */
[----:B--2---:R-:W-:Y:S02]  /*18c0*/  VIADD R17, R1, 0x20 ;  /* 0x0000002001117836 */ /* 0x004fe40000000000 */
[----:B------:R-:W-:Y:S02]  /*18d0*/  IMAD.MOV.U32 R16, RZ, RZ, RZ ;  /* 0x000000ffff107224 */ /* 0x000fe400078e00ff */
[----:B------:R-:W-:-:S07]  /*18e0*/  IMAD.MOV R18, RZ, RZ, -R18 ;  /* 0x000000ffff127224 */ /* 0x000fce00078e0a12 */
.L_x_76:
[----:B0-----:R-:W2:Y:S04]  /*18f0*/  LDL.128 R12, [R17+-0x20] ;  /* 0xffffe000110c7983 */ /* 0x001ea80000100c00 */
[----:B------:R-:W3:Y:S01]  /*1900*/  LDL.128 R8, [R17+-0x10] ;  /* 0xfffff00011087983 */ /* 0x000ee20000100c00 */
[C---:B------:R-:W-:Y:S02]  /*1910*/  VIADD R5, R16.reuse, 0x2 ;  /* 0x0000000210057836 */ /* 0x040fe40000000000 */
[----:B------:R-:W-:Y:S01]  /*1920*/  VIADD R19, R16, 0x4 ;  /* 0x0000000410137836 */ /* 0x000fe20000000000 */
[----:B--2---:R-:W-:Y:S02]  /*1930*/  SHF.R.U32.HI R14, RZ, 0x4, R14 ;  /* 0x00000004ff0e7819 */ /* 0x004fe4000001160e */
[----:B------:R-:W-:-:S02]  /*1940*/  SHF.R.U32.HI R15, RZ, 0x4, R15 ;  /* 0x00000004ff0f7819 */ /* 0x000fc4000001160f */
[----:B------:R-:W-:Y:S02]  /*1950*/  LOP3.LUT R14, R14, 0x3, RZ, 0xc0, !PT ;  /* 0x000000030e0e7812 */ /* 0x000fe400078ec0ff */
[----:B------:R-:W-:Y:S02]  /*1960*/  LOP3.LUT R4, R15, 0x3, RZ, 0xc0, !PT ;  /* 0x000000030f047812 */ /* 0x000fe400078ec0ff */
[----:B------:R-:W-:Y:S02]  /*1970*/  SHF.R.U32.HI R12, RZ, 0x4, R12 ;  /* 0x00000004ff0c7819 */ /* 0x000fe4000001160c */
[----:B------:R-:W-:Y:S02]  /*1980*/  SHF.R.U32.HI R15, RZ, 0x4, R13 ;  /* 0x00000004ff0f7819 */ /* 0x000fe4000001160d */
[-C--:B------:R-:W-:Y:S02]  /*1990*/  SHF.L.U32 R24, R14, R5.reuse, RZ ;  /* 0x000000050e187219 */ /* 0x080fe400000006ff */
[----:B------:R-:W-:-:S02]  /*19a0*/  SHF.L.U32 R14, R4, R5, RZ ;  /* 0x00000005040e7219 */ /* 0x000fc400000006ff */
[----:B------:R-:W2:Y:S01]  /*19b0*/  LDL.128 R4, [R17] ;  /* 0x0000000011047983 */ /* 0x000ea20000100c00 */
[----:B------:R-:W-:Y:S02]  /*19c0*/  LOP3.LUT R13, R12, 0x3, RZ, 0xc0, !PT ;  /* 0x000000030c0d7812 */ /* 0x000fe400078ec0ff */
[----:B------:R-:W-:Y:S02]  /*19d0*/  LOP3.LUT R15, R15, 0x3, RZ, 0xc0, !PT ;  /* 0x000000030f0f7812 */ /* 0x000fe400078ec0ff */
[-C--:B------:R-:W-:Y:S02]  /*19e0*/  SHF.L.U32 R13, R13, R16.reuse, RZ ;  /* 0x000000100d0d7219 */ /* 0x080fe400000006ff */
[----:B------:R-:W-:Y:S02]  /*19f0*/  SHF.L.U32 R15, R15, R16, RZ ;  /* 0x000000100f0f7219 */ /* 0x000fe400000006ff */
[----:B------:R-:W-:Y:S02]  /*1a00*/  LOP3.LUT R24, R24, R13, R25, 0xfe, !PT ;  /* 0x0000000d18187212 */ /* 0x000fe400078efe19 */
[----:B------:R-:W-:-:S02]  /*1a10*/  LOP3.LUT R27, R14, R15, R27, 0xfe, !PT ;  /* 0x0000000f0e1b7212 */ /* 0x000fc400078efe1b */
[----:B------:R0:W4:Y:S01]  /*1a20*/  LDL.128 R12, [R17+0x10] ;  /* 0x00001000110c7983 */ /* 0x0001220000100c00 */
[----:B---3--:R-:W-:Y:S01]  /*1a30*/  SHF.R.U32.HI R8, RZ, 0x4, R8 ;  /* 0x00000004ff087819 */ /* 0x008fe20000011608 */
[----:B------:R-:W-:Y:S01]  /*1a40*/  VIADD R18, R18, 0x8 ;  /* 0x0000000812127836 */ /* 0x000fe20000000000 */
[----:B------:R-:W-:Y:S02]  /*1a50*/  SHF.R.U32.HI R9, RZ, 0x4, R9 ;  /* 0x00000004ff097819 */ /* 0x000fe40000011609 */
[----:B------:R-:W-:Y:S02]  /*1a60*/  LOP3.LUT R8, R8, 0x3, RZ, 0xc0, !PT ;  /* 0x0000000308087812 */ /* 0x000fe400078ec0ff */
[----:B------:R-:W-:Y:S01]  /*1a70*/  LOP3.LUT R26, R9, 0x3, RZ, 0xc0, !PT ;  /* 0x00000003091a7812 */ /* 0x000fe200078ec0ff */
[----:B0-----:R-:W-:Y:S01]  /*1a80*/  VIADD R17, R17, 0x40 ;  /* 0x0000004011117836 */ /* 0x001fe20000000000 */
[----:B------:R-:W-:Y:S02]  /*1a90*/  SHF.R.U32.HI R11, RZ, 0x4, R11 ;  /* 0x00000004ff0b7819 */ /* 0x000fe4000001160b */
[----:B------:R-:W-:-:S02]  /*1aa0*/  SHF.L.U32 R9, R8, R19, RZ ;  /* 0x0000001308097219 */ /* 0x000fc400000006ff */
[----:B------:R-:W-:Y:S02]  /*1ab0*/  SHF.R.U32.HI R10, RZ, 0x4, R10 ;  /* 0x00000004ff0a7819 */ /* 0x000fe4000001160a */
[----:B------:R-:W-:Y:S02]  /*1ac0*/  SHF.L.U32 R8, R26, R19, RZ ;  /* 0x000000131a087219 */ /* 0x000fe400000006ff */
[----:B------:R-:W-:Y:S01]  /*1ad0*/  LOP3.LUT R26, R11, 0x3, RZ, 0xc0, !PT ;  /* 0x000000030b1a7812 */ /* 0x000fe200078ec0ff */
[----:B------:R-:W-:Y:S01]  /*1ae0*/  VIADD R11, R16, 0x6 ;  /* 0x00000006100b7836 */ /* 0x000fe20000000000 */
[----:B------:R-:W-:Y:S02]  /*1af0*/  LOP3.LUT R10, R10, 0x3, RZ, 0xc0, !PT ;  /* 0x000000030a0a7812 */ /* 0x000fe400078ec0ff */
[----:B------:R-:W-:Y:S02]  /*1b00*/  ISETP.NE.AND P2, PT, R18, RZ, PT ;  /* 0x000000ff1200720c */ /* 0x000fe40003f45270 */
[----:B------:R-:W-:-:S02]  /*1b10*/  SHF.L.U32 R10, R10, R11, RZ ;  /* 0x0000000b0a0a7219 */ /* 0x000fc400000006ff */
[----:B------:R-:W-:Y:S02]  /*1b20*/  SHF.L.U32 R26, R26, R11, RZ ;  /* 0x0000000b1a1a7219 */ /* 0x000fe400000006ff */
[----:B------:R-:W-:Y:S02]  /*1b30*/  LOP3.LUT R9, R10, R9, R24, 0xfe, !PT ;  /* 0x000000090a097212 */ /* 0x000fe400078efe18 */
[----:B------:R-:W-:Y:S02]  /*1b40*/  LOP3.LUT R8, R26, R8, R27, 0xfe, !PT ;  /* 0x000000081a087212 */ /* 0x000fe400078efe1b */
[----:B--2---:R-:W-:Y:S01]  /*1b50*/  SHF.R.U32.HI R10, RZ, 0x4, R4 ;  /* 0x00000004ff0a7819 */ /* 0x004fe20000011604 */
[C---:B------:R-:W-:Y:S01]  /*1b60*/  VIADD R4, R16.reuse, 0xa ;  /* 0x0000000a10047836 */ /* 0x040fe20000000000 */
[----:B------:R-:W-:Y:S02]  /*1b70*/  SHF.R.U32.HI R6, RZ, 0x4, R6 ;  /* 0x00000004ff067819 */ /* 0x000fe40000011606 */
[----:B------:R-:W-:Y:S01]  /*1b80*/  SHF.R.U32.HI R11, RZ, 0x4, R5 ;  /* 0x00000004ff0b7819 */ /* 0x000fe20000011605 */
[----:B------:R-:W-:Y:S01]  /*1b90*/  VIADD R5, R16, 0x8 ;  /* 0x0000000810057836 */ /* 0x000fe20000000000 */
[----:B------:R-:W-:-:S02]  /*1ba0*/  SHF.R.U32.HI R19, RZ, 0x4, R7 ;  /* 0x00000004ff137819 */ /* 0x000fc40000011607 */
        /* <DEDUP_REMOVED lines=8> */
[----:B----4-:R-:W-:Y:S02]  /*1c30*/  SHF.R.U32.HI R12, RZ, 0x4, R12 ;  /* 0x00000004ff0c7819 */ /* 0x010fe4000001160c */
[----:B------:R-:W-:Y:S02]  /*1c40*/  SHF.R.U32.HI R13, RZ, 0x4, R13 ;  /* 0x00000004ff0d7819 */ /* 0x000fe4000001160d */
[----:B------:R-:W-:Y:S02]  /*1c50*/  SHF.R.U32.HI R14, RZ, 0x4, R14 ;  /* 0x00000004ff0e7819 */ /* 0x000fe4000001160e */
[----:B------:R-:W-:-:S02]  /*1c60*/  SHF.R.U32.HI R15, RZ, 0x4, R15 ;  /* 0x00000004ff0f7819 */ /* 0x000fc4000001160f */
[----:B------:R-:W-:Y:S01]  /*1c70*/  LOP3.LUT R8, R19, R5, R8, 0xfe, !PT ;  /* 0x0000000513087212 */ /* 0x000fe200078efe08 */
[C---:B------:R-:W-:Y:S01]  /*1c80*/  VIADD R5, R16.reuse, 0xc ;  /* 0x0000000c10057836 */ /* 0x040fe20000000000 */
[----:B------:R-:W-:Y:S01]  /*1c90*/  LOP3.LUT R9, R7, R10, R9, 0xfe, !PT ;  /* 0x0000000a07097212 */ /* 0x000fe200078efe09 */
[----:B------:R-:W-:Y:S01]  /*1ca0*/  VIADD R7, R16, 0xe ;  /* 0x0000000e10077836 */ /* 0x000fe20000000000 */
[----:B------:R-:W-:Y:S01]  /*1cb0*/  LOP3.LUT R12, R12, 0x3, RZ, 0xc0, !PT ;  /* 0x000000030c0c7812 */ /* 0x000fe200078ec0ff */
[----:B------:R-:W-:Y:S01]  /*1cc0*/  VIADD R16, R16, 0x10 ;  /* 0x0000001010107836 */ /* 0x000fe20000000000 */
[----:B------:R-:W-:Y:S02]  /*1cd0*/  LOP3.LUT R4, R13, 0x3, RZ, 0xc0, !PT ;  /* 0x000000030d047812 */ /* 0x000fe400078ec0ff */
[----:B------:R-:W-:Y:S02]  /*1ce0*/  LOP3.LUT R14, R14, 0x3, RZ, 0xc0, !PT ;  /* 0x000000030e0e7812 */ /* 0x000fe400078ec0ff */
[----:B------:R-:W-:-:S02]  /*1cf0*/  LOP3.LUT R6, R15, 0x3, RZ, 0xc0, !PT ;  /* 0x000000030f067812 */ /* 0x000fc400078ec0ff */
[-C--:B------:R-:W-:Y:S02]  /*1d00*/  SHF.L.U32 R12, R12, R5.reuse, RZ ;  /* 0x000000050c0c7219 */ /* 0x080fe400000006ff */
[----:B------:R-:W-:Y:S02]  /*1d10*/  SHF.L.U32 R5, R4, R5, RZ ;  /* 0x0000000504057219 */ /* 0x000fe400000006ff */
[-C--:B------:R-:W-:Y:S02]  /*1d20*/  SHF.L.U32 R14, R14, R7.reuse, RZ ;  /* 0x000000070e0e7219 */ /* 0x080fe400000006ff */
[----:B------:R-:W-:Y:S02]  /*1d30*/  SHF.L.U32 R6, R6, R7, RZ ;  /* 0x0000000706067219 */ /* 0x000fe400000006ff */
[----:B------:R-:W-:Y:S02]  /*1d40*/  LOP3.LUT R25, R14, R12, R9, 0xfe, !PT ;  /* 0x0000000c0e197212 */ /* 0x000fe400078efe09 */
[----:B------:R-:W-:Y:S01]  /*1d50*/  LOP3.LUT R27, R6, R5, R8, 0xfe, !PT ;  /* 0x00000005061b7212 */ /* 0x000fe200078efe08 */
[----:B------:R-:W-:Y:S06]  /*1d60*/  @P2 BRA `(.L_x_76) ;  /* 0xfffffff800e02947 */ /* 0x000fec000383ffff */
.L_x_75:
[----:B------:R-:W-:Y:S05]  /*1d70*/  @!P1 BRA `(.L_x_77) ;  /* 0x0000000400149947 */ /* 0x000fea0003800000 */
[----:B------:R-:W-:Y:S02]  /*1d80*/  ISETP.GE.U32.AND P2, PT, R0, 0x4, PT ;  /* 0x000000040000780c */ /* 0x000fe40003f46070 */
[----:B------:R-:W-:-:S11]  /*1d90*/  ISETP.NE.AND P3, PT, R2, RZ, PT ;  /* 0x000000ff0200720c */ /* 0x000fd60003f65270 */
[----:B------:R-:W-:Y:S05]  /*1da0*/  @!P2 BRA `(.L_x_78) ;  /* 0x00000000008ca947 */ /* 0x000fea0003800000 */
[----:B------:R-:W-:-:S05]  /*1db0*/  IMAD R12, R16, 0x4, R1 ;  /* 0x00000004100c7824 */ /* 0x000fca00078e0201 */
[----:B0-----:R-:W3:Y:S04]  /*1dc0*/  LDL.128 R4, [R12] ;  /* 0x000000000c047983 */ /* 0x001ee80000100c00 */
[----:B------:R-:W4:Y:S01]  /*1dd0*/  LDL.128 R8, [R12+0x10] ;  /* 0x000010000c087983 */ /* 0x000f220000100c00 */
[----:B------:R-:W-:Y:S01]  /*1de0*/  VIADD R13, R16, 0x2 ;  /* 0x00000002100d7836 */ /* 0x000fe20000000000 */
[----:B---3--:R-:W-:Y:S02]  /*1df0*/  SHF.R.U32.HI R6, RZ, 0x4, R6 ;  /* 0x00000004ff067819 */ /* 0x008fe40000011606 */
[----:B------:R-:W-:Y:S02]  /*1e00*/  SHF.R.U32.HI R7, RZ, 0x4, R7 ;  /* 0x00000004ff077819 */ /* 0x000fe40000011607 */
[----:B------:R-:W-:-:S02]  /*1e10*/  LOP3.LUT R14, R6, 0x3, RZ, 0xc0, !PT ;  /* 0x00000003060e7812 */ /* 0x000fc400078ec0ff */
[----:B------:R-:W-:Y:S02]  /*1e20*/  LOP3.LUT R18, R7, 0x3, RZ, 0xc0, !PT ;  /* 0x0000000307127812 */ /* 0x000fe400078ec0ff */
[----:B------:R-:W-:Y:S02]  /*1e30*/  SHF.R.U32.HI R7, RZ, 0x4, R4 ;  /* 0x00000004ff077819 */ /* 0x000fe40000011604 */
[----:B------:R-:W-:Y:S02]  /*1e40*/  SHF.R.U32.HI R6, RZ, 0x4, R5 ;  /* 0x00000004ff067819 */ /* 0x000fe40000011605 */
[-C--:B------:R-:W-:Y:S02]  /*1e50*/  SHF.L.U32 R4, R14, R13.reuse, RZ ;  /* 0x0000000d0e047219 */ /* 0x080fe400000006ff */
[----:B------:R-:W-:Y:S02]  /*1e60*/  SHF.L.U32 R5, R18, R13, RZ ;  /* 0x0000000d12057219 */ /* 0x000fe400000006ff */
[----:B----4-:R-:W-:Y:S01]  /*1e70*/  SHF.R.U32.HI R13, RZ, 0x4, R8 ;  /* 0x00000004ff0d7819 */ /* 0x010fe20000011608 */
        /* <DEDUP_REMOVED lines=22> */
.L_x_78:
[----:B------:R-:W-:Y:S05]  /*1fe0*/  @!P3 BRA `(.L_x_77) ;  /* 0x000000000078b947 */ /* 0x000fea0003800000 */
[----:B------:R-:W-:-:S13]  /*1ff0*/  ISETP.NE.AND P2, PT, R20, RZ, PT ;  /* 0x000000ff1400720c */ /* 0x000fda0003f45270 */
[----:B0-----:R-:W-:-:S06]  /*2000*/  @P2 IMAD R5, R16, 0x4, R1 ;  /* 0x0000000410052824 */ /* 0x001fcc00078e0201 */
[----:B------:R-:W3:Y:S01]  /*2010*/  @P2 LDL.128 R4, [R5] ;  /* 0x0000000005042983 */ /* 0x000ee20000100c00 */
[----:B------:R-:W-:Y:S01]  /*2020*/  LOP3.LUT P3, RZ, R3, 0x2, RZ, 0xc0, !PT ;  /* 0x0000000203ff7812 */ /* 0x000fe2000786c0ff */
[----:B------:R-:W-:Y:S01]  /*2030*/  @P2 VIADD R12, R16, 0x2 ;  /* 0x00000002100c2836 */ /* 0x000fe20000000000 */
[----:B---3--:R-:W-:Y:S02]  /*2040*/  @P2 SHF.R.U32.HI R4, RZ, 0x4, R4 ;  /* 0x00000004ff042819 */ /* 0x008fe40000011604 */
[----:B------:R-:W-:Y:S02]  /*2050*/  @P2 SHF.R.U32.HI R8, RZ, 0x4, R5 ;  /* 0x00000004ff082819 */ /* 0x000fe40000011605 */
[----:B------:R-:W-:Y:S02]  /*2060*/  @P2 LOP3.LUT R9, R4, 0x3, RZ, 0xc0, !PT ;  /* 0x0000000304092812 */ /* 0x000fe400078ec0ff */
[----:B------:R-:W-:Y:S02]  /*2070*/  @P2 LOP3.LUT R11, R8, 0x3, RZ, 0xc0, !PT ;  /* 0x00000003080b2812 */ /* 0x000fe400078ec0ff */
[----:B------:R-:W-:-:S02]  /*2080*/  @P2 SHF.L.U32 R8, R9, R16, RZ ;  /* 0x0000001009082219 */ /* 0x000fc400000006ff */
[----:B------:R-:W-:Y:S01]  /*2090*/  @P2 SHF.L.U32 R10, R11, R16, RZ ;  /* 0x000000100b0a2219 */ /* 0x000fe200000006ff */
[----:B------:R-:W-:-:S04]  /*20a0*/  @P2 VIADD R16, R16, 0x4 ;  /* 0x0000000410102836 */ /* 0x000fc80000000000 */
[----:B------:R-:W-:-:S06]  /*20b0*/  @!P3 IMAD R4, R16, 0x4, R1 ;  /* 0x000000041004b824 */ /* 0x000fcc00078e0201 */
[----:B------:R-:W3:Y:S01]  /*20c0*/  @!P3 LDL.64 R4, [R4] ;  /* 0x000000000404b983 */ /* 0x000ee20000100a00 */
        /* <DEDUP_REMOVED lines=8> */
[----:B---3--:R-:W-:Y:S02]  /*2150*/  @!P3 SHF.R.U32.HI R6, RZ, 0x4, R4 ;  /* 0x00000004ff06b819 */ /* 0x008fe40000011604 */
[----:B------:R-:W-:Y:S02]  /*2160*/  @!P3 SHF.R.U32.HI R7, RZ, 0x4, R5 ;  /* 0x00000004ff07b819 */ /* 0x000fe40000011605 */
[----:B------:R-:W-:Y:S02]  /*2170*/  @!P3 LOP3.LUT R5, R6, 0x3, RZ, 0xc0, !PT ;  /* 0x000000030605b812 */ /* 0x000fe400078ec0ff */
[----:B------:R-:W-:-:S02]  /*2180*/  @!P3 LOP3.LUT R7, R7, 0x3, RZ, 0xc0, !PT ;  /* 0x000000030707b812 */ /* 0x000fc400078ec0ff */
[-C--:B------:R-:W-:Y:S02]  /*2190*/  @!P3 SHF.L.U32 R4, R5, R16.reuse, RZ ;  /* 0x000000100504b219 */ /* 0x080fe400000006ff */
[----:B------:R-:W-:Y:S02]  /*21a0*/  @!P3 SHF.L.U32 R16, R7, R16, RZ ;  /* 0x000000100710b219 */ /* 0x000fe400000006ff */
[----:B------:R-:W-:Y:S02]  /*21b0*/  @!P3 LOP3.LUT R25, R4, R25, RZ, 0xfc, !PT ;  /* 0x000000190419b212 */ /* 0x000fe400078efcff */
[----:B------:R-:W-:-:S07]  /*21c0*/  @!P3 LOP3.LUT R27, R16, R27, RZ, 0xfc, !PT ;  /* 0x0000001b101bb212 */ /* 0x000fce00078efcff */
.L_x_77:
[----:B------:R1:W-:Y:S01]  /*21d0*/  STG.E desc[UR4][R22.64+0x8], R25 ;  /* 0x0000081916007986 */ /* 0x0003e2000c101904 */
[----:B--2---:R-:W-:Y:S01]  /*21e0*/  CS2R R16, SRZ ;  /* 0x0000000000107805 */ /* 0x004fe2000001ff00 */
[----:B------:R-:W-:Y:S02]  /*21f0*/  IMAD.MOV.U32 R19, RZ, RZ, RZ ;  /* 0x000000ffff137224 */ /* 0x000fe400078e00ff */
[----:B------:R1:W-:Y:S01]  /*2200*/  STG.E desc[UR4][R22.64+0x48], R27 ;  /* 0x0000481b16007986 */ /* 0x0003e2000c101904 */
[----:B------:R-:W-:Y:S05]  /*2210*/  @!P0 BRA `(.L_x_79) ;  /* 0x0000000400308947 */ /* 0x000fea0003800000 */
[----:B------:R-:W-:Y:S01]  /*2220*/  LOP3.LUT R24, R21, 0xfffffff8, RZ, 0xc0, !PT ;  /* 0xfffffff815187812 */ /* 0x000fe200078ec0ff */
[----:B------:R-:W-:Y:S02]  /*2230*/  VIADD R18, R1, 0x20 ;  /* 0x0000002001127836 */ /* 0x000fe40000000000 */
[----:B------:R-:W-:Y:S02]  /*2240*/  IMAD.MOV.U32 R16, RZ, RZ, RZ ;  /* 0x000000ffff107224 */ /* 0x000fe400078e00ff */
[----:B------:R-:W-:-:S07]  /*2250*/  IMAD.MOV R24, RZ, RZ, -R24 ;  /* 0x000000ffff187224 */ /* 0x000fce00078e0a18 */
.L_x_80:
        /* <DEDUP_REMOVED lines=72> */
.L_x_79:
        /* <DEDUP_REMOVED lines=39> */
.L_x_82:
        /* <DEDUP_REMOVED lines=31> */
.L_x_81:
        /* <DEDUP_REMOVED lines=10> */
.L_x_84:
        /* <DEDUP_REMOVED lines=72> */
.L_x_83:
        /* <DEDUP_REMOVED lines=39> */
.L_x_86:
        /* <DEDUP_REMOVED lines=31> */
.L_x_85:
        /* <DEDUP_REMOVED lines=9> */
.L_x_88:
        /* <DEDUP_REMOVED lines=72> */
.L_x_87:
        /* <DEDUP_REMOVED lines=39> */
.L_x_90:
        /* <DEDUP_REMOVED lines=31> */
.L_x_89:
        /* <DEDUP_REMOVED lines=10> */
.L_x_92:
        /* <DEDUP_REMOVED lines=72> */
.L_x_91:
        /* <DEDUP_REMOVED lines=39> */
.L_x_94:
        /* <DEDUP_REMOVED lines=31> */
.L_x_93:
        /* <DEDUP_REMOVED lines=9> */
.L_x_96:
        /* <DEDUP_REMOVED lines=72> */
.L_x_95:
        /* <DEDUP_REMOVED lines=39> */
.L_x_98:
        /* <DEDUP_REMOVED lines=31> */
.L_x_97:
[----:B------:R2:W-:Y:S01]  /*5120*/  STG.E desc[UR4][R22.64+0x1c], R17 ;  /* 0x00001c1116007986 */ /* 0x0005e2000c101904 */
[----:B------:R-:W-:Y:S02]  /*5130*/  IMAD.MOV.U32 R18, RZ, RZ, RZ ;  /* 0x000000ffff127224 */ /* 0x000fe400078e00ff */
[----:B-1----:R-:W-:Y:S01]  /*5140*/  IMAD.MOV.U32 R25, RZ, RZ, RZ ;  /* 0x000000ffff197224 */ /* 0x002fe200078e00ff */
[----:B------:R2:W-:Y:S01]  /*5150*/  STG.E desc[UR4][R22.64+0x5c], R19 ;  /* 0x00005c1316007986 */ /* 0x0005e2000c101904 */
[----:B------:R-:W-:Y:S01]  /*5160*/  IMAD.MOV.U32 R27, RZ, RZ, RZ ;  /* 0x000000ffff1b7224 */ /* 0x000fe200078e00ff */
[----:B------:R-:W-:Y:S06]  /*5170*/  @!P0 BRA `(.L_x_99) ;  /* 0x0000000400308947 */ /* 0x000fec0003800000 */
[----:B--2---:R-:W-:Y:S01]  /*5180*/  LOP3.LUT R17, R21, 0xfffffff8, RZ, 0xc0, !PT ;  /* 0xfffffff815117812 */ /* 0x004fe200078ec0ff */
[----:B------:R-:W-:Y:S02]  /*5190*/  VIADD R16, R1, 0x20 ;  /* 0x0000002001107836 */ /* 0x000fe40000000000 */
[----:B------:R-:W-:Y:S02]  /*51a0*/  IMAD.MOV.U32 R18, RZ, RZ, RZ ;  /* 0x000000ffff127224 */ /* 0x000fe400078e00ff */
[----:B------:R-:W-:-:S07]  /*51b0*/  IMAD.MOV R17, RZ, RZ, -R17 ;  /* 0x000000ffff117224 */ /* 0x000fce00078e0a11 */
.L_x_100:
        /* <DEDUP_REMOVED lines=72> */
.L_x_99:
[----:B------:R-:W-:Y:S05]  /*5640*/  @!P1 BRA `(.L_x_101) ;  /* 0x0000000400049947 */ /* 0x000fea0003800000 */
[----:B------:R-:W-:Y:S02]  /*5650*/  ISETP.GE.U32.AND P2, PT, R0, 0x4, PT ;  /* 0x000000040000780c */ /* 0x000fe40003f46070 */
[----:B------:R-:W-:-:S11]  /*5660*/  ISETP.NE.AND P3, PT, R2, RZ, PT ;  /* 0x000000ff0200720c */ /* 0x000fd60003f65270 */
[----:B------:R-:W-:Y:S05]  /*5670*/  @!P2 BRA `(.L_x_102) ;  /* 0x000000000084a947 */ /* 0x000fea0003800000 */
[----:B0-----:R-:W-:-:S05]  /*5680*/  IMAD R9, R18, 0x4, R1 ;  /* 0x0000000412097824 */ /* 0x001fca00078e0201 */
[----:B------:R-:W3:Y:S04]  /*5690*/  LDL.U16 R7, [R9+0xa] ;  /* 0x00000a0009077983 */ /* 0x000ee80000100400 */
[----:B------:R-:W4:Y:S04]  /*56a0*/  LDL.U16 R11, [R9+0xe] ;  /* 0x00000e00090b7983 */ /* 0x000f280000100400 */
[----:B------:R-:W5:Y:S04]  /*56b0*/  LDL.U16 R10, [R9+0x2] ;  /* 0x00000200090a7983 */ /* 0x000f680000100400 */
[----:B------:R-:W2:Y:S04]  /*56c0*/  LDL.U16 R13, [R9+0x12] ;  /* 0x00001200090d7983 */ /* 0x000ea80000100400 */
[----:B------:R-:W2:Y:S04]  /*56d0*/  LDL.U16 R14, [R9+0x16] ;  /* 0x00001600090e7983 */ /* 0x000ea80000100400 */
[----:B------:R-:W2:Y:S04]  /*56e0*/  LDL.U16 R6, [R9+0x6] ;  /* 0x0000060009067983 */ /* 0x000ea80000100400 */
[----:B------:R-:W2:Y:S04]  /*56f0*/  LDL.U16 R4, [R9+0x1a] ;  /* 0x00001a0009047983 */ /* 0x000ea80000100400 */
[----:B------:R0:W2:Y:S01]  /*5700*/  LDL.U16 R5, [R9+0x1e] ;  /* 0x00001e0009057983 */ /* 0x0000a20000100400 */
[----:B------:R-:W-:-:S02]  /*5710*/  VIADD R8, R18, 0x2 ;  /* 0x0000000212087836 */ /* 0x000fc40000000000 */
[----:B------:R-:W-:Y:S01]  /*5720*/  VIADD R12, R18, 0x4 ;  /* 0x00000004120c7836 */ /* 0x000fe20000000000 */
[----:B---3--:R-:W-:Y:S02]  /*5730*/  LOP3.LUT R7, R7, 0x3, RZ, 0xc0, !PT ;  /* 0x0000000307077812 */ /* 0x008fe400078ec0ff */
[----:B----4-:R-:W-:Y:S02]  /*5740*/  LOP3.LUT R11, R11, 0x3, RZ, 0xc0, !PT ;  /* 0x000000030b0b7812 */ /* 0x010fe400078ec0ff */
[-C--:B------:R-:W-:Y:S02]  /*5750*/  SHF.L.U32 R7, R7, R8.reuse, RZ ;  /* 0x0000000807077219 */ /* 0x080fe400000006ff */
[----:B------:R-:W-:Y:S02]  /*5760*/  SHF.L.U32 R8, R11, R8, RZ ;  /* 0x000000080b087219 */ /* 0x000fe400000006ff */
[----:B-----5:R-:W-:Y:S02]  /*5770*/  LOP3.LUT R11, R10, 0x3, RZ, 0xc0, !PT ;  /* 0x000000030a0b7812 */ /* 0x020fe400078ec0ff */
[----:B--2---:R-:W-:Y:S01]  /*5780*/  LOP3.LUT R13, R13, 0x3, RZ, 0xc0, !PT ;  /* 0x000000030d0d7812 */ /* 0x004fe200078ec0ff */
[----:B------:R-:W-:Y:S01]  /*5790*/  VIADD R10, R18, 0x6 ;  /* 0x00000006120a7836 */ /* 0x000fe20000000000 */
[----:B------:R-:W-:-:S02]  /*57a0*/  LOP3.LUT R15, R14, 0x3, RZ, 0xc0, !PT ;  /* 0x000000030e0f7812 */ /* 0x000fc400078ec0ff */
[----:B0-----:R-:W-:Y:S02]  /*57b0*/  LOP3.LUT R9, R6, 0x3, RZ, 0xc0, !PT ;  /* 0x0000000306097812 */ /* 0x001fe400078ec0ff */
[----:B------:R-:W-:Y:S02]  /*57c0*/  SHF.L.U32 R6, R11, R18, RZ ;  /* 0x000000120b067219 */ /* 0x000fe400000006ff */
[-C--:B------:R-:W-:Y:S02]  /*57d0*/  SHF.L.U32 R13, R13, R12.reuse, RZ ;  /* 0x0000000c0d0d7219 */ /* 0x080fe400000006ff */
[----:B------:R-:W-:Y:S02]  /*57e0*/  SHF.L.U32 R15, R15, R12, RZ ;  /* 0x0000000c0f0f7219 */ /* 0x000fe400000006ff */
[----:B------:R-:W-:Y:S02]  /*57f0*/  LOP3.LUT R11, R4, 0x3, RZ, 0xc0, !PT ;  /* 0x00000003040b7812 */ /* 0x000fe400078ec0ff */
[----:B------:R-:W-:-:S02]  /*5800*/  SHF.L.U32 R9, R9, R18, RZ ;  /* 0x0000001209097219 */ /* 0x000fc400000006ff */
[----:B------:R-:W-:Y:S02]  /*5810*/  LOP3.LUT R5, R5, 0x3, RZ, 0xc0, !PT ;  /* 0x0000000305057812 */ /* 0x000fe400078ec0ff */
[----:B------:R-:W-:Y:S02]  /*5820*/  LOP3.LUT R6, R13, R6, R7, 0xfe, !PT ;  /* 0x000000060d067212 */ /* 0x000fe400078efe07 */
[-C--:B------:R-:W-:Y:S02]  /*5830*/  SHF.L.U32 R11, R11, R10.reuse, RZ ;  /* 0x0000000a0b0b7219 */ /* 0x080fe400000006ff */
[----:B------:R-:W-:Y:S02]  /*5840*/  LOP3.LUT R8, R15, R9, R8, 0xfe, !PT ;  /* 0x000000090f087212 */ /* 0x000fe400078efe08 */
[----:B------:R-:W-:Y:S01]  /*5850*/  SHF.L.U32 R5, R5, R10, RZ ;  /* 0x0000000a05057219 */ /* 0x000fe200000006ff */
[----:B------:R-:W-:Y:S01]  /*5860*/  VIADD R18, R18, 0x8 ;  /* 0x0000000812127836 */ /* 0x000fe20000000000 */
[----:B------:R-:W-:-:S02]  /*5870*/  LOP3.LUT R27, R27, R6, R11, 0xfe, !PT ;  /* 0x000000061b1b7212 */ /* 0x000fc400078efe0b */
[----:B------:R-:W-:-:S07]  /*5880*/  LOP3.LUT R25, R25, R8, R5, 0xfe, !PT ;  /* 0x0000000819197212 */ /* 0x000fce00078efe05 */
.L_x_102:
[----:B------:R-:W-:Y:S05]  /*5890*/  @!P3 BRA `(.L_x_101) ;  /* 0x000000000070b947 */ /* 0x000fea0003800000 */
[----:B------:R-:W-:-:S13]  /*58a0*/  ISETP.NE.AND P2, PT, R20, RZ, PT ;  /* 0x000000ff1400720c */ /* 0x000fda0003f45270 */
[----:B0-----:R-:W-:-:S05]  /*58b0*/  @P2 IMAD R8, R18, 0x4, R1 ;  /* 0x0000000412082824 */ /* 0x001fca00078e0201 */
[----:B------:R-:W3:Y:S04]  /*58c0*/  @P2 LDL.U16 R4, [R8+0x2] ;  /* 0x0000020008042983 */ /* 0x000ee80000100400 */
[----:B------:R-:W4:Y:S01]  /*58d0*/  @P2 LDL.U16 R6, [R8+0x6] ;  /* 0x0000060008062983 */ /* 0x000f220000100400 */
[----:B------:R-:W-:Y:S01]  /*58e0*/  LOP3.LUT P3, RZ, R3, 0x2, RZ, 0xc0, !PT ;  /* 0x0000000203ff7812 */ /* 0x000fe2000786c0ff */
[----:B------:R-:W-:Y:S02]  /*58f0*/  @P2 VIADD R9, R18, 0x2 ;  /* 0x0000000212092836 */ /* 0x000fe40000000000 */
[----:B------:R-:W5:Y:S01]  /*5900*/  @P2 LDL.U16 R11, [R8+0xe] ;  /* 0x00000e00080b2983 */ /* 0x000f620000100400 */
[----:B---3--:R-:W-:Y:S02]  /*5910*/  @P2 LOP3.LUT R5, R4, 0x3, RZ, 0xc0, !PT ;  /* 0x0000000304052812 */ /* 0x008fe400078ec0ff */
[----:B----4-:R-:W-:-:S02]  /*5920*/  @P2 LOP3.LUT R7, R6, 0x3, RZ, 0xc0, !PT ;  /* 0x0000000306072812 */ /* 0x010fc400078ec0ff */
[-C--:B------:R-:W-:Y:S02]  /*5930*/  @P2 SHF.L.U32 R10, R5, R18.reuse, RZ ;  /* 0x00000012050a2219 */ /* 0x080fe400000006ff */
[----:B------:R-:W-:Y:S01]  /*5940*/  @P2 SHF.L.U32 R12, R7, R18, RZ ;  /* 0x00000012070c2219 */ /* 0x000fe200000006ff */
[----:B------:R-:W-:Y:S01]  /*5950*/  @P2 VIADD R18, R18, 0x4 ;  /* 0x0000000412122836 */ /* 0x000fe20000000000 */
[----:B------:R-:W3:Y:S03]  /*5960*/  @P2 LDL.U16 R7, [R8+0xa] ;  /* 0x00000a0008072983 */ /* 0x000ee60000100400 */
[----:B------:R-:W-:-:S05]  /*5970*/  @!P3 IMAD R4, R18, 0x4, R1 ;  /* 0x000000041204b824 */ /* 0x000fca00078e0201 */
[----:B------:R-:W4:Y:S04]  /*5980*/  @!P3 LDL.U16 R5, [R4+0x2] ;  /* 0x000002000405b983 */ /* 0x000f280000100400 */
[----:B------:R-:W2:Y:S01]  /*5990*/  @!P3 LDL.U16 R6, [R4+0x6] ;  /* 0x000006000406b983 */ /* 0x000ea20000100400 */
[----:B-----5:R-:W-:-:S04]  /*59a0*/  @P2 LOP3.LUT R16, R11, 0x3, RZ, 0xc0, !PT ;  /* 0x000000030b102812 */ /* 0x020fc800078ec0ff */
[----:B------:R-:W-:-:S04]  /*59b0*/  @P2 SHF.L.U32 R16, R16, R9, RZ ;  /* 0x0000000910102219 */ /* 0x000fc800000006ff */
[----:B------:R-:W-:Y:S02]  /*59c0*/  @P2 LOP3.LUT R25, R25, R12, R16, 0xfe, !PT ;  /* 0x0000000c19192212 */ /* 0x000fe400078efe10 */
[----:B---3--:R-:W-:-:S04]  /*59d0*/  @P2 LOP3.LUT R14, R7, 0x3, RZ, 0xc0, !PT ;  /* 0x00000003070e2812 */ /* 0x008fc800078ec0ff */
[----:B------:R-:W-:Y:S02]  /*59e0*/  @P2 SHF.L.U32 R14, R14, R9, RZ ;  /* 0x000000090e0e2219 */ /* 0x000fe400000006ff */
[----:B----4-:R-:W-:Y:S02]  /*59f0*/  @!P3 LOP3.LUT R5, R5, 0x3, RZ, 0xc0, !PT ;  /* 0x000000030505b812 */ /* 0x010fe400078ec0ff */
[----:B--2---:R-:W-:Y:S02]  /*5a00*/  @!P3 LOP3.LUT R7, R6, 0x3, RZ, 0xc0, !PT ;  /* 0x000000030607b812 */ /* 0x004fe400078ec0ff */
[----:B------:R-:W-:Y:S02]  /*5a10*/  @!P3 SHF.L.U32 R6, R5, R18, RZ ;  /* 0x000000120506b219 */ /* 0x000fe400000006ff */
[----:B------:R-:W-:Y:S02]  /*5a20*/  @P2 LOP3.LUT R27, R27, R10, R14, 0xfe, !PT ;  /* 0x0000000a1b1b2212 */ /* 0x000fe400078efe0e */
[----:B------:R-:W-:-:S02]  /*5a30*/  @!P3 SHF.L.U32 R18, R7, R18, RZ ;  /* 0x000000120712b219 */ /* 0x000fc400000006ff */
[----:B------:R-:W-:Y:S02]  /*5a40*/  @!P3 LOP3.LUT R27, R6, R27, RZ, 0xfc, !PT ;  /* 0x0000001b061bb212 */ /* 0x000fe400078efcff */
[----:B------:R-:W-:-:S07]  /*5a50*/  @!P3 LOP3.LUT R25, R18, R25, RZ, 0xfc, !PT ;  /* 0x000000191219b212 */ /* 0x000fce00078efcff */
.L_x_101:
        /* <DEDUP_REMOVED lines=9> */
.L_x_104:
        /* <DEDUP_REMOVED lines=72> */
.L_x_103:
        /* <DEDUP_REMOVED lines=39> */
.L_x_106:
        /* <DEDUP_REMOVED lines=31> */
.L_x_105:
        /* <DEDUP_REMOVED lines=10> */
.L_x_108:
        /* <DEDUP_REMOVED lines=72> */
.L_x_107:
        /* <DEDUP_REMOVED lines=39> */
.L_x_110:
        /* <DEDUP_REMOVED lines=31> */
.L_x_109:
        /* <DEDUP_REMOVED lines=9> */
.L_x_112:
        /* <DEDUP_REMOVED lines=72> */
.L_x_111:
        /* <DEDUP_REMOVED lines=39> */
.L_x_114:
        /* <DEDUP_REMOVED lines=31> */
.L_x_113:
        /* <DEDUP_REMOVED lines=10> */
.L_x_116:
        /* <DEDUP_REMOVED lines=72> */
.L_x_115:
[----:B------:R-:W-:Y:S05]  /*7be0*/  @!P1 BRA `(.L_x_117) ;  /* 0x0000000400049947 */ /* 0x000fea0003800000 */
[----:B------:R-:W-:Y:S02]  /*7bf0*/  ISETP.GE.U32.AND P2, PT, R0, 0x4, PT ;  /* 0x000000040000780c */ /* 0x000fe40003f46070 */
[----:B------:R-:W-:-:S11]  /*7c00*/  ISETP.NE.AND P3, PT, R2, RZ, PT ;  /* 0x000000ff0200720c */ /* 0x000fd60003f65270 */
[----:B------:R-:W-:Y:S05]  /*7c10*/  @!P2 BRA `(.L_x_118) ;  /* 0x000000000084a947 */ /* 0x000fea0003800000 */
[----:B0-----:R-:W-:-:S05]  /*7c20*/  IMAD R9, R18, 0x4, R1 ;  /* 0x0000000412097824 */ /* 0x001fca00078e0201 */
[----:B------:R-:W3:Y:S04]  /*7c30*/  LDL.U8 R7, [R9+0xb] ;  /* 0x00000b0009077983 */ /* 0x000ee80000100000 */
[----:B------:R-:W4:Y:S04]  /*7c40*/  LDL.U8 R11, [R9+0xf] ;  /* 0x00000f00090b7983 */ /* 0x000f280000100000 */
[----:B------:R-:W5:Y:S04]  /*7c50*/  LDL.U8 R10, [R9+0x3] ;  /* 0x00000300090a7983 */ /* 0x000f680000100000 */
[----:B------:R-:W2:Y:S04]  /*7c60*/  LDL.U8 R13, [R9+0x13] ;  /* 0x00001300090d7983 */ /* 0x000ea80000100000 */
[----:B------:R-:W2:Y:S04]  /*7c70*/  LDL.U8 R14, [R9+0x17] ;  /* 0x00001700090e7983 */ /* 0x000ea80000100000 */
[----:B------:R-:W2:Y:S04]  /*7c80*/  LDL.U8 R6, [R9+0x7] ;  /* 0x0000070009067983 */ /* 0x000ea80000100000 */
[----:B------:R-:W2:Y:S04]  /*7c90*/  LDL.U8 R4, [R9+0x1b] ;  /* 0x00001b0009047983 */ /* 0x000ea80000100000 */
[----:B------:R0:W2:Y:S01]  /*7ca0*/  LDL.U8 R5, [R9+0x1f] ;  /* 0x00001f0009057983 */ /* 0x0000a20000100000 */
        /* <DEDUP_REMOVED lines=24> */
.L_x_118:
[----:B------:R-:W-:Y:S05]  /*7e30*/  @!P3 BRA `(.L_x_117) ;  /* 0x000000000070b947 */ /* 0x000fea0003800000 */
[----:B------:R-:W-:-:S13]  /*7e40*/  ISETP.NE.AND P2, PT, R20, RZ, PT ;  /* 0x000000ff1400720c */ /* 0x000fda0003f45270 */
[----:B0-----:R-:W-:-:S05]  /*7e50*/  @P2 IMAD R8, R18, 0x4, R1 ;  /* 0x0000000412082824 */ /* 0x001fca00078e0201 */
[----:B------:R-:W3:Y:S04]  /*7e60*/  @P2 LDL.U8 R4, [R8+0x3] ;  /* 0x0000030008042983 */ /* 0x000ee80000100000 */
[----:B------:R-:W4:Y:S01]  /*7e70*/  @P2 LDL.U8 R6, [R8+0x7] ;  /* 0x0000070008062983 */ /* 0x000f220000100000 */
[----:B------:R-:W-:Y:S01]  /*7e80*/  LOP3.LUT P3, RZ, R3, 0x2, RZ, 0xc0, !PT ;  /* 0x0000000203ff7812 */ /* 0x000fe2000786c0ff */
[----:B------:R-:W-:Y:S02]  /*7e90*/  @P2 VIADD R9, R18, 0x2 ;  /* 0x0000000212092836 */ /* 0x000fe40000000000 */
[----:B------:R-:W5:Y:S01]  /*7ea0*/  @P2 LDL.U8 R11, [R8+0xf] ;  /* 0x00000f00080b2983 */ /* 0x000f620000100000 */
[----:B---3--:R-:W-:Y:S02]  /*7eb0*/  @P2 LOP3.LUT R5, R4, 0x3, RZ, 0xc0, !PT ;  /* 0x0000000304052812 */ /* 0x008fe400078ec0ff */
[----:B----4-:R-:W-:-:S02]  /*7ec0*/  @P2 LOP3.LUT R7, R6, 0x3, RZ, 0xc0, !PT ;  /* 0x0000000306072812 */ /* 0x010fc400078ec0ff */
[-C--:B------:R-:W-:Y:S02]  /*7ed0*/  @P2 SHF.L.U32 R10, R5, R18.reuse, RZ ;  /* 0x00000012050a2219 */ /* 0x080fe400000006ff */
[----:B------:R-:W-:Y:S01]  /*7ee0*/  @P2 SHF.L.U32 R12, R7, R18, RZ ;  /* 0x00000012070c2219 */ /* 0x000fe200000006ff */
[----:B------:R-:W-:Y:S01]  /*7ef0*/  @P2 VIADD R18, R18, 0x4 ;  /* 0x0000000412122836 */ /* 0x000fe20000000000 */
[----:B------:R-:W3:Y:S03]  /*7f00*/  @P2 LDL.U8 R7, [R8+0xb] ;  /* 0x00000b0008072983 */ /* 0x000ee60000100000 */
[----:B------:R-:W-:-:S05]  /*7f10*/  @!P3 IMAD R4, R18, 0x4, R1 ;  /* 0x000000041204b824 */ /* 0x000fca00078e0201 */
[----:B------:R-:W4:Y:S04]  /*7f20*/  @!P3 LDL.U8 R5, [R4+0x3] ;  /* 0x000003000405b983 */ /* 0x000f280000100000 */
[----:B------:R-:W2:Y:S01]  /*7f30*/  @!P3 LDL.U8 R6, [R4+0x7] ;  /* 0x000007000406b983 */ /* 0x000ea20000100000 */
        /* <DEDUP_REMOVED lines=12> */
.L_x_117:
        /* <DEDUP_REMOVED lines=9> */
.L_x_120:
        /* <DEDUP_REMOVED lines=72> */
.L_x_119:
        /* <DEDUP_REMOVED lines=39> */
.L_x_122:
        /* <DEDUP_REMOVED lines=31> */
.L_x_121:
        /* <DEDUP_REMOVED lines=10> */
.L_x_124:
        /* <DEDUP_REMOVED lines=72> */
.L_x_123:
        /* <DEDUP_REMOVED lines=39> */
.L_x_126:
        /* <DEDUP_REMOVED lines=31> */
.L_x_125:
        /* <DEDUP_REMOVED lines=9> */
.L_x_128:
[----:B0-----:R-:W2:Y:S04]  /*9380*/  LDL.128 R4, [R21+-0x20] ;  /* 0xffffe00015047983 */ /* 0x001ea80000100c00 */
[----:B------:R-:W3:Y:S01]  /*9390*/  LDL.128 R8, [R21+-0x10] ;  /* 0xfffff00015087983 */ /* 0x000ee20000100c00 */
[----:B-1----:R-:W-:-:S03]  /*93a0*/  VIADD R27, R24, 0x2 ;  /* 0x00000002181b7836 */ /* 0x002fc60000000000 */
[----:B------:R-:W4:Y:S01]  /*93b0*/  LDL.128 R12, [R21] ;  /* 0x00000000150c7983 */ /* 0x000f220000100c00 */
[----:B--2---:R-:W-:Y:S02]  /*93c0*/  SHF.R.U32.HI R19, RZ, 0x1e, R4 ;  /* 0x0000001eff137819 */ /* 0x004fe40000011604 */
[----:B------:R-:W-:Y:S02]  /*93d0*/  SHF.R.U32.HI R6, RZ, 0x1e, R6 ;  /* 0x0000001eff067819 */ /* 0x000fe40000011606 */
[----:B------:R-:W-:Y:S02]  /*93e0*/  SHF.R.U32.HI R16, RZ, 0x1e, R7 ;  /* 0x0000001eff107819 */ /* 0x000fe40000011607 */
[----:B------:R-:W-:Y:S02]  /*93f0*/  SHF.L.U32 R4, R19, R24, RZ ;  /* 0x0000001813047219 */ /* 0x000fe400000006ff */
[-C--:B------:R-:W-:Y:S02]  /*9400*/  SHF.L.U32 R7, R6, R27.reuse, RZ ;  /* 0x0000001b06077219 */ /* 0x080fe400000006ff */
[----:B------:R-:W-:-:S02]  /*9410*/  SHF.L.U32 R6, R16, R27, RZ ;  /* 0x0000001b10067219 */ /* 0x000fc400000006ff */
[----:B------:R-:W-:Y:S02]  /*9420*/  LOP3.LUT R4, R7, R4, R17, 0xfe, !PT ;  /* 0x0000000407047212 */ /* 0x000fe400078efe11 */
[----:B------:R0:W2:Y:S01]  /*9430*/  LDL.128 R16, [R21+0x10] ;  /* 0x0000100015107983 */ /* 0x0000a20000100c00 */
[----:B------:R-:W-:Y:S01]  /*9440*/  SHF.R.U32.HI R5, RZ, 0x1e, R5 ;  /* 0x0000001eff057819 */ /* 0x000fe20000011605 */
[----:B------:R-:W-:Y:S01]  /*9450*/  VIADD R26, R26, 0x8 ;  /* 0x000000081a1a7836 */ /* 0x000fe20000000000 */
[----:B---3--:R-:W-:Y:S01]  /*9460*/  SHF.R.U32.HI R7, RZ, 0x1e, R9 ;  /* 0x0000001eff077819 */ /* 0x008fe20000011609 */
[----:B------:R-:W-:Y:S01]  /*9470*/  VIADD R9, R24, 0x6 ;  /* 0x0000000618097836 */ /* 0x000fe20000000000 */
[----:B------:R-:W-:Y:S02]  /*9480*/  SHF.L.U32 R5, R5, R24, RZ ;  /* 0x0000001805057219 */ /* 0x000fe400000006ff */
[----:B------:R-:W-:Y:S01]  /*9490*/  SHF.R.U32.HI R10, RZ, 0x1e, R10 ;  /* 0x0000001eff0a7819 */ /* 0x000fe2000001160a */
[----:B0-----:R-:W-:Y:S01]  /*94a0*/  VIADD R21, R21, 0x40 ;  /* 0x0000004015157836 */ /* 0x001fe20000000000 */
[----:B------:R-:W-:-:S02]  /*94b0*/  LOP3.LUT R6, R6, R5, R25, 0xfe, !PT ;  /* 0x0000000506067212 */ /* 0x000fc400078efe19 */
[----:B------:R-:W-:Y:S01]  /*94c0*/  SHF.R.U32.HI R5, RZ, 0x1e, R8 ;  /* 0x0000001eff057819 */ /* 0x000fe20000011608 */
[----:B------:R-:W-:Y:S01]  /*94d0*/  VIADD R8, R24, 0x4 ;  /* 0x0000000418087836 */ /* 0x000fe20000000000 */
[----:B------:R-:W-:Y:S02]  /*94e0*/  SHF.L.U32 R10, R10, R9, RZ ;  /* 0x000000090a0a7219 */ /* 0x000fe400000006ff */
[----:B----4-:R-:W-:Y:S02]  /*94f0*/  SHF.R.U32.HI R12, RZ, 0x1e, R12 ;  /* 0x0000001eff0c7819 */ /* 0x010fe4000001160c */
[-C--:B------:R-:W-:Y:S02]  /*9500*/  SHF.L.U32 R5, R5, R8.reuse, RZ ;  /* 0x0000000805057219 */ /* 0x080fe400000006ff */
[----:B------:R-:W-:Y:S02]  /*9510*/  SHF.L.U32 R7, R7, R8, RZ ;  /* 0x0000000807077219 */ /* 0x000fe400000006ff */
[----:B------:R-:W-:-:S02]  /*9520*/  SHF.R.U32.HI R8, RZ, 0x1e, R11 ;  /* 0x0000001eff087819 */ /* 0x000fc4000001160b */
[----:B------:R-:W-:Y:S01]  /*9530*/  LOP3.LUT R4, R10, R5, R4, 0xfe, !PT ;  /* 0x000000050a047212 */ /* 0x000fe200078efe04 */
[----:B------:R-:W-:Y:S01]  /*9540*/  VIADD R5, R24, 0x8 ;  /* 0x0000000818057836 */ /* 0x000fe20000000000 */
[----:B------:R-:W-:Y:S01]  /*9550*/  SHF.L.U32 R8, R8, R9, RZ ;  /* 0x0000000908087219 */ /* 0x000fe200000006ff */
[----:B------:R-:W-:Y:S01]  /*9560*/  VIADD R9, R24, 0xa ;  /* 0x0000000a18097836 */ /* 0x000fe20000000000 */
[----:B------:R-:W-:Y:S02]  /*9570*/  SHF.R.U32.HI R14, RZ, 0x1e, R14 ;  /* 0x0000001eff0e7819 */ /* 0x000fe4000001160e */
[----:B------:R-:W-:Y:S02]  /*9580*/  LOP3.LUT R6, R8, R7, R6, 0xfe, !PT ;  /* 0x0000000708067212 */ /* 0x000fe400078efe06 */
[----:B------:R-:W-:Y:S02]  /*9590*/  SHF.R.U32.HI R8, RZ, 0x1e, R13 ;  /* 0x0000001eff087819 */ /* 0x000fe4000001160d */
[----:B------:R-:W-:-:S02]  /*95a0*/  SHF.R.U32.HI R10, RZ, 0x1e, R15 ;  /* 0x0000001eff0a7819 */ /* 0x000fc4000001160f */
[----:B------:R-:W-:Y:S02]  /*95b0*/  ISETP.NE.AND P0, PT, R26, RZ, PT ;  /* 0x000000ff1a00720c */ /* 0x000fe40003f05270 */
[----:B------:R-:W-:Y:S02]  /*95c0*/  SHF.L.U32 R7, R12, R5, RZ ;  /* 0x000000050c077219 */ /* 0x000fe400000006ff */
[----:B------:R-:W-:Y:S02]  /*95d0*/  SHF.L.U32 R14, R14, R9, RZ ;  /* 0x000000090e0e7219 */ /* 0x000fe400000006ff */
[----:B------:R-:W-:Y:S02]  /*95e0*/  SHF.L.U32 R5, R8, R5, RZ ;  /* 0x0000000508057219 */ /* 0x000fe400000006ff */
[----:B------:R-:W-:Y:S01]  /*95f0*/  SHF.L.U32 R10, R10, R9, RZ ;  /* 0x000000090a0a7219 */ /* 0x000fe200000006ff */
[----:B------:R-:W-:Y:S01]  /*9600*/  VIADD R9, R24, 0xe ;  /* 0x0000000e18097836 */ /* 0x000fe20000000000 */
[----:B------:R-:W-:Y:S01]  /*9610*/  LOP3.LUT R4, R14, R7, R4, 0xfe, !PT ;  /* 0x000000070e047212 */ /* 0x000fe200078efe04 */
[----:B------:R-:W-:Y:S01]  /*9620*/  VIADD R7, R24, 0xc ;  /* 0x0000000c18077836 */ /* 0x000fe20000000000 */
[----:B------:R-:W-:Y:S01]  /*9630*/  LOP3.LUT R5, R10, R5, R6, 0xfe, !PT ;  /* 0x000000050a057212 */ /* 0x000fe200078efe06 */
[----:B------:R-:W-:Y:S01]  /*9640*/  VIADD R24, R24, 0x10 ;  /* 0x0000001018187836 */ /* 0x000fe20000000000 */
[----:B--2---:R-:W-:-:S02]  /*9650*/  SHF.R.U32.HI R16, RZ, 0x1e, R16 ;  /* 0x0000001eff107819 */ /* 0x004fc40000011610 */
[----:B------:R-:W-:Y:S02]  /*9660*/  SHF.R.U32.HI R6, RZ, 0x1e, R17 ;  /* 0x0000001eff067819 */ /* 0x000fe40000011611 */
[----:B------:R-:W-:Y:S02]  /*9670*/  SHF.R.U32.HI R18, RZ, 0x1e, R18 ;  /* 0x0000001eff127819 */ /* 0x000fe40000011612 */
[----:B------:R-:W-:Y:S02]  /*9680*/  SHF.R.U32.HI R8, RZ, 0x1e, R19 ;  /* 0x0000001eff087819 */ /* 0x000fe40000011613 */
[-C--:B------:R-:W-:Y:S02]  /*9690*/  SHF.L.U32 R17, R16, R7.reuse, RZ ;  /* 0x0000000710117219 */ /* 0x080fe400000006ff */
[----:B------:R-:W-:Y:S02]  /*96a0*/  SHF.L.U32 R6, R6, R7, RZ ;  /* 0x0000000706067219 */ /* 0x000fe400000006ff */
[----:B------:R-:W-:-:S02]  /*96b0*/  SHF.L.U32 R18, R18, R9, RZ ;  /* 0x0000000912127219 */ /* 0x000fc400000006ff */
[----:B------:R-:W-:Y:S02]  /*96c0*/  SHF.L.U32 R8, R8, R9, RZ ;  /* 0x0000000908087219 */ /* 0x000fe400000006ff */
[----:B------:R-:W-:Y:S02]  /*96d0*/  LOP3.LUT R17, R18, R17, R4, 0xfe, !PT ;  /* 0x0000001112117212 */ /* 0x000fe400078efe04 */
[----:B------:R-:W-:Y:S01]  /*96e0*/  LOP3.LUT R25, R8, R6, R5, 0xfe, !PT ;  /* 0x0000000608197212 */ /* 0x000fe200078efe05 */
[----:B------:R-:W-:Y:S06]  /*96f0*/  @P0 BRA `(.L_x_128) ;  /* 0xfffffffc00200947 */ /* 0x000fec000383ffff */
.L_x_127:
[----:B------:R-:W-:Y:S05]  /*9700*/  @!P1 BRA `(.L_x_129) ;  /* 0x0000000000dc9947 */ /* 0x000fea0003800000 */
[----:B------:R-:W-:Y:S02]  /*9710*/  ISETP.GE.U32.AND P0, PT, R0, 0x4, PT ;  /* 0x000000040000780c */ /* 0x000fe40003f06070 */
[----:B------:R-:W-:-:S11]  /*9720*/  ISETP.NE.AND P1, PT, R2, RZ, PT ;  /* 0x000000ff0200720c */ /* 0x000fd60003f25270 */
[----:B------:R-:W-:Y:S05]  /*9730*/  @!P0 BRA `(.L_x_130) ;  /* 0x00000000006c8947 */ /* 0x000fea0003800000 */
[----:B------:R-:W-:-:S05]  /*9740*/  IMAD R0, R24, 0x4, R1 ;  /* 0x0000000418007824 */ /* 0x000fca00078e0201 */
[----:B0-----:R-:W2:Y:S04]  /*9750*/  LDL.128 R4, [R0] ;  /* 0x0000000000047983 */ /* 0x001ea80000100c00 */
[----:B------:R0:W3:Y:S01]  /*9760*/  LDL.128 R8, [R0+0x10] ;  /* 0x0000100000087983 */ /* 0x0000e20000100c00 */
[C---:B------:R-:W-:Y:S02]  /*9770*/  VIADD R2, R24.reuse, 0x2 ;  /* 0x0000000218027836 */ /* 0x040fe40000000000 */
[C---:B0-----:R-:W-:Y:S01]  /*9780*/  VIADD R0, R24.reuse, 0x6 ;  /* 0x0000000618007836 */ /* 0x041fe20000000000 */
[----:B--2---:R-:W-:Y:S01]  /*9790*/  SHF.R.U32.HI R13, RZ, 0x1e, R6 ;  /* 0x0000001eff0d7819 */ /* 0x004fe20000011606 */
[----:B------:R-:W-:Y:S01]  /*97a0*/  VIADD R6, R24, 0x4 ;  /* 0x0000000418067836 */ /* 0x000fe20000000000 */
[----:B------:R-:W-:-:S02]  /*97b0*/  SHF.R.U32.HI R15, RZ, 0x1e, R7 ;  /* 0x0000001eff0f7819 */ /* 0x000fc40000011607 */
[----:B------:R-:W-:Y:S02]  /*97c0*/  SHF.R.U32.HI R7, RZ, 0x1e, R4 ;  /* 0x0000001eff077819 */ /* 0x000fe40000011604 */
[-C--:B------:R-:W-:Y:S02]  /*97d0*/  SHF.L.U32 R4, R13, R2.reuse, RZ ;  /* 0x000000020d047219 */ /* 0x080fe400000006ff */
[----:B------:R-:W-:Y:S02]  /*97e0*/  SHF.R.U32.HI R5, RZ, 0x1e, R5 ;  /* 0x0000001eff057819 */ /* 0x000fe40000011605 */
[----:B---3--:R-:W-:Y:S02]  /*97f0*/  SHF.R.U32.HI R13, RZ, 0x1e, R8 ;  /* 0x0000001eff0d7819 */ /* 0x008fe40000011608 */
[----:B------:R-:W-:Y:S02]  /*9800*/  SHF.R.U32.HI R9, RZ, 0x1e, R9 ;  /* 0x0000001eff097819 */ /* 0x000fe40000011609 */
[----:B------:R-:W-:-:S02]  /*9810*/  SHF.L.U32 R2, R15, R2, RZ ;  /* 0x000000020f027219 */ /* 0x000fc400000006ff */
[----:B------:R-:W-:Y:S02]  /*9820*/  SHF.R.U32.HI R15, RZ, 0x1e, R10 ;  /* 0x0000001eff0f7819 */ /* 0x000fe4000001160a */
[----:B------:R-:W-:Y:S02]  /*9830*/  SHF.R.U32.HI R11, RZ, 0x1e, R11 ;  /* 0x0000001eff0b7819 */ /* 0x000fe4000001160b */
[----:B------:R-:W-:Y:S02]  /*9840*/  SHF.L.U32 R7, R7, R24, RZ ;  /* 0x0000001807077219 */ /* 0x000fe400000006ff */
        /* <DEDUP_REMOVED lines=10> */
.L_x_130:
[----:B------:R-:W-:Y:S05]  /*98f0*/  @!P1 BRA `(.L_x_129) ;  /* 0x0000000000609947 */ /* 0x000fea0003800000 */
[----:B------:R-:W-:-:S13]  /*9900*/  ISETP.NE.AND P0, PT, R20, RZ, PT ;  /* 0x000000ff1400720c */ /* 0x000fda0003f05270 */
[----:B0-----:R-:W-:-:S06]  /*9910*/  @P0 IMAD R4, R24, 0x4, R1 ;  /* 0x0000000418040824 */ /* 0x001fcc00078e0201 */
[----:B------:R-:W2:Y:S01]  /*9920*/  @P0 LDL.128 R4, [R4] ;  /* 0x0000000004040983 */ /* 0x000ea20000100c00 */
[----:B------:R-:W-:Y:S01]  /*9930*/  LOP3.LUT P1, RZ, R3, 0x2, RZ, 0xc0, !PT ;  /* 0x0000000203ff7812 */ /* 0x000fe2000782c0ff */
[C---:B------:R-:W-:Y:S01]  /*9940*/  @P0 VIADD R9, R24.reuse, 0x2 ;  /* 0x0000000218090836 */ /* 0x040fe20000000000 */
[----:B--2---:R-:W-:Y:S02]  /*9950*/  @P0 SHF.R.U32.HI R3, RZ, 0x1e, R4 ;  /* 0x0000001eff030819 */ /* 0x004fe40000011604 */
[----:B------:R-:W-:Y:S02]  /*9960*/  @P0 SHF.R.U32.HI R5, RZ, 0x1e, R5 ;  /* 0x0000001eff050819 */ /* 0x000fe40000011605 */
[-C--:B------:R-:W-:Y:S02]  /*9970*/  @P0 SHF.L.U32 R8, R3, R24.reuse, RZ ;  /* 0x0000001803080219 */ /* 0x080fe400000006ff */
[----:B------:R-:W-:Y:S01]  /*9980*/  @P0 SHF.L.U32 R10, R5, R24, RZ ;  /* 0x00000018050a0219 */ /* 0x000fe200000006ff */
[----:B------:R-:W-:-:S04]  /*9990*/  @P0 VIADD R24, R24, 0x4 ;  /* 0x0000000418180836 */ /* 0x000fc80000000000 */
[----:B------:R-:W-:-:S05]  /*99a0*/  @!P1 IMAD R0, R24, 0x4, R1 ;  /* 0x0000000418009824 */ /* 0x000fca00078e0201 */
[----:B------:R-:W2:Y:S01]  /*99b0*/  @!P1 LDL.64 R2, [R0] ;  /* 0x0000000000029983 */ /* 0x000ea20000100a00 */
[----:B------:R-:W-:Y:S02]  /*99c0*/  @P0 SHF.R.U32.HI R6, RZ, 0x1e, R6 ;  /* 0x0000001eff060819 */ /* 0x000fe40000011606 */
[----:B------:R-:W-:Y:S02]  /*99d0*/  @P0 SHF.R.U32.HI R4, RZ, 0x1e, R7 ;  /* 0x0000001eff040819 */ /* 0x000fe40000011607 */
[-C--:B------:R-:W-:Y:S02]  /*99e0*/  @P0 SHF.L.U32 R6, R6, R9.reuse, RZ ;  /* 0x0000000906060219 */ /* 0x080fe400000006ff */
[----:B------:R-:W-:Y:S02]  /*99f0*/  @P0 SHF.L.U32 R4, R4, R9, RZ ;  /* 0x0000000904040219 */ /* 0x000fe400000006ff */
[----:B------:R-:W-:Y:S02]  /*9a00*/  @P0 LOP3.LUT R17, R17, R8, R6, 0xfe, !PT ;  /* 0x0000000811110212 */ /* 0x000fe400078efe06 */
[----:B------:R-:W-:-:S02]  /*9a10*/  @P0 LOP3.LUT R25, R25, R10, R4, 0xfe, !PT ;  /* 0x0000000a19190212 */ /* 0x000fc400078efe04 */
[----:B--2---:R-:W-:Y:S02]  /*9a20*/  @!P1 SHF.R.U32.HI R5, RZ, 0x1e, R2 ;  /* 0x0000001eff059819 */ /* 0x004fe40000011602 */
[----:B------:R-:W-:Y:S02]  /*9a30*/  @!P1 SHF.R.U32.HI R3, RZ, 0x1e, R3 ;  /* 0x0000001eff039819 */ /* 0x000fe40000011603 */
[-C--:B------:R-:W-:Y:S02]  /*9a40*/  @!P1 SHF.L.U32 R2, R5, R24.reuse, RZ ;  /* 0x0000001805029219 */ /* 0x080fe400000006ff */
[----:B------:R-:W-:Y:S02]  /*9a50*/  @!P1 SHF.L.U32 R24, R3, R24, RZ ;  /* 0x0000001803189219 */ /* 0x000fe400000006ff */
[----:B------:R-:W-:Y:S02]  /*9a60*/  @!P1 LOP3.LUT R17, R2, R17, RZ, 0xfc, !PT ;  /* 0x0000001102119212 */ /* 0x000fe400078efcff */
[----:B------:R-:W-:-:S07]  /*9a70*/  @!P1 LOP3.LUT R25, R24, R25, RZ, 0xfc, !PT ;  /* 0x0000001918199212 */ /* 0x000fce00078efcff */
.L_x_129:
[----:B------:R-:W-:Y:S04]  /*9a80*/  STG.E desc[UR4][R22.64+0x3c], R17 ;  /* 0x00003c1116007986 */ /* 0x000fe8000c101904 */
[----:B------:R-:W-:Y:S01]  /*9a90*/  STG.E desc[UR4][R22.64+0x7c], R25 ;  /* 0x00007c1916007986 */ /* 0x000fe2000c101904 */
[----:B------:R-:W-:Y:S05]  /*9aa0*/  EXIT ;  /* 0x000000000000794d */ /* 0x000fea0003800000 */
.L_x_60:
        /* <DEDUP_REMOVED lines=33> */
.L_x_131:
        /* <DEDUP_REMOVED lines=12> */
.L_x_310:


//--------------------- .text._Z24deinterleave_kernel_1bitPKjPjj --------------------------
	.section	.text._Z24deinterleave_kernel_1bitPKjPjj,"ax",@progbits
	.align	128
        .global         _Z24deinterleave_kernel_1bitPKjPjj
        .type           _Z24deinterleave_kernel_1bitPKjPjj,@function
        .size           _Z24deinterleave_kernel_1bitPKjPjj,(.L_x_311 - _Z24deinterleave_kernel_1bitPKjPjj)
        .other          _Z24deinterleave_kernel_1bitPKjPjj,@"STO_CUDA_ENTRY STV_DEFAULT"
_Z24deinterleave_kernel_1bitPKjPjj:
.text._Z24deinterleave_kernel_1bitPKjPjj:
[----:B------:R-:W0:Y:S08]  /*0000*/  LDC R1, c[0x0][0x37c] ;  /* 0x0000df00ff017b82 */ /* 0x000e300000000800 */
[----:B------:R-:W1:Y:S01]  /*0010*/  LDC R0, c[0x0][0x390] ;  /* 0x0000e400ff007b82 */ /* 0x000e620000000800 */
[----:B------:R-:W2:Y:S01]  /*0020*/  S2R R2, SR_TID.X ;  /* 0x0000000000027919 */ /* 0x000ea20000002100 */
[----:B------:R-:W3:Y:S01]  /*0030*/  LDCU.64 UR6, c[0x0][0x358] ;  /* 0x00006b00ff0677ac */ /* 0x000ee20008000a00 */
[----:B0-----:R-:W-:-:S05]  /*0040*/  VIADD R1, R1, 0xffffff80 ;  /* 0xffffff8001017836 */ /* 0x001fca0000000000 */
[----:B------:R-:W2:Y:S08]  /*0050*/  S2UR UR4, SR_CTAID.X ;  /* 0x00000000000479c3 */ /* 0x000eb00000002500 */
[----:B------:R-:W2:Y:S01]  /*0060*/  LDC R21, c[0x0][0x360] ;  /* 0x0000d800ff157b82 */ /* 0x000ea20000000800 */
[----:B-1----:R-:W-:Y:S01]  /*0070*/  ISETP.NE.AND P0, PT, R0, RZ, PT ;  /* 0x000000ff0000720c */ /* 0x002fe20003f05270 */
[----:B--2---:R-:W-:-:S04]  /*0080*/  IMAD R21, R21, UR4, R2 ;  /* 0x0000000415157c24 */ /* 0x004fc8000f8e0202 */
[----:B------:R-:W-:-:S08]  /*0090*/  IMAD.SHL.U32 R20, R21, 0x20, RZ ;  /* 0x0000002015147824 */ /* 0x000fd000078e00ff */
[----:B---3--:R-:W-:Y:S05]  /*00a0*/  @!P0 BRA `(.L_x_132) ;  /* 0x0000016000488947 */ /* 0x008fea0003800000 */
[C---:B------:R-:W-:Y:S01]  /*00b0*/  VIADD R2, R0.reuse, 0xffffffff ;  /* 0xffffffff00027836 */ /* 0x040fe20000000000 */
[----:B------:R-:W-:Y:S01]  /*00c0*/  LOP3.LUT R3, R0, 0xf, RZ, 0xc0, !PT ;  /* 0x0000000f00037812 */ /* 0x000fe200078ec0ff */
[----:B------:R-:W-:-:S03]  /*00d0*/  IMAD R21, R21, R0, RZ ;  /* 0x0000000015157224 */ /* 0x000fc600078e02ff */
[----:B------:R-:W-:Y:S01]  /*00e0*/  ISETP.GE.U32.AND P0, PT, R2, 0xf, PT ;  /* 0x0000000f0200780c */ /* 0x000fe20003f06070 */
[----:B------:R-:W-:Y:S01]  /*00f0*/  IMAD.MOV.U32 R2, RZ, RZ, RZ ;  /* 0x000000ffff027224 */ /* 0x000fe200078e00ff */
[----:B------:R-:W-:-:S11]  /*0100*/  ISETP.NE.AND P1, PT, R3, RZ, PT ;  /* 0x000000ff0300720c */ /* 0x000fd60003f25270 */
[----:B------:R-:W-:Y:S05]  /*0110*/  @!P0 BRA `(.L_x_133) ;  /* 0x0000000000908947 */ /* 0x000fea0003800000 */
        /* <DEDUP_REMOVED lines=8> */
.L_x_134:
        /* <DEDUP_REMOVED lines=28> */
.L_x_133:
        /* <DEDUP_REMOVED lines=22> */
.L_x_136:
        /* <DEDUP_REMOVED lines=17> */
.L_x_137:
        /* <DEDUP_REMOVED lines=8> */
.L_x_138:
[----:B------:R0:W2:Y:S01]  /*0650*/  LDG.E R2, desc[UR6][R4.64] ;  /* 0x0000000604027981 */ /* 0x0000a2000c1e1900 */
[----:B------:R-:W-:-:S05]  /*0660*/  VIADD R10, R10, 0x1 ;  /* 0x000000010a0a7836 */ /* 0x000fca0000000000 */
[----:B------:R-:W-:Y:S02]  /*0670*/  ISETP.NE.AND P2, PT, R10, RZ, PT ;  /* 0x000000ff0a00720c */ /* 0x000fe40003f45270 */
[----:B0-----:R-:W-:-:S05]  /*0680*/  IADD3 R4, P3, PT, R4, 0x4, RZ ;  /* 0x0000000404047810 */ /* 0x001fca0007f7e0ff */
[----:B------:R-:W-:Y:S01]  /*0690*/  IMAD.X R5, RZ, RZ, R5, P3 ;  /* 0x000000ffff057224 */ /* 0x000fe200018e0605 */
[----:B--2---:R0:W-:Y:S02]  /*06a0*/  STL [R7], R2 ;  /* 0x0000000207007387 */ /* 0x0041e40000100800 */
[----:B0-----:R-:W-:-:S03]  /*06b0*/  VIADD R7, R7, 0x4 ;  /* 0x0000000407077836 */ /* 0x001fc60000000000 */
[----:B------:R-:W-:Y:S05]  /*06c0*/  @P2 BRA `(.L_x_138) ;  /* 0xfffffffc00e02947 */ /* 0x000fea000383ffff */
.L_x_135:
[----:B------:R-:W-:Y:S02]  /*06d0*/  LOP3.LUT R2, R0, 0x7, RZ, 0xc0, !PT ;  /* 0x0000000700027812 */ /* 0x000fe400078ec0ff */
[----:B------:R-:W-:Y:S01]  /*06e0*/  CS2R R24, SRZ ;  /* 0x0000000000187805 */ /* 0x000fe2000001ff00 */
[----:B------:R-:W-:Y:S06]  /*06f0*/  @!P0 BRA `(.L_x_139) ;  /* 0x00000004000c8947 */ /* 0x000fec0003800000 */
[----:B------:R-:W-:Y:S01]  /*0700*/  LOP3.LUT R24, R0, 0xfffffff0, RZ, 0xc0, !PT ;  /* 0xfffffff000187812 */ /* 0x000fe200078ec0ff */
[----:B------:R-:W-:Y:S01]  /*0710*/  VIADD R21, R1, 0x20 ;  /* 0x0000002001157836 */ /* 0x000fe20000000000 */
[----:B------:R-:W-:Y:S01]  /*0720*/  UMOV UR4, URZ ;  /* 0x000000ff00047c82 */ /* 0x000fe20008000000 */
[----:B------:R-:W-:-:S07]  /*0730*/  IMAD.MOV.U32 R25, RZ, RZ, RZ ;  /* 0x000000ffff197224 */ /* 0x000fce00078e00ff */
.L_x_140:
[----:B0-----:R-:W2:Y:S04]  /*0740*/  LDL.128 R4, [R21+-0x20] ;  /* 0xffffe00015047983 */ /* 0x001ea80000100c00 */
[----:B------:R-:W3:Y:S04]  /*0750*/  LDL.128 R8, [R21+-0x10] ;  /* 0xfffff00015087983 */ /* 0x000ee80000100c00 */
[----:B------:R-:W4:Y:S04]  /*0760*/  LDL.128 R12, [R21] ;  /* 0x00000000150c7983 */ /* 0x000f280000100c00 */
[----:B------:R0:W5:Y:S01]  /*0770*/  LDL.128 R16, [R21+0x10] ;  /* 0x0000100015107983 */ /* 0x0001620000100c00 */
[----:B------:R-:W-:-:S02]  /*0780*/  UIADD3 UR5, UPT, UPT, UR4, 0x1, URZ ;  /* 0x0000000104057890 */ /* 0x000fc4000fffe0ff */
[----:B------:R-:W-:Y:S02]  /*0790*/  UIADD3 UR8, UPT, UPT, UR4, 0x2, URZ ;  /* 0x0000000204087890 */ /* 0x000fe4000fffe0ff */
[----:B------:R-:W-:Y:S02]  /*07a0*/  UIADD3 UR9, UPT, UPT, UR4, 0x3, URZ ;  /* 0x0000000304097890 */ /* 0x000fe4000fffe0ff */
[----:B------:R-:W-:Y:S01]  /*07b0*/  UIADD3 UR10, UPT, UPT, UR4, 0x5, URZ ;  /* 0x00000005040a7890 */ /* 0x000fe2000fffe0ff */
[----:B0-----:R-:W-:Y:S01]  /*07c0*/  VIADD R21, R21, 0x40 ;  /* 0x0000004015157836 */ /* 0x001fe20000000000 */
[----:B--2---:R-:W-:Y:S02]  /*07d0*/  LOP3.LUT R4, R4, 0x1, RZ, 0xc0, !PT ;  /* 0x0000000104047812 */ /* 0x004fe400078ec0ff */
[----:B------:R-:W-:Y:S02]  /*07e0*/  LOP3.LUT R5, R5, 0x1, RZ, 0xc0, !PT ;  /* 0x0000000105057812 */ /* 0x000fe400078ec0ff */
[----:B------:R-:W-:-:S02]  /*07f0*/  SHF.L.U32 R4, R4, UR4, RZ ;  /* 0x0000000404047c19 */ /* 0x000fc400080006ff */
[----:B------:R-:W-:Y:S01]  /*0800*/  SHF.L.U32 R5, R5, UR5, RZ ;  /* 0x0000000505057c19 */ /* 0x000fe200080006ff */
[----:B------:R-:W-:Y:S01]  /*0810*/  UIADD3 UR5, UPT, UPT, UR4, 0x4, URZ ;  /* 0x0000000404057890 */ /* 0x000fe2000fffe0ff */
[----:B------:R-:W-:Y:S02]  /*0820*/  LOP3.LUT R6, R6, 0x1, RZ, 0xc0, !PT ;  /* 0x0000000106067812 */ /* 0x000fe400078ec0ff */
[----:B------:R-:W-:Y:S02]  /*0830*/  LOP3.LUT R7, R7, 0x1, RZ, 0xc0, !PT ;  /* 0x0000000107077812 */ /* 0x000fe400078ec0ff */
[----:B------:R-:W-:Y:S02]  /*0840*/  LOP3.LUT R4, R5, R4, R25, 0xfe, !PT ;  /* 0x0000000405047212 */ /* 0x000fe400078efe19 */
[----:B------:R-:W-:Y:S01]  /*0850*/  SHF.L.U32 R5, R6, UR8, RZ ;  /* 0x0000000806057c19 */ /* 0x000fe200080006ff */
[----:B------:R-:W-:Y:S01]  /*0860*/  UIADD3 UR8, UPT, UPT, UR4, 0x6, URZ ;  /* 0x0000000604087890 */ /* 0x000fe2000fffe0ff */
[----:B------:R-:W-:Y:S01]  /*0870*/  SHF.L.U32 R7, R7, UR9, RZ ;  /* 0x0000000907077c19 */ /* 0x000fe200080006ff */
[----:B------:R-:W-:Y:S01]  /*0880*/  UIADD3 UR9, UPT, UPT, UR4, 0x7, URZ ;  /* 0x0000000704097890 */ /* 0x000fe2000fffe0ff */
[----:B---3--:R-:W-:-:S02]  /*0890*/  LOP3.LUT R8, R8, 0x1, RZ, 0xc0, !PT ;  /* 0x0000000108087812 */ /* 0x008fc400078ec0ff */
[----:B------:R-:W-:Y:S02]  /*08a0*/  LOP3.LUT R9, R9, 0x1, RZ, 0xc0, !PT ;  /* 0x0000000109097812 */ /* 0x000fe400078ec0ff */
[----:B------:R-:W-:Y:S02]  /*08b0*/  LOP3.LUT R4, R7, R5, R4, 0xfe, !PT ;  /* 0x0000000507047212 */ /* 0x000fe400078efe04 */
[----:B------:R-:W-:Y:S01]  /*08c0*/  SHF.L.U32 R5, R8, UR5, RZ ;  /* 0x0000000508057c19 */ /* 0x000fe200080006ff */
[----:B------:R-:W-:Y:S01]  /*08d0*/  UIADD3 UR5, UPT, UPT, UR4, 0x8, URZ ;  /* 0x0000000804057890 */ /* 0x000fe2000fffe0ff */
[----:B------:R-:W-:Y:S01]  /*08e0*/  SHF.L.U32 R9, R9, UR10, RZ ;  /* 0x0000000a09097c19 */ /* 0x000fe200080006ff */
[----:B------:R-:W-:Y:S01]  /*08f0*/  UIADD3 UR10, UPT, UPT, UR4, 0x9, URZ ;  /* 0x00000009040a7890 */ /* 0x000fe2000fffe0ff */
[----:B------:R-:W-:Y:S02]  /*0900*/  LOP3.LUT R10, R10, 0x1, RZ, 0xc0, !PT ;  /* 0x000000010a0a7812 */ /* 0x000fe400078ec0ff */
[----:B------:R-:W-:-:S02]  /*0910*/  LOP3.LUT R11, R11, 0x1, RZ, 0xc0, !PT ;  /* 0x000000010b0b7812 */ /* 0x000fc400078ec0ff */
[----:B------:R-:W-:Y:S02]  /*0920*/  LOP3.LUT R4, R9, R5, R4, 0xfe, !PT ;  /* 0x0000000509047212 */ /* 0x000fe400078efe04 */
[----:B------:R-:W-:Y:S01]  /*0930*/  SHF.L.U32 R5, R10, UR8, RZ ;  /* 0x000000080a057c19 */ /* 0x000fe200080006ff */
[----:B------:R-:W-:Y:S01]  /*0940*/  UIADD3 UR8, UPT, UPT, UR4, 0xa, URZ ;  /* 0x0000000a04087890 */ /* 0x000fe2000fffe0ff */
[----:B------:R-:W-:Y:S01]  /*0950*/  SHF.L.U32 R11, R11, UR9, RZ ;  /* 0x000000090b0b7c19 */ /* 0x000fe200080006ff */
[----:B------:R-:W-:Y:S01]  /*0960*/  UIADD3 UR9, UPT, UPT, UR4, 0xb, URZ ;  /* 0x0000000b04097890 */ /* 0x000fe2000fffe0ff */
[----:B----4-:R-:W-:Y:S02]  /*0970*/  LOP3.LUT R12, R12, 0x1, RZ, 0xc0, !PT ;  /* 0x000000010c0c7812 */ /* 0x010fe400078ec0ff */
[----:B------:R-:W-:Y:S02]  /*0980*/  LOP3.LUT R13, R13, 0x1, RZ, 0xc0, !PT ;  /* 0x000000010d0d7812 */ /* 0x000fe400078ec0ff */
[----:B------:R-:W-:-:S02]  /*0990*/  LOP3.LUT R4, R11, R5, R4, 0xfe, !PT ;  /* 0x000000050b047212 */ /* 0x000fc400078efe04 */
[----:B------:R-:W-:Y:S01]  /*09a0*/  SHF.L.U32 R5, R12, UR5, RZ ;  /* 0x000000050c057c19 */ /* 0x000fe200080006ff */
[----:B------:R-:W-:Y:S01]  /*09b0*/  UIADD3 UR5, UPT, UPT, UR4, 0xc, URZ ;  /* 0x0000000c04057890 */ /* 0x000fe2000fffe0ff */
        /* <DEDUP_REMOVED lines=9> */
[----:B-----5:R-:W-:Y:S01]  /*0a50*/  LOP3.LUT R16, R16, 0x1, RZ, 0xc0, !PT ;  /* 0x0000000110107812 */ /* 0x020fe200078ec0ff */
[----:B------:R-:W-:Y:S01]  /*0a60*/  UIADD3 UR4, UPT, UPT, UR4, 0x10, URZ ;  /* 0x0000001004047890 */ /* 0x000fe2000fffe0ff */
[----:B------:R-:W-:-:S02]  /*0a70*/  LOP3.LUT R17, R17, 0x1, RZ, 0xc0, !PT ;  /* 0x0000000111117812 */ /* 0x000fc400078ec0ff */
[----:B------:R-:W-:Y:S02]  /*0a80*/  LOP3.LUT R4, R15, R5, R4, 0xfe, !PT ;  /* 0x000000050f047212 */ /* 0x000fe400078efe04 */
[----:B------:R-:W-:Y:S02]  /*0a90*/  SHF.L.U32 R5, R16, UR5, RZ ;  /* 0x0000000510057c19 */ /* 0x000fe400080006ff */
[----:B------:R-:W-:Y:S02]  /*0aa0*/  ISETP.NE.AND P2, PT, R24, UR4, PT ;  /* 0x0000000418007c0c */ /* 0x000fe4000bf45270 */
[----:B------:R-:W-:Y:S02]  /*0ab0*/  SHF.L.U32 R17, R17, UR8, RZ ;  /* 0x0000000811117c19 */ /* 0x000fe400080006ff */
[----:B------:R-:W-:Y:S02]  /*0ac0*/  LOP3.LUT R18, R18, 0x1, RZ, 0xc0, !PT ;  /* 0x0000000112127812 */ /* 0x000fe400078ec0ff */
[----:B------:R-:W-:-:S02]  /*0ad0*/  LOP3.LUT R19, R19, 0x1, RZ, 0xc0, !PT ;  /* 0x0000000113137812 */ /* 0x000fc400078ec0ff */
[----:B------:R-:W-:Y:S02]  /*0ae0*/  LOP3.LUT R4, R17, R5, R4, 0xfe, !PT ;  /* 0x0000000511047212 */ /* 0x000fe400078efe04 */
[----:B------:R-:W-:Y:S02]  /*0af0*/  SHF.L.U32 R25, R18, UR9, RZ ;  /* 0x0000000912197c19 */ /* 0x000fe400080006ff */
[----:B------:R-:W-:-:S04]  /*0b00*/  SHF.L.U32 R19, R19, UR10, RZ ;  /* 0x0000000a13137c19 */ /* 0x000fc800080006ff */
[----:B------:R-:W-:Y:S01]  /*0b10*/  LOP3.LUT R25, R19, R25, R4, 0xfe, !PT ;  /* 0x0000001913197212 */ /* 0x000fe200078efe04 */
[----:B------:R-:W-:Y:S06]  /*0b20*/  @P2 BRA `(.L_x_140) ;  /* 0xfffffffc00042947 */ /* 0x000fec000383ffff */
.L_x_139:
[----:B------:R-:W-:Y:S01]  /*0b30*/  VIADD R22, R2, 0xffffffff ;  /* 0xffffffff02167836 */ /* 0x000fe20000000000 */
[----:B------:R-:W-:Y:S06]  /*0b40*/  @!P1 BRA `(.L_x_141) ;  /* 0x0000000400249947 */ /* 0x000fec0003800000 */
[----:B------:R-:W-:Y:S02]  /*0b50*/  ISETP.GE.U32.AND P2, PT, R3, 0x8, PT ;  /* 0x000000080300780c */ /* 0x000fe40003f46070 */
[----:B------:R-:W-:-:S11]  /*0b60*/  ISETP.NE.AND P3, PT, R2, RZ, PT ;  /* 0x000000ff0200720c */ /* 0x000fd60003f65270 */
[----:B------:R-:W-:Y:S05]  /*0b70*/  @!P2 BRA `(.L_x_142) ;  /* 0x00000000007ca947 */ /* 0x000fea0003800000 */
[----:B------:R-:W-:-:S05]  /*0b80*/  IMAD R12, R24, 0x4, R1 ;  /* 0x00000004180c7824 */ /* 0x000fca00078e0201 */
[----:B0-----:R-:W2:Y:S04]  /*0b90*/  LDL.128 R4, [R12] ;  /* 0x000000000c047983 */ /* 0x001ea80000100c00 */
[----:B------:R0:W3:Y:S01]  /*0ba0*/  LDL.128 R8, [R12+0x10] ;  /* 0x000010000c087983 */ /* 0x0000e20000100c00 */
[C---:B------:R-:W-:Y:S02]  /*0bb0*/  VIADD R13, R24.reuse, 0x1 ;  /* 0x00000001180d7836 */ /* 0x040fe40000000000 */
[C---:B------:R-:W-:Y:S02]  /*0bc0*/  VIADD R15, R24.reuse, 0x2 ;  /* 0x00000002180f7836 */ /* 0x040fe40000000000 */
[----:B0-----:R-:W-:Y:S01]  /*0bd0*/  VIADD R12, R24, 0x5 ;  /* 0x00000005180c7836 */ /* 0x001fe20000000000 */
[----:B--2---:R-:W-:-:S02]  /*0be0*/  LOP3.LUT R14, R5, 0x1, RZ, 0xc0, !PT ;  /* 0x00000001050e7812 */ /* 0x004fc400078ec0ff */
[----:B------:R-:W-:Y:S02]  /*0bf0*/  LOP3.LUT R6, R6, 0x1, RZ, 0xc0, !PT ;  /* 0x0000000106067812 */ /* 0x000fe400078ec0ff */
[----:B------:R-:W-:Y:S01]  /*0c00*/  LOP3.LUT R5, R4, 0x1, RZ, 0xc0, !PT ;  /* 0x0000000104057812 */ /* 0x000fe200078ec0ff */
[----:B------:R-:W-:Y:S01]  /*0c10*/  VIADD R4, R24, 0x3 ;  /* 0x0000000318047836 */ /* 0x000fe20000000000 */
[----:B------:R-:W-:Y:S01]  /*0c20*/  SHF.L.U32 R14, R14, R13, RZ ;  /* 0x0000000d0e0e7219 */ /* 0x000fe200000006ff */
[----:B------:R-:W-:Y:S01]  /*0c30*/  VIADD R13, R24, 0x6 ;  /* 0x00000006180d7836 */ /* 0x000fe20000000000 */
[----:B------:R-:W-:Y:S02]  /*0c40*/  SHF.L.U32 R6, R6, R15, RZ ;  /* 0x0000000f06067219 */ /* 0x000fe400000006ff */
[----:B------:R-:W-:Y:S02]  /*0c50*/  SHF.L.U32 R5, R5, R24, RZ ;  /* 0x0000001805057219 */ /* 0x000fe400000006ff */
[----:B------:R-:W-:-:S02]  /*0c60*/  LOP3.LUT R7, R7, 0x1, RZ, 0xc0, !PT ;  /* 0x0000000107077812 */ /* 0x000fc400078ec0ff */
[----:B------:R-:W-:Y:S01]  /*0c70*/  LOP3.LUT R5, R6, R5, R14, 0xfe, !PT ;  /* 0x0000000506057212 */ /* 0x000fe200078efe0e */
[----:B------:R-:W-:Y:S01]  /*0c80*/  VIADD R6, R24, 0x4 ;  /* 0x0000000418067836 */ /* 0x000fe20000000000 */
[----:B------:R-:W-:Y:S02]  /*0c90*/  SHF.L.U32 R4, R7, R4, RZ ;  /* 0x0000000407047219 */ /* 0x000fe400000006ff */
[----:B---3--:R-:W-:Y:S02]  /*0ca0*/  LOP3.LUT R7, R8, 0x1, RZ, 0xc0, !PT ;  /* 0x0000000108077812 */ /* 0x008fe400078ec0ff */
[----:B------:R-:W-:Y:S02]  /*0cb0*/  LOP3.LUT R9, R9, 0x1, RZ, 0xc0, !PT ;  /* 0x0000000109097812 */ /* 0x000fe400078ec0ff */
[----:B------:R-:W-:Y:S02]  /*0cc0*/  LOP3.LUT R10, R10, 0x1, RZ, 0xc0, !PT ;  /* 0x000000010a0a7812 */ /* 0x000fe400078ec0ff */
[----:B------:R-:W-:Y:S01]  /*0cd0*/  SHF.L.U32 R6, R7, R6, RZ ;  /* 0x0000000607067219 */ /* 0x000fe200000006ff */
[C---:B------:R-:W-:Y:S01]  /*0ce0*/  VIADD R7, R24.reuse, 0x7 ;  /* 0x0000000718077836 */ /* 0x040fe20000000000 */
[----:B------:R-:W-:Y:S01]  /*0cf0*/  LOP3.LUT R8, R11, 0x1, RZ, 0xc0, !PT ;  /* 0x000000010b087812 */ /* 0x000fe200078ec0ff */
[----:B------:R-:W-:Y:S01]  /*0d00*/  VIADD R24, R24, 0x8 ;  /* 0x0000000818187836 */ /* 0x000fe20000000000 */
[----:B------:R-:W-:-:S02]  /*0d10*/  SHF.L.U32 R9, R9, R12, RZ ;  /* 0x0000000c09097219 */ /* 0x000fc400000006ff */
[----:B------:R-:W-:Y:S02]  /*0d20*/  SHF.L.U32 R10, R10, R13, RZ ;  /* 0x0000000d0a0a7219 */ /* 0x000fe400000006ff */
[----:B------:R-:W-:Y:S02]  /*0d30*/  LOP3.LUT R4, R6, R5, R4, 0xfe, !PT ;  /* 0x0000000506047212 */ /* 0x000fe400078efe04 */
[----:B------:R-:W-:Y:S02]  /*0d40*/  SHF.L.U32 R7, R8, R7, RZ ;  /* 0x0000000708077219 */ /* 0x000fe400000006ff */
[----:B------:R-:W-:-:S04]  /*0d50*/  LOP3.LUT R4, R10, R4, R9, 0xfe, !PT ;  /* 0x000000040a047212 */ /* 0x000fc800078efe09 */
[----:B------:R-:W-:-:S07]  /*0d60*/  LOP3.LUT R25, R25, R4, R7, 0xfe, !PT ;  /* 0x0000000419197212 */ /* 0x000fce00078efe07 */
.L_x_142:
[----:B------:R-:W-:Y:S05]  /*0d70*/  @!P3 BRA `(.L_x_141) ;  /* 0x000000000098b947 */ /* 0x000fea0003800000 */
[----:B------:R-:W-:Y:S02]  /*0d80*/  ISETP.GE.U32.AND P2, PT, R22, 0x3, PT ;  /* 0x000000031600780c */ /* 0x000fe40003f46070 */
[----:B------:R-:W-:-:S04]  /*0d90*/  LOP3.LUT R12, R0, 0x3, RZ, 0xc0, !PT ;  /* 0x00000003000c7812 */ /* 0x000fc800078ec0ff */
[----:B------:R-:W-:-:S07]  /*0da0*/  ISETP.NE.AND P3, PT, R12, RZ, PT ;  /* 0x000000ff0c00720c */ /* 0x000fce0003f65270 */
[----:B------:R-:W-:Y:S06]  /*0db0*/  @!P2 BRA `(.L_x_143) ;  /* 0x000000000040a947 */ /* 0x000fec0003800000 */
[----:B0-----:R-:W-:-:S06]  /*0dc0*/  IMAD R4, R24, 0x4, R1 ;  /* 0x0000000418047824 */ /* 0x001fcc00078e0201 */
[----:B------:R-:W2:Y:S01]  /*0dd0*/  LDL.128 R4, [R4] ;  /* 0x0000000004047983 */ /* 0x000ea20000100c00 */
[C---:B------:R-:W-:Y:S02]  /*0de0*/  VIADD R8, R24.reuse, 0x1 ;  /* 0x0000000118087836 */ /* 0x040fe40000000000 */
[----:B------:R-:W-:Y:S01]  /*0df0*/  VIADD R10, R24, 0x2 ;  /* 0x00000002180a7836 */ /* 0x000fe20000000000 */
[----:B--2---:R-:W-:Y:S02]  /*0e00*/  LOP3.LUT R9, R5, 0x1, RZ, 0xc0, !PT ;  /* 0x0000000105097812 */ /* 0x004fe400078ec0ff */
[----:B------:R-:W-:Y:S01]  /*0e10*/  LOP3.LUT R11, R6, 0x1, RZ, 0xc0, !PT ;  /* 0x00000001060b7812 */ /* 0x000fe200078ec0ff */
[----:B------:R-:W-:Y:S01]  /*0e20*/  VIADD R6, R24, 0x3 ;  /* 0x0000000318067836 */ /* 0x000fe20000000000 */
[----:B------:R-:W-:Y:S02]  /*0e30*/  LOP3.LUT R5, R4, 0x1, RZ, 0xc0, !PT ;  /* 0x0000000104057812 */ /* 0x000fe400078ec0ff */
[----:B------:R-:W-:-:S02]  /*0e40*/  LOP3.LUT R7, R7, 0x1, RZ, 0xc0, !PT ;  /* 0x0000000107077812 */ /* 0x000fc400078ec0ff */
[----:B------:R-:W-:Y:S02]  /*0e50*/  SHF.L.U32 R8, R9, R8, RZ ;  /* 0x0000000809087219 */ /* 0x000fe400000006ff */
[----:B------:R-:W-:Y:S02]  /*0e60*/  SHF.L.U32 R10, R11, R10, RZ ;  /* 0x0000000a0b0a7219 */ /* 0x000fe400000006ff */
[----:B------:R-:W-:Y:S01]  /*0e70*/  SHF.L.U32 R5, R5, R24, RZ ;  /* 0x0000001805057219 */ /* 0x000fe200000006ff */
[----:B------:R-:W-:Y:S01]  /*0e80*/  VIADD R24, R24, 0x4 ;  /* 0x0000000418187836 */ /* 0x000fe20000000000 */
[----:B------:R-:W-:Y:S02]  /*0e90*/  SHF.L.U32 R6, R7, R6, RZ ;  /* 0x0000000607067219 */ /* 0x000fe400000006ff */
[----:B------:R-:W-:-:S04]  /*0ea0*/  LOP3.LUT R8, R10, R5, R8, 0xfe, !PT ;  /* 0x000000050a087212 */ /* 0x000fc800078efe08 */
[----:B------:R-:W-:-:S07]  /*0eb0*/  LOP3.LUT R25, R25, R8, R6, 0xfe, !PT ;  /* 0x0000000819197212 */ /* 0x000fce00078efe06 */
.L_x_143:
[----:B------:R-:W-:Y:S05]  /*0ec0*/  @!P3 BRA `(.L_x_141) ;  /* 0x000000000044b947 */ /* 0x000fea0003800000 */
[----:B0-----:R-:W-:-:S05]  /*0ed0*/  IMAD R4, R24, 0x4, R1 ;  /* 0x0000000418047824 */ /* 0x001fca00078e0201 */
[----:B------:R-:W2:Y:S01]  /*0ee0*/  LDL.64 R6, [R4] ;  /* 0x0000000004067983 */ /* 0x000ea20000100a00 */
[----:B------:R-:W-:Y:S02]  /*0ef0*/  ISETP.NE.AND P2, PT, R12, 0x1, PT ;  /* 0x000000010c00780c */ /* 0x000fe40003f45270 */
[----:B--2---:R-:W-:-:S04]  /*0f00*/  LOP3.LUT R5, R6, 0x1, RZ, 0xc0, !PT ;  /* 0x0000000106057812 */ /* 0x004fc800078ec0ff */
[----:B------:R-:W-:-:S04]  /*0f10*/  SHF.L.U32 R6, R5, R24, RZ ;  /* 0x0000001805067219 */ /* 0x000fc800000006ff */
[----:B------:R-:W-:-:S03]  /*0f20*/  LOP3.LUT R25, R6, R25, RZ, 0xfc, !PT ;  /* 0x0000001906197212 */ /* 0x000fc600078efcff */
[----:B------:R-:W-:Y:S05]  /*0f30*/  @!P2 BRA `(.L_x_141) ;  /* 0x000000000028a947 */ /* 0x000fea0003800000 */
[----:B------:R-:W2:Y:S01]  /*0f40*/  LDL R4, [R4+0x8] ;  /* 0x0000080004047983 */ /* 0x000ea20000100800 */
[----:B------:R-:W-:Y:S01]  /*0f50*/  ISETP.NE.AND P2, PT, R12, 0x2, PT ;  /* 0x000000020c00780c */ /* 0x000fe20003f45270 */
[----:B------:R-:W-:Y:S01]  /*0f60*/  VIADD R5, R24, 0x1 ;  /* 0x0000000118057836 */ /* 0x000fe20000000000 */
[----:B------:R-:W-:-:S04]  /*0f70*/  LOP3.LUT R6, R7, 0x1, RZ, 0xc0, !PT ;  /* 0x0000000107067812 */ /* 0x000fc800078ec0ff */
[----:B------:R-:W-:-:S04]  /*0f80*/  SHF.L.U32 R6, R6, R5, RZ ;  /* 0x0000000506067219 */ /* 0x000fc800000006ff */
[----:B------:R-:W-:-:S03]  /*0f90*/  LOP3.LUT R25, R6, R25, RZ, 0xfc, !PT ;  /* 0x0000001906197212 */ /* 0x000fc600078efcff */
[----:B------:R-:W-:Y:S01]  /*0fa0*/  @P2 VIADD R24, R24, 0x2 ;  /* 0x0000000218182836 */ /* 0x000fe20000000000 */
[----:B--2---:R-:W-:-:S04]  /*0fb0*/  @P2 LOP3.LUT R5, R4, 0x1, RZ, 0xc0, !PT ;  /* 0x0000000104052812 */ /* 0x004fc800078ec0ff */
[----:B------:R-:W-:-:S04]  /*0fc0*/  @P2 SHF.L.U32 R24, R5, R24, RZ ;  /* 0x0000001805182219 */ /* 0x000fc800000006ff */
[----:B------:R-:W-:-:S07]  /*0fd0*/  @P2 LOP3.LUT R25, R24, R25, RZ, 0xfc, !PT ;  /* 0x0000001918192212 */ /* 0x000fce00078efcff */
.L_x_141:
[----:B0-----:R-:W0:Y:S01]  /*0fe0*/  LDC.64 R4, c[0x0][0x388] ;  /* 0x0000e200ff047b82 */ /* 0x001e220000000a00 */
[----:B------:R-:W-:Y:S02]  /*0ff0*/  IMAD.MOV.U32 R24, RZ, RZ, RZ ;  /* 0x000000ffff187224 */ /* 0x000fe400078e00ff */
[----:B------:R-:W-:Y:S02]  /*1000*/  IMAD.MOV.U32 R23, RZ, RZ, RZ ;  /* 0x000000ffff177224 */ /* 0x000fe400078e00ff */
[----:B0-----:R-:W-:-:S05]  /*1010*/  IMAD.WIDE R20, R20, 0x4, R4 ;  /* 0x0000000414147825 */ /* 0x001fca00078e0204 */
[----:B------:R0:W-:Y:S01]  /*1020*/  STG.E desc[UR6][R20.64], R25 ;  /* 0x0000001914007986 */ /* 0x0001e2000c101906 */
[----:B------:R-:W-:Y:S05]  /*1030*/  @!P0 BRA `(.L_x_144) ;  /* 0x00000004004c8947 */ /* 0x000fea0003800000 */
[----:B------:R-:W-:Y:S01]  /*1040*/  LOP3.LUT R24, R0, 0xfffffff0, RZ, 0xc0, !PT ;  /* 0xfffffff000187812 */ /* 0x000fe200078ec0ff */
[----:B0-----:R-:W-:Y:S01]  /*1050*/  VIADD R25, R1, 0x20 ;  /* 0x0000002001197836 */ /* 0x001fe20000000000 */
[----:B------:R-:W-:Y:S01]  /*1060*/  UMOV UR4, URZ ;  /* 0x000000ff00047c82 */ /* 0x000fe20008000000 */
[----:B------:R-:W-:-:S07]  /*1070*/  IMAD.MOV.U32 R23, RZ, RZ, RZ ;  /* 0x000000ffff177224 */ /* 0x000fce00078e00ff */
.L_x_145:
[----:B------:R-:W2:Y:S04]  /*1080*/  LDL.128 R4, [R25+-0x20] ;  /* 0xffffe00019047983 */ /* 0x000ea80000100c00 */
        /* <DEDUP_REMOVED lines=8> */
[----:B--2---:R-:W-:Y:S02]  /*1110*/  SHF.R.U32.HI R5, RZ, 0x1, R5 ;  /* 0x00000001ff057819 */ /* 0x004fe40000011605 */
[----:B------:R-:W-:Y:S02]  /*1120*/  SHF.R.U32.HI R6, RZ, 0x1, R6 ;  /* 0x00000001ff067819 */ /* 0x000fe40000011606 */
[----:B------:R-:W-:-:S02]  /*1130*/  LOP3.LUT R5, R5, 0x1, RZ, 0xc0, !PT ;  /* 0x0000000105057812 */ /* 0x000fc400078ec0ff */
[----:B------:R-:W-:Y:S02]  /*1140*/  SHF.R.U32.HI R7, RZ, 0x1, R7 ;  /* 0x00000001ff077819 */ /* 0x000fe40000011607 */
[----:B------:R-:W-:Y:S01]  /*1150*/  SHF.L.U32 R5, R5, UR5, RZ ;  /* 0x0000000505057c19 */ /* 0x000fe200080006ff */
[----:B------:R-:W-:Y:S01]  /*1160*/  UIADD3 UR5, UPT, UPT, UR4, 0x2, URZ ;  /* 0x0000000204057890 */ /* 0x000fe2000fffe0ff */
[----:B------:R-:W-:Y:S02]  /*1170*/  SHF.R.U32.HI R4, RZ, 0x1, R4 ;  /* 0x00000001ff047819 */ /* 0x000fe40000011604 */
[----:B------:R-:W-:Y:S02]  /*1180*/  LOP3.LUT R6, R6, 0x1, RZ, 0xc0, !PT ;  /* 0x0000000106067812 */ /* 0x000fe400078ec0ff */
[----:B------:R-:W-:Y:S02]  /*1190*/  LOP3.LUT R7, R7, 0x1, RZ, 0xc0, !PT ;  /* 0x0000000107077812 */ /* 0x000fe400078ec0ff */
[----:B------:R-:W-:-:S02]  /*11a0*/  LOP3.LUT R4, R4, 0x1, RZ, 0xc0, !PT ;  /* 0x0000000104047812 */ /* 0x000fc400078ec0ff */
[----:B---3--:R-:W-:Y:S02]  /*11b0*/  SHF.R.U32.HI R8, RZ, 0x1, R8 ;  /* 0x00000001ff087819 */ /* 0x008fe40000011608 */
[----:B------:R-:W-:Y:S02]  /*11c0*/  SHF.R.U32.HI R9, RZ, 0x1, R9 ;  /* 0x00000001ff097819 */ /* 0x000fe40000011609 */
[----:B------:R-:W-:Y:S02]  /*11d0*/  SHF.R.U32.HI R10, RZ, 0x1, R10 ;  /* 0x00000001ff0a7819 */ /* 0x000fe4000001160a */
[----:B------:R-:W-:Y:S02]  /*11e0*/  SHF.R.U32.HI R11, RZ, 0x1, R11 ;  /* 0x00000001ff0b7819 */ /* 0x000fe4000001160b */
[----:B------:R-:W-:Y:S01]  /*11f0*/  SHF.L.U32 R6, R6, UR5, RZ ;  /* 0x0000000506067c19 */ /* 0x000fe200080006ff */
[----:B------:R-:W-:Y:S01]  /*1200*/  UIADD3 UR5, UPT, UPT, UR4, 0x4, URZ ;  /* 0x0000000404057890 */ /* 0x000fe2000fffe0ff */
[----:B------:R-:W-:Y:S01]  /*1210*/  SHF.L.U32 R7, R7, UR8, RZ ;  /* 0x0000000807077c19 */ /* 0x000fe200080006ff */
[----:B------:R-:W-:-:S02]  /*1220*/  UIADD3 UR8, UPT, UPT, UR4, 0x5, URZ ;  /* 0x0000000504087890 */ /* 0x000fc4000fffe0ff */
[----:B------:R-:W-:Y:S02]  /*1230*/  SHF.L.U32 R4, R4, UR4, RZ ;  /* 0x0000000404047c19 */ /* 0x000fe400080006ff */
[----:B------:R-:W-:Y:S02]  /*1240*/  LOP3.LUT R8, R8, 0x1, RZ, 0xc0, !PT ;  /* 0x0000000108087812 */ /* 0x000fe400078ec0ff */
[----:B------:R-:W-:Y:S02]  /*1250*/  LOP3.LUT R9, R9, 0x1, RZ, 0xc0, !PT ;  /* 0x0000000109097812 */ /* 0x000fe400078ec0ff */
[----:B------:R-:W-:Y:S02]  /*1260*/  LOP3.LUT R10, R10, 0x1, RZ, 0xc0, !PT ;  /* 0x000000010a0a7812 */ /* 0x000fe400078ec0ff */
[----:B------:R-:W-:Y:S02]  /*1270*/  LOP3.LUT R11, R11, 0x1, RZ, 0xc0, !PT ;  /* 0x000000010b0b7812 */ /* 0x000fe400078ec0ff */
[----:B------:R-:W-:-:S02]  /*1280*/  LOP3.LUT R23, R5, R4, R23, 0xfe, !PT ;  /* 0x0000000405177212 */ /* 0x000fc400078efe17 */
[----:B----4-:R-:W-:Y:S02]  /*1290*/  SHF.R.U32.HI R12, RZ, 0x1, R12 ;  /* 0x00000001ff0c7819 */ /* 0x010fe4000001160c */
[----:B------:R-:W-:Y:S02]  /*12a0*/  SHF.R.U32.HI R13, RZ, 0x1, R13 ;  /* 0x00000001ff0d7819 */ /* 0x000fe4000001160d */
[----:B------:R-:W-:Y:S02]  /*12b0*/  SHF.R.U32.HI R14, RZ, 0x1, R14 ;  /* 0x00000001ff0e7819 */ /* 0x000fe4000001160e */
[----:B------:R-:W-:Y:S02]  /*12c0*/  SHF.R.U32.HI R15, RZ, 0x1, R15 ;  /* 0x00000001ff0f7819 */ /* 0x000fe4000001160f */
[----:B------:R-:W-:Y:S01]  /*12d0*/  SHF.L.U32 R8, R8, UR5, RZ ;  /* 0x0000000508087c19 */ /* 0x000fe200080006ff */
[----:B------:R-:W-:Y:S01]  /*12e0*/  UIADD3 UR5, UPT, UPT, UR4, 0x8, URZ ;  /* 0x0000000804057890 */ /* 0x000fe2000fffe0ff */
[----:B------:R-:W-:Y:S01]  /*12f0*/  SHF.L.U32 R9, R9, UR8, RZ ;  /* 0x0000000809097c19 */ /* 0x000fe200080006ff */
[----:B------:R-:W-:Y:S01]  /*1300*/  UIADD3 UR8, UPT, UPT, UR4, 0x9, URZ ;  /* 0x0000000904087890 */ /* 0x000fe2000fffe0ff */
[----:B------:R-:W-:Y:S01]  /*1310*/  SHF.L.U32 R5, R10, UR9, RZ ;  /* 0x000000090a057c19 */ /* 0x000fe200080006ff */
[----:B------:R-:W-:Y:S01]  /*1320*/  UIADD3 UR9, UPT, UPT, UR4, 0xa, URZ ;  /* 0x0000000a04097890 */ /* 0x000fe2000fffe0ff */
[----:B------:R-:W-:Y:S01]  /*1330*/  SHF.L.U32 R11, R11, UR10, RZ ;  /* 0x0000000a0b0b7c19 */ /* 0x000fe200080006ff */
[----:B------:R-:W-:Y:S01]  /*1340*/  UIADD3 UR10, UPT, UPT, UR4, 0xb, URZ ;  /* 0x0000000b040a7890 */ /* 0x000fe2000fffe0ff */
[----:B------:R-:W-:-:S02]  /*1350*/  LOP3.LUT R12, R12, 0x1, RZ, 0xc0, !PT ;  /* 0x000000010c0c7812 */ /* 0x000fc400078ec0ff */
[----:B------:R-:W-:Y:S02]  /*1360*/  LOP3.LUT R13, R13, 0x1, RZ, 0xc0, !PT ;  /* 0x000000010d0d7812 */ /* 0x000fe400078ec0ff */
[----:B------:R-:W-:Y:S02]  /*1370*/  LOP3.LUT R14, R14, 0x1, RZ, 0xc0, !PT ;  /* 0x000000010e0e7812 */ /* 0x000fe400078ec0ff */
[----:B------:R-:W-:Y:S02]  /*1380*/  LOP3.LUT R15, R15, 0x1, RZ, 0xc0, !PT ;  /* 0x000000010f0f7812 */ /* 0x000fe400078ec0ff */
[----:B------:R-:W-:Y:S02]  /*1390*/  LOP3.LUT R23, R7, R6, R23, 0xfe, !PT ;  /* 0x0000000607177212 */ /* 0x000fe400078efe17 */
        /* <DEDUP_REMOVED lines=8> */
[----:B------:R-:W-:Y:S01]  /*1420*/  LOP3.LUT R8, R9, R8, R23, 0xfe, !PT ;  /* 0x0000000809087212 */ /* 0x000fe200078efe17 */
[----:B------:R-:W-:Y:S01]  /*1430*/  UIADD3 UR4, UPT, UPT, UR4, 0x10, URZ ;  /* 0x0000001004047890 */ /* 0x000fe2000fffe0ff */
[----:B-----5:R-:W-:-:S02]  /*1440*/  SHF.R.U32.HI R16, RZ, 0x1, R16 ;  /* 0x00000001ff107819 */ /* 0x020fc40000011610 */
[----:B------:R-:W-:Y:S02]  /*1450*/  LOP3.LUT R5, R11, R5, R8, 0xfe, !PT ;  /* 0x000000050b057212 */ /* 0x000fe400078efe08 */
[----:B------:R-:W-:Y:S02]  /*1460*/  SHF.R.U32.HI R17, RZ, 0x1, R17 ;  /* 0x00000001ff117819 */ /* 0x000fe40000011611 */
[----:B------:R-:W-:Y:S02]  /*1470*/  ISETP.NE.AND P2, PT, R24, UR4, PT ;  /* 0x0000000418007c0c */ /* 0x000fe4000bf45270 */
[----:B------:R-:W-:Y:S02]  /*1480*/  LOP3.LUT R5, R13, R12, R5, 0xfe, !PT ;  /* 0x0000000c0d057212 */ /* 0x000fe400078efe05 */
[----:B------:R-:W-:Y:S02]  /*1490*/  SHF.R.U32.HI R18, RZ, 0x1, R18 ;  /* 0x00000001ff127819 */ /* 0x000fe40000011612 */
[----:B------:R-:W-:-:S02]  /*14a0*/  SHF.R.U32.HI R19, RZ, 0x1, R19 ;  /* 0x00000001ff137819 */ /* 0x000fc40000011613 */
[----:B------:R-:W-:Y:S02]  /*14b0*/  LOP3.LUT R16, R16, 0x1, RZ, 0xc0, !PT ;  /* 0x0000000110107812 */ /* 0x000fe400078ec0ff */
[----:B------:R-:W-:Y:S02]  /*14c0*/  LOP3.LUT R17, R17, 0x1, RZ, 0xc0, !PT ;  /* 0x0000000111117812 */ /* 0x000fe400078ec0ff */
[----:B------:R-:W-:Y:S02]  /*14d0*/  LOP3.LUT R5, R15, R14, R5, 0xfe, !PT ;  /* 0x0000000e0f057212 */ /* 0x000fe400078efe05 */
[----:B------:R-:W-:Y:S02]  /*14e0*/  SHF.L.U32 R16, R16, UR5, RZ ;  /* 0x0000000510107c19 */ /* 0x000fe400080006ff */
[----:B------:R-:W-:Y:S02]  /*14f0*/  SHF.L.U32 R17, R17, UR8, RZ ;  /* 0x0000000811117c19 */ /* 0x000fe400080006ff */
[----:B------:R-:W-:-:S02]  /*1500*/  LOP3.LUT R18, R18, 0x1, RZ, 0xc0, !PT ;  /* 0x0000000112127812 */ /* 0x000fc400078ec0ff */
[----:B------:R-:W-:Y:S02]  /*1510*/  LOP3.LUT R19, R19, 0x1, RZ, 0xc0, !PT ;  /* 0x0000000113137812 */ /* 0x000fe400078ec0ff */
[----:B------:R-:W-:Y:S02]  /*1520*/  LOP3.LUT R5, R17, R16, R5, 0xfe, !PT ;  /* 0x0000001011057212 */ /* 0x000fe400078efe05 */
[----:B------:R-:W-:Y:S02]  /*1530*/  SHF.L.U32 R18, R18, UR9, RZ ;  /* 0x0000000912127c19 */ /* 0x000fe400080006ff */
[----:B------:R-:W-:-:S04]  /*1540*/  SHF.L.U32 R19, R19, UR10, RZ ;  /* 0x0000000a13137c19 */ /* 0x000fc800080006ff */
[----:B------:R-:W-:Y:S01]  /*1550*/  LOP3.LUT R23, R19, R18, R5, 0xfe, !PT ;  /* 0x0000001213177212 */ /* 0x000fe200078efe05 */
[----:B------:R-:W-:Y:S06]  /*1560*/  @P2 BRA `(.L_x_145) ;  /* 0xfffffff800c42947 */ /* 0x000fec000383ffff */
.L_x_144:
[----:B------:R-:W-:Y:S05]  /*1570*/  @!P1 BRA `(.L_x_146) ;  /* 0x0000000400609947 */ /* 0x000fea0003800000 */
[----:B------:R-:W-:Y:S02]  /*1580*/  ISETP.GE.U32.AND P2, PT, R3, 0x8, PT ;  /* 0x000000080300780c */ /* 0x000fe40003f46070 */
[----:B------:R-:W-:-:S11]  /*1590*/  ISETP.NE.AND P3, PT, R2, RZ, PT ;  /* 0x000000ff0200720c */ /* 0x000fd60003f65270 */
[----:B------:R-:W-:Y:S05]  /*15a0*/  @!P2 BRA `(.L_x_147) ;  /* 0x00000000009ca947 */ /* 0x000fea0003800000 */
[----:B------:R-:W-:-:S05]  /*15b0*/  IMAD R12, R24, 0x4, R1 ;  /* 0x00000004180c7824 */ /* 0x000fca00078e0201 */
[----:B------:R-:W2:Y:S04]  /*15c0*/  LDL.128 R4, [R12] ;  /* 0x000000000c047983 */ /* 0x000ea80000100c00 */
[----:B------:R1:W3:Y:S01]  /*15d0*/  LDL.128 R8, [R12+0x10] ;  /* 0x000010000c087983 */ /* 0x0002e20000100c00 */
[C---:B------:R-:W-:Y:S02]  /*15e0*/  VIADD R14, R24.reuse, 0x2 ;  /* 0x00000002180e7836 */ /* 0x040fe40000000000 */
[C---:B-1----:R-:W-:Y:S01]  /*15f0*/  VIADD R12, R24.reuse, 0x5 ;  /* 0x00000005180c7836 */ /* 0x042fe20000000000 */
[----:B--2---:R-:W-:Y:S01]  /*1600*/  SHF.R.U32.HI R13, RZ, 0x1, R5 ;  /* 0x00000001ff0d7819 */ /* 0x004fe20000011605 */
[----:B------:R-:W-:Y:S01]  /*1610*/  VIADD R5, R24, 0x1 ;  /* 0x0000000118057836 */ /* 0x000fe20000000000 */
[----:B------:R-:W-:-:S02]  /*1620*/  SHF.R.U32.HI R15, RZ, 0x1, R6 ;  /* 0x00000001ff0f7819 */ /* 0x000fc40000011606 */
[----:B------:R-:W-:Y:S02]  /*1630*/  LOP3.LUT R6, R13, 0x1, RZ, 0xc0, !PT ;  /* 0x000000010d067812 */ /* 0x000fe400078ec0ff */
[----:B------:R-:W-:Y:S02]  /*1640*/  SHF.R.U32.HI R4, RZ, 0x1, R4 ;  /* 0x00000001ff047819 */ /* 0x000fe40000011604 */
[----:B------:R-:W-:Y:S02]  /*1650*/  SHF.L.U32 R6, R6, R5, RZ ;  /* 0x0000000506067219 */ /* 0x000fe400000006ff */
[----:B------:R-:W-:Y:S02]  /*1660*/  LOP3.LUT R15, R15, 0x1, RZ, 0xc0, !PT ;  /* 0x000000010f0f7812 */ /* 0x000fe400078ec0ff */
[----:B------:R-:W-:Y:S01]  /*1670*/  LOP3.LUT R5, R4, 0x1, RZ, 0xc0, !PT ;  /* 0x0000000104057812 */ /* 0x000fe200078ec0ff */
[----:B------:R-:W-:Y:S01]  /*1680*/  VIADD R4, R24, 0x3 ;  /* 0x0000000318047836 */ /* 0x000fe20000000000 */
[----:B------:R-:W-:-:S02]  /*1690*/  SHF.R.U32.HI R7, RZ, 0x1, R7 ;  /* 0x00000001ff077819 */ /* 0x000fc40000011607 */
[----:B------:R-:W-:Y:S02]  /*16a0*/  SHF.L.U32 R14, R15, R14, RZ ;  /* 0x0000000e0f0e7219 */ /* 0x000fe400000006ff */
[----:B------:R-:W-:Y:S02]  /*16b0*/  SHF.L.U32 R5, R5, R24, RZ ;  /* 0x0000001805057219 */ /* 0x000fe400000006ff */
[----:B------:R-:W-:Y:S02]  /*16c0*/  LOP3.LUT R7, R7, 0x1, RZ, 0xc0, !PT ;  /* 0x0000000107077812 */ /* 0x000fe400078ec0ff */
[----:B---3--:R-:W-:Y:S02]  /*16d0*/  SHF.R.U32.HI R8, RZ, 0x1, R8 ;  /* 0x00000001ff087819 */ /* 0x008fe40000011608 */
[----:B------:R-:W-:Y:S01]  /*16e0*/  LOP3.LUT R5, R14, R5, R6, 0xfe, !PT ;  /* 0x000000050e057212 */ /* 0x000fe200078efe06 */
[----:B------:R-:W-:Y:S01]  /*16f0*/  VIADD R6, R24, 0x4 ;  /* 0x0000000418067836 */ /* 0x000fe20000000000 */
[----:B------:R-:W-:-:S02]  /*1700*/  SHF.L.U32 R4, R7, R4, RZ ;  /* 0x0000000407047219 */ /* 0x000fc400000006ff */
[----:B------:R-:W-:Y:S02]  /*1710*/  SHF.R.U32.HI R9, RZ, 0x1, R9 ;  /* 0x00000001ff097819 */ /* 0x000fe40000011609 */
[----:B------:R-:W-:Y:S01]  /*1720*/  SHF.R.U32.HI R13, RZ, 0x1, R10 ;  /* 0x00000001ff0d7819 */ /* 0x000fe2000001160a */
[----:B------:R-:W-:Y:S01]  /*1730*/  VIADD R10, R24, 0x6 ;  /* 0x00000006180a7836 */ /* 0x000fe20000000000 */
[----:B------:R-:W-:Y:S02]  /*1740*/  LOP3.LUT R7, R8, 0x1, RZ, 0xc0, !PT ;  /* 0x0000000108077812 */ /* 0x000fe400078ec0ff */
[----:B------:R-:W-:Y:S02]  /*1750*/  LOP3.LUT R9, R9, 0x1, RZ, 0xc0, !PT ;  /* 0x0000000109097812 */ /* 0x000fe400078ec0ff */
[----:B------:R-:W-:Y:S02]  /*1760*/  LOP3.LUT R13, R13, 0x1, RZ, 0xc0, !PT ;  /* 0x000000010d0d7812 */ /* 0x000fe400078ec0ff */
[----:B------:R-:W-:-:S02]  /*1770*/  SHF.R.U32.HI R11, RZ, 0x1, R11 ;  /* 0x00000001ff0b7819 */ /* 0x000fc4000001160b */
[----:B------:R-:W-:Y:S01]  /*1780*/  SHF.L.U32 R6, R7, R6, RZ ;  /* 0x0000000607067219 */ /* 0x000fe200000006ff */
[C---:B------:R-:W-:Y:S01]  /*1790*/  VIADD R7, R24.reuse, 0x7 ;  /* 0x0000000718077836 */ /* 0x040fe20000000000 */
[----:B------:R-:W-:Y:S01]  /*17a0*/  SHF.L.U32 R9, R9, R12, RZ ;  /* 0x0000000c09097219 */ /* 0x000fe200000006ff */
[----:B------:R-:W-:Y:S01]  /*17b0*/  VIADD R24, R24, 0x8 ;  /* 0x0000000818187836 */ /* 0x000fe20000000000 */
[----:B------:R-:W-:Y:S02]  /*17c0*/  SHF.L.U32 R10, R13, R10, RZ ;  /* 0x0000000a0d0a7219 */ /* 0x000fe400000006ff */
[----:B------:R-:W-:Y:S02]  /*17d0*/  LOP3.LUT R8, R11, 0x1, RZ, 0xc0, !PT ;  /* 0x000000010b087812 */ /* 0x000fe400078ec0ff */
[----:B------:R-:W-:Y:S02]  /*17e0*/  LOP3.LUT R4, R6, R5, R4, 0xfe, !PT ;  /* 0x0000000506047212 */ /* 0x000fe400078efe04 */
[----:B------:R-:W-:-:S02]  /*17f0*/  SHF.L.U32 R7, R8, R7, RZ ;  /* 0x0000000708077219 */ /* 0x000fc400000006ff */
[----:B------:R-:W-:-:S04]  /*1800*/  LOP3.LUT R4, R10, R4, R9, 0xfe, !PT ;  /* 0x000000040a047212 */ /* 0x000fc800078efe09 */
[----:B------:R-:W-:-:S07]  /*1810*/  LOP3.LUT R23, R23, R4, R7, 0xfe, !PT ;  /* 0x0000000417177212 */ /* 0x000fce00078efe07 */
.L_x_147:
[----:B------:R-:W-:Y:S05]  /*1820*/  @!P3 BRA `(.L_x_146) ;  /* 0x0000000000b4b947 */ /* 0x000fea0003800000 */
[----:B------:R-:W-:Y:S02]  /*1830*/  ISETP.GE.U32.AND P2, PT, R22, 0x3, PT ;  /* 0x000000031600780c */ /* 0x000fe40003f46070 */
[----:B------:R-:W-:-:S04]  /*1840*/  LOP3.LUT R10, R0, 0x3, RZ, 0xc0, !PT ;  /* 0x00000003000a7812 */ /* 0x000fc800078ec0ff */
[----:B------:R-:W-:-:S07]  /*1850*/  ISETP.NE.AND P3, PT, R10, RZ, PT ;  /* 0x000000ff0a00720c */ /* 0x000fce0003f65270 */
[----:B------:R-:W-:Y:S06]  /*1860*/  @!P2 BRA `(.L_x_148) ;  /* 0x000000000050a947 */ /* 0x000fec0003800000 */
[----:B------:R-:W-:-:S06]  /*1870*/  IMAD R4, R24, 0x4, R1 ;  /* 0x0000000418047824 */ /* 0x000fcc00078e0201 */
[----:B------:R-:W2:Y:S01]  /*1880*/  LDL.128 R4, [R4] ;  /* 0x0000000004047983 */ /* 0x000ea20000100c00 */
[C---:B------:R-:W-:Y:S01]  /*1890*/  VIADD R8, R24.reuse, 0x1 ;  /* 0x0000000118087836 */ /* 0x040fe20000000000 */
[----:B--2---:R-:W-:Y:S02]  /*18a0*/  SHF.R.U32.HI R5, RZ, 0x1, R5 ;  /* 0x00000001ff057819 */ /* 0x004fe40000011605 */
[----:B------:R-:W-:Y:S01]  /*18b0*/  SHF.R.U32.HI R11, RZ, 0x1, R6 ;  /* 0x00000001ff0b7819 */ /* 0x000fe20000011606 */
[C---:B------:R-:W-:Y:S01]  /*18c0*/  VIADD R6, R24.reuse, 0x2 ;  /* 0x0000000218067836 */ /* 0x040fe20000000000 */
[----:B------:R-:W-:Y:S02]  /*18d0*/  LOP3.LUT R9, R5, 0x1, RZ, 0xc0, !PT ;  /* 0x0000000105097812 */ /* 0x000fe400078ec0ff */
[----:B------:R-:W-:Y:S01]  /*18e0*/  SHF.R.U32.HI R5, RZ, 0x1, R4 ;  /* 0x00000001ff057819 */ /* 0x000fe20000011604 */
[----:B------:R-:W-:Y:S01]  /*18f0*/  VIADD R4, R24, 0x3 ;  /* 0x0000000318047836 */ /* 0x000fe20000000000 */
[----:B------:R-:W-:-:S02]  /*1900*/  LOP3.LUT R11, R11, 0x1, RZ, 0xc0, !PT ;  /* 0x000000010b0b7812 */ /* 0x000fc400078ec0ff */
[----:B------:R-:W-:Y:S02]  /*1910*/  SHF.R.U32.HI R7, RZ, 0x1, R7 ;  /* 0x00000001ff077819 */ /* 0x000fe40000011607 */
[----:B------:R-:W-:Y:S02]  /*1920*/  LOP3.LUT R5, R5, 0x1, RZ, 0xc0, !PT ;  /* 0x0000000105057812 */ /* 0x000fe400078ec0ff */
[----:B------:R-:W-:Y:S02]  /*1930*/  SHF.L.U32 R8, R9, R8, RZ ;  /* 0x0000000809087219 */ /* 0x000fe400000006ff */
[----:B------:R-:W-:Y:S02]  /*1940*/  SHF.L.U32 R6, R11, R6, RZ ;  /* 0x000000060b067219 */ /* 0x000fe400000006ff */
[----:B------:R-:W-:Y:S02]  /*1950*/  LOP3.LUT R7, R7, 0x1, RZ, 0xc0, !PT ;  /* 0x0000000107077812 */ /* 0x000fe400078ec0ff */
[----:B------:R-:W-:Y:S01]  /*1960*/  SHF.L.U32 R5, R5, R24, RZ ;  /* 0x0000001805057219 */ /* 0x000fe200000006ff */
[----:B------:R-:W-:Y:S01]  /*1970*/  VIADD R24, R24, 0x4 ;  /* 0x0000000418187836 */ /* 0x000fe20000000000 */
[----:B------:R-:W-:-:S02]  /*1980*/  SHF.L.U32 R4, R7, R4, RZ ;  /* 0x0000000407047219 */ /* 0x000fc400000006ff */
[----:B------:R-:W-:-:S04]  /*1990*/  LOP3.LUT R6, R6, R5, R8, 0xfe, !PT ;  /* 0x0000000506067212 */ /* 0x000fc800078efe08 */
[----:B------:R-:W-:-:S07]  /*19a0*/  LOP3.LUT R23, R23, R6, R4, 0xfe, !PT ;  /* 0x0000000617177212 */ /* 0x000fce00078efe04 */
.L_x_148:
[----:B------:R-:W-:Y:S05]  /*19b0*/  @!P3 BRA `(.L_x_146) ;  /* 0x000000000050b947 */ /* 0x000fea0003800000 */
[----:B------:R-:W-:-:S05]  /*19c0*/  IMAD R6, R24, 0x4, R1 ;  /* 0x0000000418067824 */ /* 0x000fca00078e0201 */
[----:B------:R-:W2:Y:S01]  /*19d0*/  LDL.64 R4, [R6] ;  /* 0x0000000006047983 */ /* 0x000ea20000100a00 */
[----:B------:R-:W-:Y:S02]  /*19e0*/  ISETP.NE.AND P2, PT, R10, 0x1, PT ;  /* 0x000000010a00780c */ /* 0x000fe40003f45270 */
[----:B--2---:R-:W-:-:S04]  /*19f0*/  SHF.R.U32.HI R4, RZ, 0x1, R4 ;  /* 0x00000001ff047819 */ /* 0x004fc80000011604 */
[----:B------:R-:W-:-:S04]  /*1a00*/  LOP3.LUT R7, R4, 0x1, RZ, 0xc0, !PT ;  /* 0x0000000104077812 */ /* 0x000fc800078ec0ff */
[----:B------:R-:W-:-:S04]  /*1a10*/  SHF.L.U32 R4, R7, R24, RZ ;  /* 0x0000001807047219 */ /* 0x000fc800000006ff */
[----:B------:R-:W-:Y:S01]  /*1a20*/  LOP3.LUT R23, R4, R23, RZ, 0xfc, !PT ;  /* 0x0000001704177212 */ /* 0x000fe200078efcff */
[----:B------:R-:W-:Y:S06]  /*1a30*/  @!P2 BRA `(.L_x_146) ;  /* 0x000000000030a947 */ /* 0x000fec0003800000 */
[----:B------:R-:W2:Y:S01]  /*1a40*/  LDL R7, [R6+0x8] ;  /* 0x0000080006077983 */ /* 0x000ea20000100800 */
[----:B------:R-:W-:Y:S01]  /*1a50*/  ISETP.NE.AND P2, PT, R10, 0x2, PT ;  /* 0x000000020a00780c */ /* 0x000fe20003f45270 */
[----:B------:R-:W-:Y:S01]  /*1a60*/  VIADD R4, R24, 0x1 ;  /* 0x0000000118047836 */ /* 0x000fe20000000000 */
[----:B------:R-:W-:-:S04]  /*1a70*/  SHF.R.U32.HI R5, RZ, 0x1, R5 ;  /* 0x00000001ff057819 */ /* 0x000fc80000011605 */
[----:B------:R-:W-:-:S04]  /*1a80*/  LOP3.LUT R5, R5, 0x1, RZ, 0xc0, !PT ;  /* 0x0000000105057812 */ /* 0x000fc800078ec0ff */
[----:B------:R-:W-:-:S03]  /*1a90*/  SHF.L.U32 R4, R5, R4, RZ ;  /* 0x0000000405047219 */ /* 0x000fc600000006ff */
[----:B------:R-:W-:Y:S01]  /*1aa0*/  @P2 VIADD R24, R24, 0x2 ;  /* 0x0000000218182836 */ /* 0x000fe20000000000 */
[----:B------:R-:W-:Y:S02]  /*1ab0*/  LOP3.LUT R23, R4, R23, RZ, 0xfc, !PT ;  /* 0x0000001704177212 */ /* 0x000fe400078efcff */
[----:B--2---:R-:W-:-:S04]  /*1ac0*/  @P2 SHF.R.U32.HI R7, RZ, 0x1, R7 ;  /* 0x00000001ff072819 */ /* 0x004fc80000011607 */
[----:B------:R-:W-:-:S04]  /*1ad0*/  @P2 LOP3.LUT R7, R7, 0x1, RZ, 0xc0, !PT ;  /* 0x0000000107072812 */ /* 0x000fc800078ec0ff */
[----:B------:R-:W-:-:S04]  /*1ae0*/  @P2 SHF.L.U32 R24, R7, R24, RZ ;  /* 0x0000001807182219 */ /* 0x000fc800000006ff */
[----:B------:R-:W-:-:S07]  /*1af0*/  @P2 LOP3.LUT R23, R24, R23, RZ, 0xfc, !PT ;  /* 0x0000001718172212 */ /* 0x000fce00078efcff */
.L_x_146:
[----:B------:R1:W-:Y:S01]  /*1b00*/  STG.E desc[UR6][R20.64+0x4], R23 ;  /* 0x0000041714007986 */ /* 0x0003e2000c101906 */
[----:B0-----:R-:W-:Y:S01]  /*1b10*/  CS2R R24, SRZ ;  /* 0x0000000000187805 */ /* 0x001fe2000001ff00 */
[----:B------:R-:W-:Y:S06]  /*1b20*/  @!P0 BRA `(.L_x_149) ;  /* 0x00000004004c8947 */ /* 0x000fec0003800000 */
[----:B------:R-:W-:Y:S01]  /*1b30*/  LOP3.LUT R24, R0, 0xfffffff0, RZ, 0xc0, !PT ;  /* 0xfffffff000187812 */ /* 0x000fe200078ec0ff */
[----:B-1----:R-:W-:Y:S01]  /*1b40*/  VIADD R23, R1, 0x20 ;  /* 0x0000002001177836 */ /* 0x002fe20000000000 */
[----:B------:R-:W-:Y:S01]  /*1b50*/  UMOV UR4, URZ ;  /* 0x000000ff00047c82 */ /* 0x000fe20008000000 */
[----:B------:R-:W-:-:S07]  /*1b60*/  IMAD.MOV.U32 R25, RZ, RZ, RZ ;  /* 0x000000ffff197224 */ /* 0x000fce00078e00ff */
.L_x_150:
        /* <DEDUP_REMOVED lines=79> */
.L_x_149:
        /* <DEDUP_REMOVED lines=8> */
[C---:B0-----:R-:W-:Y:S01]  /*20e0*/  VIADD R12, R24.reuse, 0x5 ;  /* 0x00000005180c7836 */ /* 0x041fe20000000000 */
        /* <DEDUP_REMOVED lines=34> */
.L_x_152:
        /* <DEDUP_REMOVED lines=25> */
.L_x_153:
        /* <DEDUP_REMOVED lines=21> */
.L_x_151:
[----:B------:R0:W-:Y:S01]  /*25f0*/  STG.E desc[UR6][R20.64+0x8], R25 ;  /* 0x0000081914007986 */ /* 0x0001e2000c101906 */
[----:B------:R-:W-:Y:S02]  /*2600*/  IMAD.MOV.U32 R24, RZ, RZ, RZ ;  /* 0x000000ffff187224 */ /* 0x000fe400078e00ff */
[----:B-1----:R-:W-:Y:S01]  /*2610*/  IMAD.MOV.U32 R23, RZ, RZ, RZ ;  /* 0x000000ffff177224 */ /* 0x002fe200078e00ff */
[----:B------:R-:W-:Y:S06]  /*2620*/  @!P0 BRA `(.L_x_154) ;  /* 0x00000004004c8947 */ /* 0x000fec0003800000 */
[----:B------:R-:W-:Y:S01]  /*2630*/  LOP3.LUT R24, R0, 0xfffffff0, RZ, 0xc0, !PT ;  /* 0xfffffff000187812 */ /* 0x000fe200078ec0ff */
[----:B0-----:R-:W-:Y:S01]  /*2640*/  VIADD R25, R1, 0x20 ;  /* 0x0000002001197836 */ /* 0x001fe20000000000 */
[----:B------:R-:W-:Y:S01]  /*2650*/  UMOV UR4, URZ ;  /* 0x000000ff00047c82 */ /* 0x000fe20008000000 */
[----:B------:R-:W-:-:S07]  /*2660*/  IMAD.MOV.U32 R23, RZ, RZ, RZ ;  /* 0x000000ffff177224 */ /* 0x000fce00078e00ff */
.L_x_155:
        /* <DEDUP_REMOVED lines=79> */
.L_x_154:
        /* <DEDUP_REMOVED lines=43> */
.L_x_157:
        /* <DEDUP_REMOVED lines=25> */
.L_x_158:
        /* <DEDUP_REMOVED lines=21> */
.L_x_156:
[----:B------:R1:W-:Y:S01]  /*30f0*/  STG.E desc[UR6][R20.64+0xc], R23 ;  /* 0x00000c1714007986 */ /* 0x0003e2000c101906 */
[----:B0-----:R-:W-:Y:S01]  /*3100*/  CS2R R24, SRZ ;  /* 0x0000000000187805 */ /* 0x001fe2000001ff00 */
[----:B------:R-:W-:Y:S06]  /*3110*/  @!P0 BRA `(.L_x_159) ;  /* 0x00000004004c8947 */ /* 0x000fec0003800000 */
[----:B------:R-:W-:Y:S01]  /*3120*/  LOP3.LUT R24, R0, 0xfffffff0, RZ, 0xc0, !PT ;  /* 0xfffffff000187812 */ /* 0x000fe200078ec0ff */
[----:B-1----:R-:W-:Y:S01]  /*3130*/  VIADD R23, R1, 0x20 ;  /* 0x0000002001177836 */ /* 0x002fe20000000000 */
[----:B------:R-:W-:Y:S01]  /*3140*/  UMOV UR4, URZ ;  /* 0x000000ff00047c82 */ /* 0x000fe20008000000 */
[----:B------:R-:W-:-:S07]  /*3150*/  IMAD.MOV.U32 R25, RZ, RZ, RZ ;  /* 0x000000ffff197224 */ /* 0x000fce00078e00ff */
.L_x_160:
        /* <DEDUP_REMOVED lines=79> */
.L_x_159:
        /* <DEDUP_REMOVED lines=43> */
.L_x_162:
        /* <DEDUP_REMOVED lines=25> */
.L_x_163:
        /* <DEDUP_REMOVED lines=21> */
.L_x_161:
        /* <DEDUP_REMOVED lines=8> */
.L_x_165:
        /* <DEDUP_REMOVED lines=79> */
.L_x_164:
        /* <DEDUP_REMOVED lines=43> */
.L_x_167:
        /* <DEDUP_REMOVED lines=25> */
.L_x_168:
        /* <DEDUP_REMOVED lines=21> */
.L_x_166:
[----:B------:R1:W-:Y:S01]  /*46e0*/  STG.E desc[UR6][R20.64+0x14], R23 ;  /* 0x0000141714007986 */ /* 0x0003e2000c101906 */
[----:B0-----:R-:W-:Y:S01]  /*46f0*/  CS2R R24, SRZ ;  /* 0x0000000000187805 */ /* 0x001fe2000001ff00 */
[----:B------:R-:W-:Y:S06]  /*4700*/  @!P0 BRA `(.L_x_169) ;  /* 0x00000004004c8947 */ /* 0x000fec0003800000 */
[----:B------:R-:W-:Y:S01]  /*4710*/  LOP3.LUT R24, R0, 0xfffffff0, RZ, 0xc0, !PT ;  /* 0xfffffff000187812 */ /* 0x000fe200078ec0ff */
[----:B-1----:R-:W-:Y:S01]  /*4720*/  VIADD R23, R1, 0x20 ;  /* 0x0000002001177836 */ /* 0x002fe20000000000 */
[----:B------:R-:W-:Y:S01]  /*4730*/  UMOV UR4, URZ ;  /* 0x000000ff00047c82 */ /* 0x000fe20008000000 */
[----:B------:R-:W-:-:S07]  /*4740*/  IMAD.MOV.U32 R25, RZ, RZ, RZ ;  /* 0x000000ffff197224 */ /* 0x000fce00078e00ff */
.L_x_170:
        /* <DEDUP_REMOVED lines=79> */
.L_x_169:
        /* <DEDUP_REMOVED lines=43> */
.L_x_172:
        /* <DEDUP_REMOVED lines=25> */
.L_x_173:
        /* <DEDUP_REMOVED lines=21> */
.L_x_171:
        /* <DEDUP_REMOVED lines=8> */
.L_x_175:
        /* <DEDUP_REMOVED lines=79> */
.L_x_174:
        /* <DEDUP_REMOVED lines=43> */
.L_x_177:
        /* <DEDUP_REMOVED lines=25> */
.L_x_178:
        /* <DEDUP_REMOVED lines=21> */
.L_x_176:
[----:B------:R1:W-:Y:S01]  /*5cd0*/  STG.E desc[UR6][R20.64+0x1c], R23 ;  /* 0x00001c1714007986 */ /* 0x0003e2000c101906 */
[----:B0-----:R-:W-:Y:S01]  /*5ce0*/  CS2R R24, SRZ ;  /* 0x0000000000187805 */ /* 0x001fe2000001ff00 */
[----:B------:R-:W-:Y:S06]  /*5cf0*/  @!P0 BRA `(.L_x_179) ;  /* 0x00000004004c8947 */ /* 0x000fec0003800000 */
[----:B------:R-:W-:Y:S01]  /*5d00*/  LOP3.LUT R24, R0, 0xfffffff0, RZ, 0xc0, !PT ;  /* 0xfffffff000187812 */ /* 0x000fe200078ec0ff */
[----:B-1----:R-:W-:Y:S01]  /*5d10*/  VIADD R23, R1, 0x20 ;  /* 0x0000002001177836 */ /* 0x002fe20000000000 */
[----:B------:R-:W-:Y:S01]  /*5d20*/  UMOV UR4, URZ ;  /* 0x000000ff00047c82 */ /* 0x000fe20008000000 */
[----:B------:R-:W-:-:S07]  /*5d30*/  IMAD.MOV.U32 R25, RZ, RZ, RZ ;  /* 0x000000ffff197224 */ /* 0x000fce00078e00ff */
.L_x_180:
        /* <DEDUP_REMOVED lines=79> */
.L_x_179:
        /* <DEDUP_REMOVED lines=43> */
.L_x_182:
        /* <DEDUP_REMOVED lines=25> */
.L_x_183:
        /* <DEDUP_REMOVED lines=21> */
.L_x_181:
        /* <DEDUP_REMOVED lines=8> */
.L_x_185:
        /* <DEDUP_REMOVED lines=79> */
.L_x_184:
        /* <DEDUP_REMOVED lines=43> */
.L_x_187:
        /* <DEDUP_REMOVED lines=25> */
.L_x_188:
        /* <DEDUP_REMOVED lines=21> */
.L_x_186:
[----:B------:R1:W-:Y:S01]  /*72c0*/  STG.E desc[UR6][R20.64+0x24], R23 ;  /* 0x0000241714007986 */ /* 0x0003e2000c101906 */
[----:B0-----:R-:W-:Y:S01]  /*72d0*/  CS2R R24, SRZ ;  /* 0x0000000000187805 */ /* 0x001fe2000001ff00 */
[----:B------:R-:W-:Y:S06]  /*72e0*/  @!P0 BRA `(.L_x_189) ;  /* 0x00000004004c8947 */ /* 0x000fec0003800000 */
[----:B------:R-:W-:Y:S01]  /*72f0*/  LOP3.LUT R24, R0, 0xfffffff0, RZ, 0xc0, !PT ;  /* 0xfffffff000187812 */ /* 0x000fe200078ec0ff */
[----:B-1----:R-:W-:Y:S01]  /*7300*/  VIADD R23, R1, 0x20 ;  /* 0x0000002001177836 */ /* 0x002fe20000000000 */
[----:B------:R-:W-:Y:S01]  /*7310*/  UMOV UR4, URZ ;  /* 0x000000ff00047c82 */ /* 0x000fe20008000000 */
[----:B------:R-:W-:-:S07]  /*7320*/  IMAD.MOV.U32 R25, RZ, RZ, RZ ;  /* 0x000000ffff197224 */ /* 0x000fce00078e00ff */
.L_x_190:
        /* <DEDUP_REMOVED lines=79> */
.L_x_189:
        /* <DEDUP_REMOVED lines=43> */
.L_x_192:
        /* <DEDUP_REMOVED lines=25> */
.L_x_193:
        /* <DEDUP_REMOVED lines=21> */
.L_x_191:
        /* <DEDUP_REMOVED lines=8> */
.L_x_195:
        /* <DEDUP_REMOVED lines=79> */
.L_x_194:
        /* <DEDUP_REMOVED lines=43> */
.L_x_197:
        /* <DEDUP_REMOVED lines=25> */
.L_x_198:
        /* <DEDUP_REMOVED lines=21> */
.L_x_196:
[----:B------:R1:W-:Y:S01]  /*88b0*/  STG.E desc[UR6][R20.64+0x2c], R23 ;  /* 0x00002c1714007986 */ /* 0x0003e2000c101906 */
[----:B------:R-:W-:Y:S02]  /*88c0*/  IMAD.MOV.U32 R22, RZ, RZ, RZ ;  /* 0x000000ffff167224 */ /* 0x000fe400078e00ff */
[----:B0-----:R-:W-:Y:S01]  /*88d0*/  IMAD.MOV.U32 R25, RZ, RZ, RZ ;  /* 0x000000ffff197224 */ /* 0x001fe200078e00ff */
[----:B------:R-:W-:Y:S06]  /*88e0*/  @!P0 BRA `(.L_x_199) ;  /* 0x00000004004c8947 */ /* 0x000fec0003800000 */
[----:B------:R-:W-:Y:S01]  /*88f0*/  LOP3.LUT R22, R0, 0xfffffff0, RZ, 0xc0, !PT ;  /* 0xfffffff000167812 */ /* 0x000fe200078ec0ff */
[----:B-1----:R-:W-:Y:S01]  /*8900*/  VIADD R23, R1, 0x20 ;  /* 0x0000002001177836 */ /* 0x002fe20000000000 */
[----:B------:R-:W-:Y:S01]  /*8910*/  UMOV UR4, URZ ;  /* 0x000000ff00047c82 */ /* 0x000fe20008000000 */
[----:B------:R-:W-:-:S07]  /*8920*/  IMAD.MOV.U32 R25, RZ, RZ, RZ ;  /* 0x000000ffff197224 */ /* 0x000fce00078e00ff */
.L_x_200:
        /* <DEDUP_REMOVED lines=12> */
[----:B------:R-:W-:Y:S02]  /*89f0*/  LOP3.LUT R5, R5, 0x1, RZ, 0xc0, !PT ;  /* 0x0000000105057812 */ /* 0x000fe400078ec0ff */
[----:B------:R-:W-:Y:S02]  /*8a00*/  SHF.R.U32.HI R6, RZ, 0xc, R6 ;  /* 0x0000000cff067819 */ /* 0x000fe40000011606 */
[----:B------:R-:W-:Y:S02]  /*8a10*/  SHF.R.U32.HI R7, RZ, 0xc, R7 ;  /* 0x0000000cff077819 */ /* 0x000fe40000011607 */
[----:B------:R-:W-:Y:S02]  /*8a20*/  SHF.L.U32 R4, R4, UR4, RZ ;  /* 0x0000000404047c19 */ /* 0x000fe400080006ff */
[----:B------:R-:W-:Y:S01]  /*8a30*/  SHF.L.U32 R5, R5, UR5, RZ ;  /* 0x0000000505057c19 */ /* 0x000fe200080006ff */
[----:B------:R-:W-:Y:S01]  /*8a40*/  UIADD3 UR5, UPT, UPT, UR4, 0x4, URZ ;  /* 0x0000000404057890 */ /* 0x000fe2000fffe0ff */
[----:B------:R-:W-:-:S02]  /*8a50*/  LOP3.LUT R6, R6, 0x1, RZ, 0xc0, !PT ;  /* 0x0000000106067812 */ /* 0x000fc400078ec0ff */
[----:B------:R-:W-:Y:S02]  /*8a60*/  LOP3.LUT R7, R7, 0x1, RZ, 0xc0, !PT ;  /* 0x0000000107077812 */ /* 0x000fe400078ec0ff */
[----:B------:R-:W-:Y:S02]  /*8a70*/  LOP3.LUT R4, R5, R4, R25, 0xfe, !PT ;  /* 0x0000000405047212 */ /* 0x000fe400078efe19 */
[----:B---3--:R-:W-:Y:S02]  /*8a80*/  SHF.R.U32.HI R8, RZ, 0xc, R8 ;  /* 0x0000000cff087819 */ /* 0x008fe40000011608 */
[----:B------:R-:W-:Y:S02]  /*8a90*/  SHF.R.U32.HI R9, RZ, 0xc, R9 ;  /* 0x0000000cff097819 */ /* 0x000fe40000011609 */
[----:B------:R-:W-:Y:S01]  /*8aa0*/  SHF.L.U32 R5, R6, UR8, RZ ;  /* 0x0000000806057c19 */ /* 0x000fe200080006ff */
[----:B------:R-:W-:Y:S01]  /*8ab0*/  UIADD3 UR8, UPT, UPT, UR4, 0x5, URZ ;  /* 0x0000000504087890 */ /* 0x000fe2000fffe0ff */
[----:B------:R-:W-:Y:S01]  /*8ac0*/  SHF.L.U32 R7, R7, UR9, RZ ;  /* 0x0000000907077c19 */ /* 0x000fe200080006ff */
[----:B------:R-:W-:Y:S01]  /*8ad0*/  UIADD3 UR9, UPT, UPT, UR4, 0x6, URZ ;  /* 0x0000000604097890 */ /* 0x000fe2000fffe0ff */
[----:B------:R-:W-:-:S02]  /*8ae0*/  LOP3.LUT R8, R8, 0x1, RZ, 0xc0, !PT ;  /* 0x0000000108087812 */ /* 0x000fc400078ec0ff */
[----:B------:R-:W-:Y:S02]  /*8af0*/  LOP3.LUT R9, R9, 0x1, RZ, 0xc0, !PT ;  /* 0x0000000109097812 */ /* 0x000fe400078ec0ff */
[----:B------:R-:W-:Y:S02]  /*8b00*/  SHF.R.U32.HI R10, RZ, 0xc, R10 ;  /* 0x0000000cff0a7819 */ /* 0x000fe4000001160a */
[----:B------:R-:W-:Y:S02]  /*8b10*/  SHF.R.U32.HI R11, RZ, 0xc, R11 ;  /* 0x0000000cff0b7819 */ /* 0x000fe4000001160b */
[----:B------:R-:W-:Y:S02]  /*8b20*/  LOP3.LUT R4, R7, R5, R4, 0xfe, !PT ;  /* 0x0000000507047212 */ /* 0x000fe400078efe04 */
[----:B------:R-:W-:Y:S01]  /*8b30*/  SHF.L.U32 R5, R8, UR5, RZ ;  /* 0x0000000508057c19 */ /* 0x000fe200080006ff */
[----:B------:R-:W-:Y:S01]  /*8b40*/  UIADD3 UR5, UPT, UPT, UR4, 0x8, URZ ;  /* 0x0000000804057890 */ /* 0x000fe2000fffe0ff */
[----:B------:R-:W-:Y:S01]  /*8b50*/  SHF.L.U32 R9, R9, UR8, RZ ;  /* 0x0000000809097c19 */ /* 0x000fe200080006ff */
[----:B------:R-:W-:Y:S01]  /*8b60*/  UIADD3 UR8, UPT, UPT, UR4, 0x9, URZ ;  /* 0x0000000904087890 */ /* 0x000fe2000fffe0ff */
[----:B------:R-:W-:-:S02]  /*8b70*/  LOP3.LUT R10, R10, 0x1, RZ, 0xc0, !PT ;  /* 0x000000010a0a7812 */ /* 0x000fc400078ec0ff */
[----:B------:R-:W-:Y:S02]  /*8b80*/  LOP3.LUT R11, R11, 0x1, RZ, 0xc0, !PT ;  /* 0x000000010b0b7812 */ /* 0x000fe400078ec0ff */
[----:B----4-:R-:W-:Y:S02]  /*8b90*/  SHF.R.U32.HI R12, RZ, 0xc, R12 ;  /* 0x0000000cff0c7819 */ /* 0x010fe4000001160c */
        /* <DEDUP_REMOVED lines=17> */
[----:B------:R-:W-:Y:S02]  /*8cb0*/  LOP3.LUT R4, R13, R5, R4, 0xfe, !PT ;  /* 0x000000050d047212 */ /* 0x000fe400078efe04 */
[----:B------:R-:W-:Y:S01]  /*8cc0*/  SHF.L.U32 R5, R14, UR9, RZ ;  /* 0x000000090e057c19 */ /* 0x000fe200080006ff */
[----:B------:R-:W-:Y:S01]  /*8cd0*/  UIADD3 UR9, UPT, UPT, UR4, 0xe, URZ ;  /* 0x0000000e04097890 */ /* 0x000fe2000fffe0ff */
[----:B------:R-:W-:Y:S01]  /*8ce0*/  SHF.L.U32 R15, R15, UR10, RZ ;  /* 0x0000000a0f0f7c19 */ /* 0x000fe200080006ff */
[----:B------:R-:W-:Y:S01]  /*8cf0*/  UIADD3 UR10, UPT, UPT, UR4, 0xf, URZ ;  /* 0x0000000f040a7890 */ /* 0x000fe2000fffe0ff */
[----:B-----5:R-:W-:Y:S01]  /*8d00*/  SHF.R.U32.HI R16, RZ, 0xc, R16 ;  /* 0x0000000cff107819 */ /* 0x020fe20000011610 */
[----:B------:R-:W-:Y:S01]  /*8d10*/  UIADD3 UR4, UPT, UPT, UR4, 0x10, URZ ;  /* 0x0000001004047890 */ /* 0x000fe2000fffe0ff */
[----:B------:R-:W-:-:S02]  /*8d20*/  SHF.R.U32.HI R17, RZ, 0xc, R17 ;  /* 0x0000000cff117819 */ /* 0x000fc40000011611 */
[----:B------:R-:W-:Y:S02]  /*8d30*/  SHF.R.U32.HI R18, RZ, 0xc, R18 ;  /* 0x0000000cff127819 */ /* 0x000fe40000011612 */
[----:B------:R-:W-:Y:S02]  /*8d40*/  SHF.R.U32.HI R19, RZ, 0xc, R19 ;  /* 0x0000000cff137819 */ /* 0x000fe40000011613 */
[----:B------:R-:W-:Y:S02]  /*8d50*/  ISETP.NE.AND P2, PT, R22, UR4, PT ;  /* 0x0000000416007c0c */ /* 0x000fe4000bf45270 */
[----:B------:R-:W-:Y:S02]  /*8d60*/  LOP3.LUT R16, R16, 0x1, RZ, 0xc0, !PT ;  /* 0x0000000110107812 */ /* 0x000fe400078ec0ff */
[----:B------:R-:W-:Y:S02]  /*8d70*/  LOP3.LUT R17, R17, 0x1, RZ, 0xc0, !PT ;  /* 0x0000000111117812 */ /* 0x000fe400078ec0ff */
[----:B------:R-:W-:-:S02]  /*8d80*/  LOP3.LUT R4, R15, R5, R4, 0xfe, !PT ;  /* 0x000000050f047212 */ /* 0x000fc400078efe04 */
[----:B------:R-:W-:Y:S02]  /*8d90*/  SHF.L.U32 R5, R16, UR5, RZ ;  /* 0x0000000510057c19 */ /* 0x000fe400080006ff */
[----:B------:R-:W-:Y:S02]  /*8da0*/  SHF.L.U32 R17, R17, UR8, RZ ;  /* 0x0000000811117c19 */ /* 0x000fe400080006ff */
[----:B------:R-:W-:Y:S02]  /*8db0*/  LOP3.LUT R18, R18, 0x1, RZ, 0xc0, !PT ;  /* 0x0000000112127812 */ /* 0x000fe400078ec0ff */
[----:B------:R-:W-:Y:S02]  /*8dc0*/  LOP3.LUT R19, R19, 0x1, RZ, 0xc0, !PT ;  /* 0x0000000113137812 */ /* 0x000fe400078ec0ff */
[----:B------:R-:W-:Y:S02]  /*8dd0*/  LOP3.LUT R4, R17, R5, R4, 0xfe, !PT ;  /* 0x0000000511047212 */ /* 0x000fe400078efe04 */
[----:B------:R-:W-:-:S02]  /*8de0*/  SHF.L.U32 R25, R18, UR9, RZ ;  /* 0x0000000912197c19 */ /* 0x000fc400080006ff */
[----:B------:R-:W-:-:S04]  /*8df0*/  SHF.L.U32 R19, R19, UR10, RZ ;  /* 0x0000000a13137c19 */ /* 0x000fc800080006ff */
[----:B------:R-:W-:Y:S01]  /*8e00*/  LOP3.LUT R25, R19, R25, R4, 0xfe, !PT ;  /* 0x0000001913197212 */ /* 0x000fe200078efe04 */
[----:B------:R-:W-:Y:S06]  /*8e10*/  @P2 BRA `(.L_x_200) ;  /* 0xfffffff800c42947 */ /* 0x000fec000383ffff */
.L_x_199:
        /* <DEDUP_REMOVED lines=43> */
.L_x_202:
        /* <DEDUP_REMOVED lines=25> */
.L_x_203:
        /* <DEDUP_REMOVED lines=21> */
.L_x_201:
[----:B------:R0:W-:Y:S01]  /*93b0*/  STG.E desc[UR6][R20.64+0x30], R25 ;  /* 0x0000301914007986 */ /* 0x0001e2000c101906 */
[----:B-1----:R-:W-:Y:S01]  /*93c0*/  CS2R R22, SRZ ;  /* 0x0000000000167805 */ /* 0x002fe2000001ff00 */
[----:B------:R-:W-:Y:S06]  /*93d0*/  @!P0 BRA `(.L_x_204) ;  /* 0x00000004004c8947 */ /* 0x000fec0003800000 */
[----:B------:R-:W-:Y:S01]  /*93e0*/  LOP3.LUT R22, R0, 0xfffffff0, RZ, 0xc0, !PT ;  /* 0xfffffff000167812 */ /* 0x000fe200078ec0ff */
[----:B------:R-:W-:Y:S01]  /*93f0*/  VIADD R24, R1, 0x20 ;  /* 0x0000002001187836 */ /* 0x000fe20000000000 */
[----:B------:R-:W-:Y:S01]  /*9400*/  UMOV UR4, URZ ;  /* 0x000000ff00047c82 */ /* 0x000fe20008000000 */
[----:B------:R-:W-:-:S07]  /*9410*/  IMAD.MOV.U32 R23, RZ, RZ, RZ ;  /* 0x000000ffff177224 */ /* 0x000fce00078e00ff */
.L_x_205:
        /* <DEDUP_REMOVED lines=8> */
[----:B-1----:R-:W-:Y:S01]  /*94a0*/  VIADD R24, R24, 0x40 ;  /* 0x0000004018187836 */ /* 0x002fe20000000000 */
        /* <DEDUP_REMOVED lines=70> */
.L_x_204:
        /* <DEDUP_REMOVED lines=43> */
.L_x_207:
        /* <DEDUP_REMOVED lines=25> */
.L_x_208:
        /* <DEDUP_REMOVED lines=21> */
.L_x_206:
        /* <DEDUP_REMOVED lines=8> */
.L_x_210:
        /* <DEDUP_REMOVED lines=79> */
.L_x_209:
        /* <DEDUP_REMOVED lines=43> */
.L_x_212:
        /* <DEDUP_REMOVED lines=25> */
.L_x_213:
        /* <DEDUP_REMOVED lines=21> */
.L_x_211:
[----:B------:R0:W-:Y:S01]  /*a9a0*/  STG.E desc[UR6][R20.64+0x38], R25 ;  /* 0x0000381914007986 */ /* 0x0001e2000c101906 */
[----:B-1----:R-:W-:Y:S01]  /*a9b0*/  CS2R R22, SRZ ;  /* 0x0000000000167805 */ /* 0x002fe2000001ff00 */
[----:B------:R-:W-:Y:S06]  /*a9c0*/  @!P0 BRA `(.L_x_214) ;  /* 0x00000004004c8947 */ /* 0x000fec0003800000 */
[----:B------:R-:W-:Y:S01]  /*a9d0*/  LOP3.LUT R22, R0, 0xfffffff0, RZ, 0xc0, !PT ;  /* 0xfffffff000167812 */ /* 0x000fe200078ec0ff */
[----:B------:R-:W-:Y:S01]  /*a9e0*/  VIADD R24, R1, 0x20 ;  /* 0x0000002001187836 */ /* 0x000fe20000000000 */
[----:B------:R-:W-:Y:S01]  /*a9f0*/  UMOV UR4, URZ ;  /* 0x000000ff00047c82 */ /* 0x000fe20008000000 */
[----:B------:R-:W-:-:S07]  /*aa00*/  IMAD.MOV.U32 R23, RZ, RZ, RZ ;  /* 0x000000ffff177224 */ /* 0x000fce00078e00ff */
.L_x_215:
        /* <DEDUP_REMOVED lines=79> */
.L_x_214:
        /* <DEDUP_REMOVED lines=43> */
.L_x_217:
        /* <DEDUP_REMOVED lines=25> */
.L_x_218:
        /* <DEDUP_REMOVED lines=21> */
.L_x_216:
[----:B------:R1:W-:Y:S01]  /*b490*/  STG.E desc[UR6][R20.64+0x3c], R23 ;  /* 0x00003c1714007986 */ /* 0x0003e2000c101906 */
[----:B------:R-:W-:Y:S02]  /*b4a0*/  IMAD.MOV.U32 R22, RZ, RZ, RZ ;  /* 0x000000ffff167224 */ /* 0x000fe400078e00ff */
[----:B------:R-:W-:Y:S01]  /*b4b0*/  IMAD.MOV.U32 R27, RZ, RZ, RZ ;  /* 0x000000ffff1b7224 */ /* 0x000fe200078e00ff */
[----:B------:R-:W-:Y:S06]  /*b4c0*/  @!P0 BRA `(.L_x_219) ;  /* 0x00000004004c8947 */ /* 0x000fec0003800000 */
[----:B------:R-:W-:Y:S01]  /*b4d0*/  LOP3.LUT R22, R0, 0xfffffff0, RZ, 0xc0, !PT ;  /* 0xfffffff000167812 */ /* 0x000fe200078ec0ff */
[----:B-1----:R-:W-:Y:S01]  /*b4e0*/  VIADD R23, R1, 0x20 ;  /* 0x0000002001177836 */ /* 0x002fe20000000000 */
[----:B------:R-:W-:Y:S01]  /*b4f0*/  UMOV UR4, URZ ;  /* 0x000000ff00047c82 */ /* 0x000fe20008000000 */
[----:B------:R-:W-:-:S07]  /*b500*/  IMAD.MOV.U32 R27, RZ, RZ, RZ ;  /* 0x000000ffff1b7224 */ /* 0x000fce00078e00ff */
.L_x_220:
        /* <DEDUP_REMOVED lines=79> */
.L_x_219:
[----:B------:R-:W-:Y:S05]  /*ba00*/  @!P1 BRA `(.L_x_221) ;  /* 0x00000004004c9947 */ /* 0x000fea0003800000 */
[----:B------:R-:W-:Y:S02]  /*ba10*/  ISETP.GE.U32.AND P2, PT, R3, 0x8, PT ;  /* 0x000000080300780c */ /* 0x000fe40003f46070 */
[----:B------:R-:W-:-:S11]  /*ba20*/  ISETP.NE.AND P3, PT, R2, RZ, PT ;  /* 0x000000ff0200720c */ /* 0x000fd60003f65270 */
[----:B------:R-:W-:Y:S05]  /*ba30*/  @!P2 BRA `(.L_x_222) ;  /* 0x000000000094a947 */ /* 0x000fea0003800000 */
[----:B------:R-:W-:-:S05]  /*ba40*/  IMAD R7, R22, 0x4, R1 ;  /* 0x0000000416077824 */ /* 0x000fca00078e0201 */
[----:B------:R-:W2:Y:S04]  /*ba50*/  LDL.U16 R10, [R7+0x6] ;  /* 0x00000600070a7983 */ /* 0x000ea80000100400 */
[----:B------:R-:W3:Y:S04]  /*ba60*/  LDL.U16 R12, [R7+0xa] ;  /* 0x00000a00070c7983 */ /* 0x000ee80000100400 */
[----:B------:R-:W4:Y:S04]  /*ba70*/  LDL.U16 R8, [R7+0x2] ;  /* 0x0000020007087983 */ /* 0x000f280000100400 */
[----:B------:R-:W5:Y:S04]  /*ba80*/  LDL.U16 R13, [R7+0xe] ;  /* 0x00000e00070d7983 */ /* 0x000f680000100400 */
[----:B------:R-:W5:Y:S04]  /*ba90*/  LDL.U16 R14, [R7+0x12] ;  /* 0x00001200070e7983 */ /* 0x000f680000100400 */
[----:B------:R-:W5:Y:S04]  /*baa0*/  LDL.U16 R4, [R7+0x16] ;  /* 0x0000160007047983 */ /* 0x000f680000100400 */
[----:B------:R-:W5:Y:S04]  /*bab0*/  LDL.U16 R5, [R7+0x1a] ;  /* 0x00001a0007057983 */ /* 0x000f680000100400 */
[----:B------:R0:W5:Y:S01]  /*bac0*/  LDL.U16 R6, [R7+0x1e] ;  /* 0x00001e0007067983 */ /* 0x0001620000100400 */
[----:B------:R-:W-:-:S02]  /*bad0*/  VIADD R9, R22, 0x1 ;  /* 0x0000000116097836 */ /* 0x000fc40000000000 */
[----:B------:R-:W-:Y:S01]  /*bae0*/  VIADD R11, R22, 0x2 ;  /* 0x00000002160b7836 */ /* 0x000fe20000000000 */
[----:B--2---:R-:W-:Y:S02]  /*baf0*/  LOP3.LUT R10, R10, 0x1, RZ, 0xc0, !PT ;  /* 0x000000010a0a7812 */ /* 0x004fe400078ec0ff */
[----:B---3--:R-:W-:Y:S02]  /*bb00*/  LOP3.LUT R12, R12, 0x1, RZ, 0xc0, !PT ;  /* 0x000000010c0c7812 */ /* 0x008fe400078ec0ff */
[----:B------:R-:W-:Y:S02]  /*bb10*/  SHF.L.U32 R10, R10, R9, RZ ;  /* 0x000000090a0a7219 */ /* 0x000fe400000006ff */
[----:B----4-:R-:W-:Y:S01]  /*bb20*/  LOP3.LUT R9, R8, 0x1, RZ, 0xc0, !PT ;  /* 0x0000000108097812 */ /* 0x010fe200078ec0ff */
[----:B------:R-:W-:Y:S01]  /*bb30*/  VIADD R8, R22, 0x3 ;  /* 0x0000000316087836 */ /* 0x000fe20000000000 */
[----:B------:R-:W-:Y:S01]  /*bb40*/  SHF.L.U32 R11, R12, R11, RZ ;  /* 0x0000000b0c0b7219 */ /* 0x000fe200000006ff */
[----:B------:R-:W-:Y:S01]  /*bb50*/  VIADD R12, R22, 0x4 ;  /* 0x00000004160c7836 */ /* 0x000fe20000000000 */
[----:B------:R-:W-:-:S02]  /*bb60*/  SHF.L.U32 R9, R9, R22, RZ ;  /* 0x0000001609097219 */ /* 0x000fc400000006ff */
[----:B-----5:R-:W-:Y:S02]  /*bb70*/  LOP3.LUT R13, R13, 0x1, RZ, 0xc0, !PT ;  /* 0x000000010d0d7812 */ /* 0x020fe400078ec0ff */
[----:B0-----:R-:W-:Y:S02]  /*bb80*/  LOP3.LUT R7, R14, 0x1, RZ, 0xc0, !PT ;  /* 0x000000010e077812 */ /* 0x001fe400078ec0ff */
[----:B------:R-:W-:Y:S01]  /*bb90*/  LOP3.LUT R9, R11, R9, R10, 0xfe, !PT ;  /* 0x000000090b097212 */ /* 0x000fe200078efe0a */
[----:B------:R-:W-:Y:S01]  /*bba0*/  VIADD R10, R22, 0x5 ;  /* 0x00000005160a7836 */ /* 0x000fe20000000000 */
[----:B------:R-:W-:Y:S02]  /*bbb0*/  SHF.L.U32 R8, R13, R8, RZ ;  /* 0x000000080d087219 */ /* 0x000fe400000006ff */
[----:B------:R-:W-:Y:S02]  /*bbc0*/  SHF.L.U32 R7, R7, R12, RZ ;  /* 0x0000000c07077219 */ /* 0x000fe400000006ff */
[----:B------:R-:W-:Y:S01]  /*bbd0*/  LOP3.LUT R11, R4, 0x1, RZ, 0xc0, !PT ;  /* 0x00000001040b7812 */ /* 0x000fe200078ec0ff */
[----:B------:R-:W-:Y:S01]  /*bbe0*/  VIADD R4, R22, 0x6 ;  /* 0x0000000616047836 */ /* 0x000fe20000000000 */
[----:B------:R-:W-:-:S02]  /*bbf0*/  LOP3.LUT R5, R5, 0x1, RZ, 0xc0, !PT ;  /* 0x0000000105057812 */ /* 0x000fc400078ec0ff */
[----:B------:R-:W-:Y:S01]  /*bc00*/  LOP3.LUT R7, R7, R9, R8, 0xfe, !PT ;  /* 0x0000000907077212 */ /* 0x000fe200078efe08 */
[C---:B------:R-:W-:Y:S01]  /*bc10*/  VIADD R8, R22.reuse, 0x7 ;  /* 0x0000000716087836 */ /* 0x040fe20000000000 */
[----:B------:R-:W-:Y:S01]  /*bc20*/  SHF.L.U32 R10, R11, R10, RZ ;  /* 0x0000000a0b0a7219 */ /* 0x000fe200000006ff */
[----:B------:R-:W-:Y:S01]  /*bc30*/  VIADD R22, R22, 0x8 ;  /* 0x0000000816167836 */ /* 0x000fe20000000000 */
[----:B------:R-:W-:Y:S02]  /*bc40*/  LOP3.LUT R9, R6, 0x1, RZ, 0xc0, !PT ;  /* 0x0000000106097812 */ /* 0x000fe400078ec0ff */
[----:B------:R-:W-:Y:S02]  /*bc50*/  SHF.L.U32 R4, R5, R4, RZ ;  /* 0x0000000405047219 */ /* 0x000fe400000006ff */
[----:B------:R-:W-:Y:S02]  /*bc60*/  SHF.L.U32 R8, R9, R8, RZ ;  /* 0x0000000809087219 */ /* 0x000fe400000006ff */
[----:B------:R-:W-:-:S04]  /*bc70*/  LOP3.LUT R4, R4, R7, R10, 0xfe, !PT ;  /* 0x0000000704047212 */ /* 0x000fc800078efe0a */
[----:B------:R-:W-:-:S07]  /*bc80*/  LOP3.LUT R27, R27, R4, R8, 0xfe, !PT ;  /* 0x000000041b1b7212 */ /* 0x000fce00078efe08 */
.L_x_222:
[----:B------:R-:W-:Y:S05]  /*bc90*/  @!P3 BRA `(.L_x_221) ;  /* 0x0000000000a8b947 */ /* 0x000fea0003800000 */
[----:B------:R-:W-:Y:S02]  /*bca0*/  ISETP.GE.U32.AND P2, PT, R2, 0x4, PT ;  /* 0x000000040200780c */ /* 0x000fe40003f46070 */
[----:B------:R-:W-:-:S04]  /*bcb0*/  LOP3.LUT R11, R0, 0x3, RZ, 0xc0, !PT ;  /* 0x00000003000b7812 */ /* 0x000fc800078ec0ff */
[----:B------:R-:W-:-:S07]  /*bcc0*/  ISETP.NE.AND P3, PT, R11, RZ, PT ;  /* 0x000000ff0b00720c */ /* 0x000fce0003f65270 */
[----:B------:R-:W-:Y:S06]  /*bcd0*/  @!P2 BRA `(.L_x_223) ;  /* 0x00000000004ca947 */ /* 0x000fec0003800000 */
[----:B------:R-:W-:-:S05]  /*bce0*/  IMAD R4, R22, 0x4, R1 ;  /* 0x0000000416047824 */ /* 0x000fca00078e0201 */
[----:B------:R-:W2:Y:S04]  /*bcf0*/  LDL.U16 R7, [R4+0x6] ;  /* 0x0000060004077983 */ /* 0x000ea80000100400 */
[----:B------:R-:W3:Y:S04]  /*bd00*/  LDL.U16 R9, [R4+0xa] ;  /* 0x00000a0004097983 */ /* 0x000ee80000100400 */
[----:B------:R-:W4:Y:S04]  /*bd10*/  LDL.U16 R5, [R4+0x2] ;  /* 0x0000020004057983 */ /* 0x000f280000100400 */
[----:B------:R-:W5:Y:S01]  /*bd20*/  LDL.U16 R10, [R4+0xe] ;  /* 0x00000e00040a7983 */ /* 0x000f620000100400 */
[----:B------:R-:W-:-:S02]  /*bd30*/  VIADD R6, R22, 0x1 ;  /* 0x0000000116067836 */ /* 0x000fc40000000000 */
[C---:B------:R-:W-:Y:S01]  /*bd40*/  VIADD R8, R22.reuse, 0x2 ;  /* 0x0000000216087836 */ /* 0x040fe20000000000 */
[----:B--2---:R-:W-:Y:S02]  /*bd50*/  LOP3.LUT R7, R7, 0x1, RZ, 0xc0, !PT ;  /* 0x0000000107077812 */ /* 0x004fe400078ec0ff */
[----:B---3--:R-:W-:Y:S02]  /*bd60*/  LOP3.LUT R9, R9, 0x1, RZ, 0xc0, !PT ;  /* 0x0000000109097812 */ /* 0x008fe400078ec0ff */
[----:B------:R-:W-:Y:S01]  /*bd70*/  SHF.L.U32 R6, R7, R6, RZ ;  /* 0x0000000607067219 */ /* 0x000fe200000006ff */
[----:B------:R-:W-:Y:S01]  /*bd80*/  VIADD R7, R22, 0x3 ;  /* 0x0000000316077836 */ /* 0x000fe20000000000 */
[----:B----4-:R-:W-:Y:S02]  /*bd90*/  LOP3.LUT R5, R5, 0x1, RZ, 0xc0, !PT ;  /* 0x0000000105057812 */ /* 0x010fe400078ec0ff */
[----:B------:R-:W-:Y:S02]  /*bda0*/  SHF.L.U32 R8, R9, R8, RZ ;  /* 0x0000000809087219 */ /* 0x000fe400000006ff */
[----:B-----5:R-:W-:-:S02]  /*bdb0*/  LOP3.LUT R10, R10, 0x1, RZ, 0xc0, !PT ;  /* 0x000000010a0a7812 */ /* 0x020fc400078ec0ff */
[----:B------:R-:W-:Y:S01]  /*bdc0*/  SHF.L.U32 R5, R5, R22, RZ ;  /* 0x0000001605057219 */ /* 0x000fe200000006ff */
[----:B------:R-:W-:Y:S01]  /*bdd0*/  VIADD R22, R22, 0x4 ;  /* 0x0000000416167836 */ /* 0x000fe20000000000 */
[----:B------:R-:W-:Y:S02]  /*bde0*/  SHF.L.U32 R7, R10, R7, RZ ;  /* 0x000000070a077219 */ /* 0x000fe400000006ff */
[----:B------:R-:W-:-:S04]  /*bdf0*/  LOP3.LUT R6, R8, R5, R6, 0xfe, !PT ;  /* 0x0000000508067212 */ /* 0x000fc800078efe06 */
[----:B------:R-:W-:-:S07]  /*be00*/  LOP3.LUT R27, R27, R6, R7, 0xfe, !PT ;  /* 0x000000061b1b7212 */ /* 0x000fce00078efe07 */
.L_x_223:
[----:B------:R-:W-:Y:S05]  /*be10*/  @!P3 BRA `(.L_x_221) ;  /* 0x000000000048b947 */ /* 0x000fea0003800000 */
[----:B------:R-:W-:-:S05]  /*be20*/  IMAD R4, R22, 0x4, R1 ;  /* 0x0000000416047824 */ /* 0x000fca00078e0201 */
[----:B------:R-:W2:Y:S01]  /*be30*/  LDL.U16 R5, [R4+0x2] ;  /* 0x0000020004057983 */ /* 0x000ea20000100400 */
[----:B------:R-:W-:Y:S02]  /*be40*/  ISETP.NE.AND P2, PT, R11, 0x1, PT ;  /* 0x000000010b00780c */ /* 0x000fe40003f45270 */
[----:B--2---:R-:W-:-:S04]  /*be50*/  LOP3.LUT R5, R5, 0x1, RZ, 0xc0, !PT ;  /* 0x0000000105057812 */ /* 0x004fc800078ec0ff */
[----:B------:R-:W-:-:S04]  /*be60*/  SHF.L.U32 R6, R5, R22, RZ ;  /* 0x0000001605067219 */ /* 0x000fc800000006ff */
[----:B------:R-:W-:-:S03]  /*be70*/  LOP3.LUT R27, R6, R27, RZ, 0xfc, !PT ;  /* 0x0000001b061b7212 */ /* 0x000fc600078efcff */
[----:B------:R-:W-:Y:S05]  /*be80*/  @!P2 BRA `(.L_x_221) ;  /* 0x00000000002ca947 */ /* 0x000fea0003800000 */
[----:B------:R-:W-:Y:S01]  /*be90*/  ISETP.NE.AND P2, PT, R11, 0x2, PT ;  /* 0x000000020b00780c */ /* 0x000fe20003f45270 */
[----:B------:R-:W2:-:S12]  /*bea0*/  LDL.U16 R6, [R4+0x6] ;  /* 0x0000060004067983 */ /* 0x000e980000100400 */
[----:B------:R-:W3:Y:S01]  /*beb0*/  @P2 LDL.U16 R7, [R4+0xa] ;  /* 0x00000a0004072983 */ /* 0x000ee20000100400 */
[C---:B------:R-:W-:Y:S02]  /*bec0*/  VIADD R5, R22.reuse, 0x1 ;  /* 0x0000000116057836 */ /* 0x040fe40000000000 */
[----:B------:R-:W-:Y:S01]  /*bed0*/  @P2 VIADD R22, R22, 0x2 ;  /* 0x0000000216162836 */ /* 0x000fe20000000000 */
[----:B--2---:R-:W-:-:S04]  /*bee0*/  LOP3.LUT R6, R6, 0x1, RZ, 0xc0, !PT ;  /* 0x0000000106067812 */ /* 0x004fc800078ec0ff */
[----:B------:R-:W-:-:S04]  /*bef0*/  SHF.L.U32 R6, R6, R5, RZ ;  /* 0x0000000506067219 */ /* 0x000fc800000006ff */
[----:B------:R-:W-:Y:S02]  /*bf00*/  LOP3.LUT R27, R6, R27, RZ, 0xfc, !PT ;  /* 0x0000001b061b7212 */ /* 0x000fe400078efcff */
[----:B---3--:R-:W-:-:S04]  /*bf10*/  @P2 LOP3.LUT R7, R7, 0x1, RZ, 0xc0, !PT ;  /* 0x0000000107072812 */ /* 0x008fc800078ec0ff */
[----:B------:R-:W-:-:S04]  /*bf20*/  @P2 SHF.L.U32 R22, R7, R22, RZ ;  /* 0x0000001607162219 */ /* 0x000fc800000006ff */
[----:B------:R-:W-:-:S07]  /*bf30*/  @P2 LOP3.LUT R27, R22, R27, RZ, 0xfc, !PT ;  /* 0x0000001b161b2212 */ /* 0x000fce00078efcff */
.L_x_221:
        /* <DEDUP_REMOVED lines=8> */
.L_x_225:
[----:B------:R-:W3:Y:S04]  /*bfc0*/  LDL.128 R4, [R23+-0x20] ;  /* 0xffffe00017047983 */ /* 0x000ee80000100c00 */
[----:B------:R-:W4:Y:S04]  /*bfd0*/  LDL.128 R8, [R23+-0x10] ;  /* 0xfffff00017087983 */ /* 0x000f280000100c00 */
[----:B------:R-:W5:Y:S04]  /*bfe0*/  LDL.128 R12, [R23] ;  /* 0x00000000170c7983 */ /* 0x000f680000100c00 */
[----:B------:R0:W2:Y:S01]  /*bff0*/  LDL.128 R16, [R23+0x10] ;  /* 0x0000100017107983 */ /* 0x0000a20000100c00 */
[----:B------:R-:W-:-:S02]  /*c000*/  UIADD3 UR5, UPT, UPT, UR4, 0x1, URZ ;  /* 0x0000000104057890 */ /* 0x000fc4000fffe0ff */
[----:B------:R-:W-:Y:S02]  /*c010*/  UIADD3 UR8, UPT, UPT, UR4, 0x2, URZ ;  /* 0x0000000204087890 */ /* 0x000fe4000fffe0ff */
[----:B------:R-:W-:Y:S02]  /*c020*/  UIADD3 UR9, UPT, UPT, UR4, 0x3, URZ ;  /* 0x0000000304097890 */ /* 0x000fe4000fffe0ff */
[----:B------:R-:W-:Y:S01]  /*c030*/  UIADD3 UR10, UPT, UPT, UR4, 0x7, URZ ;  /* 0x00000007040a7890 */ /* 0x000fe2000fffe0ff */
[----:B0-----:R-:W-:Y:S01]  /*c040*/  VIADD R23, R23, 0x40 ;  /* 0x0000004017177836 */ /* 0x001fe20000000000 */
[----:B---3--:R-:W-:Y:S02]  /*c050*/  SHF.R.U32.HI R4, RZ, 0x11, R4 ;  /* 0x00000011ff047819 */ /* 0x008fe40000011604 */
        /* <DEDUP_REMOVED lines=11> */
[----:B----4-:R-:W-:Y:S02]  /*c110*/  SHF.R.U32.HI R8, RZ, 0x11, R8 ;  /* 0x00000011ff087819 */ /* 0x010fe40000011608 */
        /* <DEDUP_REMOVED lines=16> */
[----:B-----5:R-:W-:Y:S02]  /*c220*/  SHF.R.U32.HI R12, RZ, 0x11, R12 ;  /* 0x00000011ff0c7819 */ /* 0x020fe4000001160c */
        /* <DEDUP_REMOVED lines=22> */
[----:B--2---:R-:W-:Y:S01]  /*c390*/  SHF.R.U32.HI R16, RZ, 0x11, R16 ;  /* 0x00000011ff107819 */ /* 0x004fe20000011610 */
        /* <DEDUP_REMOVED lines=17> */
.L_x_224:
[----:B------:R-:W-:Y:S05]  /*c4b0*/  @!P1 BRA `(.L_x_226) ;  /* 0x0000000400609947 */ /* 0x000fea0003800000 */
[----:B------:R-:W-:Y:S02]  /*c4c0*/  ISETP.GE.U32.AND P2, PT, R3, 0x8, PT ;  /* 0x000000080300780c */ /* 0x000fe40003f46070 */
[----:B------:R-:W-:-:S11]  /*c4d0*/  ISETP.NE.AND P3, PT, R2, RZ, PT ;  /* 0x000000ff0200720c */ /* 0x000fd60003f65270 */
[----:B------:R-:W-:Y:S05]  /*c4e0*/  @!P2 BRA `(.L_x_227) ;  /* 0x00000000009ca947 */ /* 0x000fea0003800000 */
[----:B------:R-:W-:-:S05]  /*c4f0*/  IMAD R12, R22, 0x4, R1 ;  /* 0x00000004160c7824 */ /* 0x000fca00078e0201 */
[----:B------:R-:W3:Y:S04]  /*c500*/  LDL.128 R4, [R12] ;  /* 0x000000000c047983 */ /* 0x000ee80000100c00 */
[----:B------:R0:W4:Y:S01]  /*c510*/  LDL.128 R8, [R12+0x10] ;  /* 0x000010000c087983 */ /* 0x0001220000100c00 */
[C---:B------:R-:W-:Y:S02]  /*c520*/  VIADD R14, R22.reuse, 0x2 ;  /* 0x00000002160e7836 */ /* 0x040fe40000000000 */
[C---:B0-----:R-:W-:Y:S01]  /*c530*/  VIADD R12, R22.reuse, 0x5 ;  /* 0x00000005160c7836 */ /* 0x041fe20000000000 */
[----:B---3--:R-:W-:Y:S01]  /*c540*/  SHF.R.U32.HI R13, RZ, 0x11, R5 ;  /* 0x00000011ff0d7819 */ /* 0x008fe20000011605 */
        /* <DEDUP_REMOVED lines=12> */
[----:B----4-:R-:W-:Y:S02]  /*c610*/  SHF.R.U32.HI R8, RZ, 0x11, R8 ;  /* 0x00000011ff087819 */ /* 0x010fe40000011608 */
        /* <DEDUP_REMOVED lines=20> */
.L_x_227:
[----:B------:R-:W-:Y:S05]  /*c760*/  @!P3 BRA `(.L_x_226) ;  /* 0x0000000000b4b947 */ /* 0x000fea0003800000 */
[----:B------:R-:W-:Y:S02]  /*c770*/  ISETP.GE.U32.AND P2, PT, R2, 0x4, PT ;  /* 0x000000040200780c */ /* 0x000fe40003f46070 */
[----:B------:R-:W-:-:S04]  /*c780*/  LOP3.LUT R10, R0, 0x3, RZ, 0xc0, !PT ;  /* 0x00000003000a7812 */ /* 0x000fc800078ec0ff */
[----:B------:R-:W-:-:S07]  /*c790*/  ISETP.NE.AND P3, PT, R10, RZ, PT ;  /* 0x000000ff0a00720c */ /* 0x000fce0003f65270 */
[----:B------:R-:W-:Y:S06]  /*c7a0*/  @!P2 BRA `(.L_x_228) ;  /* 0x000000000050a947 */ /* 0x000fec0003800000 */
[----:B------:R-:W-:-:S06]  /*c7b0*/  IMAD R4, R22, 0x4, R1 ;  /* 0x0000000416047824 */ /* 0x000fcc00078e0201 */
[----:B------:R-:W3:Y:S01]  /*c7c0*/  LDL.128 R4, [R4] ;  /* 0x0000000004047983 */ /* 0x000ee20000100c00 */
[C---:B------:R-:W-:Y:S01]  /*c7d0*/  VIADD R8, R22.reuse, 0x1 ;  /* 0x0000000116087836 */ /* 0x040fe20000000000 */
[----:B---3--:R-:W-:Y:S02]  /*c7e0*/  SHF.R.U32.HI R5, RZ, 0x11, R5 ;  /* 0x00000011ff057819 */ /* 0x008fe40000011605 */
        /* <DEDUP_REMOVED lines=16> */
.L_x_228:
[----:B------:R-:W-:Y:S05]  /*c8f0*/  @!P3 BRA `(.L_x_226) ;  /* 0x000000000050b947 */ /* 0x000fea0003800000 */
[----:B------:R-:W-:-:S05]  /*c900*/  IMAD R4, R22, 0x4, R1 ;  /* 0x0000000416047824 */ /* 0x000fca00078e0201 */
[----:B------:R-:W3:Y:S01]  /*c910*/  LDL.64 R6, [R4] ;  /* 0x0000000004067983 */ /* 0x000ee20000100a00 */
[----:B------:R-:W-:Y:S02]  /*c920*/  ISETP.NE.AND P2, PT, R10, 0x1, PT ;  /* 0x000000010a00780c */ /* 0x000fe40003f45270 */
[----:B---3--:R-:W-:-:S04]  /*c930*/  SHF.R.U32.HI R6, RZ, 0x11, R6 ;  /* 0x00000011ff067819 */ /* 0x008fc80000011606 */
[----:B------:R-:W-:-:S04]  /*c940*/  LOP3.LUT R5, R6, 0x1, RZ, 0xc0, !PT ;  /* 0x0000000106057812 */ /* 0x000fc800078ec0ff */
[----:B------:R-:W-:-:S04]  /*c950*/  SHF.L.U32 R6, R5, R22, RZ ;  /* 0x0000001605067219 */ /* 0x000fc800000006ff */
[----:B------:R-:W-:Y:S01]  /*c960*/  LOP3.LUT R25, R6, R25, RZ, 0xfc, !PT ;  /* 0x0000001906197212 */ /* 0x000fe200078efcff */
[----:B------:R-:W-:Y:S06]  /*c970*/  @!P2 BRA `(.L_x_226) ;  /* 0x000000000030a947 */ /* 0x000fec0003800000 */
[----:B------:R-:W3:Y:S01]  /*c980*/  LDL R4, [R4+0x8] ;  /* 0x0000080004047983 */ /* 0x000ee20000100800 */
[----:B------:R-:W-:Y:S01]  /*c990*/  ISETP.NE.AND P2, PT, R10, 0x2, PT ;  /* 0x000000020a00780c */ /* 0x000fe20003f45270 */
[----:B------:R-:W-:Y:S01]  /*c9a0*/  VIADD R5, R22, 0x1 ;  /* 0x0000000116057836 */ /* 0x000fe20000000000 */
[----:B------:R-:W-:-:S04]  /*c9b0*/  SHF.R.U32.HI R7, RZ, 0x11, R7 ;  /* 0x00000011ff077819 */ /* 0x000fc80000011607 */
[----:B------:R-:W-:-:S04]  /*c9c0*/  LOP3.LUT R6, R7, 0x1, RZ, 0xc0, !PT ;  /* 0x0000000107067812 */ /* 0x000fc800078ec0ff */
[----:B------:R-:W-:-:S03]  /*c9d0*/  SHF.L.U32 R6, R6, R5, RZ ;  /* 0x0000000506067219 */ /* 0x000fc600000006ff */
[----:B------:R-:W-:Y:S01]  /*c9e0*/  @P2 VIADD R22, R22, 0x2 ;  /* 0x0000000216162836 */ /* 0x000fe20000000000 */
[----:B------:R-:W-:Y:S02]  /*c9f0*/  LOP3.LUT R25, R6, R25, RZ, 0xfc, !PT ;  /* 0x0000001906197212 */ /* 0x000fe400078efcff */
[----:B---3--:R-:W-:-:S04]  /*ca00*/  @P2 SHF.R.U32.HI R7, RZ, 0x11, R4 ;  /* 0x00000011ff072819 */ /* 0x008fc80000011604 */
[----:B------:R-:W-:-:S04]  /*ca10*/  @P2 LOP3.LUT R7, R7, 0x1, RZ, 0xc0, !PT ;  /* 0x0000000107072812 */ /* 0x000fc800078ec0ff */
[----:B------:R-:W-:-:S04]  /*ca20*/  @P2 SHF.L.U32 R22, R7, R22, RZ ;  /* 0x0000001607162219 */ /* 0x000fc800000006ff */
[----:B------:R-:W-:-:S07]  /*ca30*/  @P2 LOP3.LUT R25, R22, R25, RZ, 0xfc, !PT ;  /* 0x0000001916192212 */ /* 0x000fce00078efcff */
.L_x_226:
[----:B------:R0:W-:Y:S01]  /*ca40*/  STG.E desc[UR6][R20.64+0x44], R25 ;  /* 0x0000441914007986 */ /* 0x0001e2000c101906 */
[----:B-1----:R-:W-:Y:S01]  /*ca50*/  CS2R R22, SRZ ;  /* 0x0000000000167805 */ /* 0x002fe2000001ff00 */
[----:B------:R-:W-:Y:S06]  /*ca60*/  @!P0 BRA `(.L_x_229) ;  /* 0x00000004004c8947 */ /* 0x000fec0003800000 */
[----:B------:R-:W-:Y:S01]  /*ca70*/  LOP3.LUT R22, R0, 0xfffffff0, RZ, 0xc0, !PT ;  /* 0xfffffff000167812 */ /* 0x000fe200078ec0ff */
[----:B------:R-:W-:Y:S01]  /*ca80*/  VIADD R24, R1, 0x20 ;  /* 0x0000002001187836 */ /* 0x000fe20000000000 */
[----:B------:R-:W-:Y:S01]  /*ca90*/  UMOV UR4, URZ ;  /* 0x000000ff00047c82 */ /* 0x000fe20008000000 */
[----:B------:R-:W-:-:S07]  /*caa0*/  IMAD.MOV.U32 R23, RZ, RZ, RZ ;  /* 0x000000ffff177224 */ /* 0x000fce00078e00ff */
.L_x_230:
        /* <DEDUP_REMOVED lines=8> */
[----:B-1----:R-:W-:Y:S01]  /*cb30*/  VIADD R24, R24, 0x40 ;  /* 0x0000004018187836 */ /* 0x002fe20000000000 */
        /* <DEDUP_REMOVED lines=70> */
.L_x_229:
        /* <DEDUP_REMOVED lines=8> */
[C---:B-1----:R-:W-:Y:S01]  /*d020*/  VIADD R12, R22.reuse, 0x5 ;  /* 0x00000005160c7836 */ /* 0x042fe20000000000 */
        /* <DEDUP_REMOVED lines=34> */
.L_x_232:
        /* <DEDUP_REMOVED lines=25> */
.L_x_233:
        /* <DEDUP_REMOVED lines=21> */
.L_x_231:
        /* <DEDUP_REMOVED lines=8> */
.L_x_235:
        /* <DEDUP_REMOVED lines=79> */
.L_x_234:
        /* <DEDUP_REMOVED lines=43> */
.L_x_237:
        /* <DEDUP_REMOVED lines=25> */
.L_x_238:
        /* <DEDUP_REMOVED lines=21> */
.L_x_236:
[----:B------:R0:W-:Y:S01]  /*e030*/  STG.E desc[UR6][R20.64+0x4c], R25 ;  /* 0x00004c1914007986 */ /* 0x0001e2000c101906 */
[----:B-1----:R-:W-:Y:S01]  /*e040*/  CS2R R22, SRZ ;  /* 0x0000000000167805 */ /* 0x002fe2000001ff00 */
[----:B------:R-:W-:Y:S06]  /*e050*/  @!P0 BRA `(.L_x_239) ;  /* 0x00000004004c8947 */ /* 0x000fec0003800000 */
[----:B------:R-:W-:Y:S01]  /*e060*/  LOP3.LUT R22, R0, 0xfffffff0, RZ, 0xc0, !PT ;  /* 0xfffffff000167812 */ /* 0x000fe200078ec0ff */
[----:B------:R-:W-:Y:S01]  /*e070*/  VIADD R24, R1, 0x20 ;  /* 0x0000002001187836 */ /* 0x000fe20000000000 */
[----:B------:R-:W-:Y:S01]  /*e080*/  UMOV UR4, URZ ;  /* 0x000000ff00047c82 */ /* 0x000fe20008000000 */
[----:B------:R-:W-:-:S07]  /*e090*/  IMAD.MOV.U32 R23, RZ, RZ, RZ ;  /* 0x000000ffff177224 */ /* 0x000fce00078e00ff */
.L_x_240:
        /* <DEDUP_REMOVED lines=79> */
.L_x_239:
[----:B------:R-:W-:Y:S01]  /*e590*/  VIADD R3, R3, 0xffffffff ;  /* 0xffffffff03037836 */ /* 0x000fe20000000000 */
[----:B------:R-:W-:Y:S06]  /*e5a0*/  @!P1 BRA `(.L_x_241) ;  /* 0x0000000400609947 */ /* 0x000fec0003800000 */
        /* <DEDUP_REMOVED lines=42> */
.L_x_242:
        /* <DEDUP_REMOVED lines=25> */
.L_x_243:
        /* <DEDUP_REMOVED lines=21> */
.L_x_241:
[----:B------:R1:W-:Y:S01]  /*eb30*/  STG.E desc[UR6][R20.64+0x50], R23 ;  /* 0x0000501714007986 */ /* 0x0003e2000c101906 */
[----:B------:R-:W-:Y:S02]  /*eb40*/  IMAD.MOV.U32 R22, RZ, RZ, RZ ;  /* 0x000000ffff167224 */ /* 0x000fe400078e00ff */
[----:B--2---:R-:W-:Y:S01]  /*eb50*/  IMAD.MOV.U32 R27, RZ, RZ, RZ ;  /* 0x000000ffff1b7224 */ /* 0x004fe200078e00ff */
[----:B------:R-:W-:Y:S06]  /*eb60*/  @!P0 BRA `(.L_x_244) ;  /* 0x00000004004c8947 */ /* 0x000fec0003800000 */
[----:B------:R-:W-:Y:S01]  /*eb70*/  LOP3.LUT R22, R0, 0xfffffff0, RZ, 0xc0, !PT ;  /* 0xfffffff000167812 */ /* 0x000fe200078ec0ff */
[----:B-1----:R-:W-:Y:S01]  /*eb80*/  VIADD R23, R1, 0x20 ;  /* 0x0000002001177836 */ /* 0x002fe20000000000 */
[----:B------:R-:W-:Y:S01]  /*eb90*/  UMOV UR4, URZ ;  /* 0x000000ff00047c82 */ /* 0x000fe20008000000 */
[----:B------:R-:W-:-:S07]  /*eba0*/  IMAD.MOV.U32 R27, RZ, RZ, RZ ;  /* 0x000000ffff1b7224 */ /* 0x000fce00078e00ff */
.L_x_245:
        /* <DEDUP_REMOVED lines=79> */
.L_x_244:
[----:B------:R-:W-:Y:S05]  /*f0a0*/  @!P1 BRA `(.L_x_246) ;  /* 0x0000000400609947 */ /* 0x000fea0003800000 */
[----:B------:R-:W-:Y:S02]  /*f0b0*/  ISETP.GE.U32.AND P2, PT, R3, 0x7, PT ;  /* 0x000000070300780c */ /* 0x000fe40003f46070 */
[----:B------:R-:W-:-:S11]  /*f0c0*/  ISETP.NE.AND P3, PT, R2, RZ, PT ;  /* 0x000000ff0200720c */ /* 0x000fd60003f65270 */
[----:B------:R-:W-:Y:S05]  /*f0d0*/  @!P2 BRA `(.L_x_247) ;  /* 0x00000000009ca947 */ /* 0x000fea0003800000 */
[----:B------:R-:W-:-:S05]  /*f0e0*/  IMAD R12, R22, 0x4, R1 ;  /* 0x00000004160c7824 */ /* 0x000fca00078e0201 */
[----:B------:R-:W2:Y:S04]  /*f0f0*/  LDL.128 R4, [R12] ;  /* 0x000000000c047983 */ /* 0x000ea80000100c00 */
[----:B------:R3:W4:Y:S01]  /*f100*/  LDL.128 R8, [R12+0x10] ;  /* 0x000010000c087983 */ /* 0x0007220000100c00 */
[C---:B------:R-:W-:Y:S02]  /*f110*/  VIADD R14, R22.reuse, 0x2 ;  /* 0x00000002160e7836 */ /* 0x040fe40000000000 */
[C---:B---3--:R-:W-:Y:S01]  /*f120*/  VIADD R12, R22.reuse, 0x5 ;  /* 0x00000005160c7836 */ /* 0x048fe20000000000 */
        /* <DEDUP_REMOVED lines=34> */
.L_x_247:
        /* <DEDUP_REMOVED lines=25> */
.L_x_248:
        /* <DEDUP_REMOVED lines=21> */
.L_x_246:
        /* <DEDUP_REMOVED lines=8> */
.L_x_250:
        /* <DEDUP_REMOVED lines=79> */
.L_x_249:
        /* <DEDUP_REMOVED lines=43> */
.L_x_252:
        /* <DEDUP_REMOVED lines=25> */
.L_x_253:
        /* <DEDUP_REMOVED lines=21> */
.L_x_251:
[----:B------:R0:W-:Y:S01]  /*10130*/  STG.E desc[UR6][R20.64+0x58], R25 ;  /* 0x0000581914007986 */ /* 0x0001e2000c101906 */
[----:B-1----:R-:W-:Y:S01]  /*10140*/  CS2R R22, SRZ ;  /* 0x0000000000167805 */ /* 0x002fe2000001ff00 */
[----:B------:R-:W-:Y:S06]  /*10150*/  @!P0 BRA `(.L_x_254) ;  /* 0x00000004004c8947 */ /* 0x000fec0003800000 */
[----:B------:R-:W-:Y:S01]  /*10160*/  LOP3.LUT R22, R0, 0xfffffff0, RZ, 0xc0, !PT ;  /* 0xfffffff000167812 */ /* 0x000fe200078ec0ff */
[----:B------:R-:W-:Y:S01]  /*10170*/  VIADD R24, R1, 0x20 ;  /* 0x0000002001187836 */ /* 0x000fe20000000000 */
[----:B------:R-:W-:Y:S01]  /*10180*/  UMOV UR4, URZ ;  /* 0x000000ff00047c82 */ /* 0x000fe20008000000 */
[----:B------:R-:W-:-:S07]  /*10190*/  IMAD.MOV.U32 R23, RZ, RZ, RZ ;  /* 0x000000ffff177224 */ /* 0x000fce00078e00ff */
.L_x_255:
        /* <DEDUP_REMOVED lines=79> */
.L_x_254:
        /* <DEDUP_REMOVED lines=43> */
.L_x_257:
        /* <DEDUP_REMOVED lines=25> */
.L_x_258:
        /* <DEDUP_REMOVED lines=21> */
.L_x_256:
        /* <DEDUP_REMOVED lines=8> */
.L_x_260:
        /* <DEDUP_REMOVED lines=79> */
.L_x_259:
[----:B------:R-:W-:Y:S05]  /*11190*/  @!P1 BRA `(.L_x_261) ;  /* 0x00000004004c9947 */ /* 0x000fea0003800000 */
[----:B------:R-:W-:Y:S02]  /*111a0*/  ISETP.GE.U32.AND P2, PT, R3, 0x7, PT ;  /* 0x000000070300780c */ /* 0x000fe40003f46070 */
[----:B------:R-:W-:-:S11]  /*111b0*/  ISETP.NE.AND P3, PT, R2, RZ, PT ;  /* 0x000000ff0200720c */ /* 0x000fd60003f65270 */
[----:B------:R-:W-:Y:S05]  /*111c0*/  @!P2 BRA `(.L_x_262) ;  /* 0x000000000094a947 */ /* 0x000fea0003800000 */
[----:B------:R-:W-:-:S05]  /*111d0*/  IMAD R7, R22, 0x4, R1 ;  /* 0x0000000416077824 */ /* 0x000fca00078e0201 */
        /* <DEDUP_REMOVED lines=36> */
.L_x_262:
[----:B------:R-:W-:Y:S05]  /*11420*/  @!P3 BRA `(.L_x_261) ;  /* 0x0000000000a8b947 */ /* 0x000fea0003800000 */
[----:B------:R-:W-:Y:S02]  /*11430*/  ISETP.GE.U32.AND P2, PT, R2, 0x4, PT ;  /* 0x000000040200780c */ /* 0x000fe40003f46070 */
[----:B------:R-:W-:-:S04]  /*11440*/  LOP3.LUT R11, R0, 0x3, RZ, 0xc0, !PT ;  /* 0x00000003000b7812 */ /* 0x000fc800078ec0ff */
[----:B------:R-:W-:-:S07]  /*11450*/  ISETP.NE.AND P3, PT, R11, RZ, PT ;  /* 0x000000ff0b00720c */ /* 0x000fce0003f65270 */
[----:B------:R-:W-:Y:S06]  /*11460*/  @!P2 BRA `(.L_x_263) ;  /* 0x00000000004ca947 */ /* 0x000fec0003800000 */
[----:B------:R-:W-:-:S05]  /*11470*/  IMAD R4, R22, 0x4, R1 ;  /* 0x0000000416047824 */ /* 0x000fca00078e0201 */
[----:B------:R-:W2:Y:S04]  /*11480*/  LDL.U8 R7, [R4+0x7] ;  /* 0x0000070004077983 */ /* 0x000ea80000100000 */
[----:B------:R-:W3:Y:S04]  /*11490*/  LDL.U8 R9, [R4+0xb] ;  /* 0x00000b0004097983 */ /* 0x000ee80000100000 */
[----:B------:R-:W4:Y:S04]  /*114a0*/  LDL.U8 R5, [R4+0x3] ;  /* 0x0000030004057983 */ /* 0x000f280000100000 */
[----:B------:R-:W5:Y:S01]  /*114b0*/  LDL.U8 R10, [R4+0xf] ;  /* 0x00000f00040a7983 */ /* 0x000f620000100000 */
        /* <DEDUP_REMOVED lines=14> */
.L_x_263:
[----:B------:R-:W-:Y:S05]  /*115a0*/  @!P3 BRA `(.L_x_261) ;  /* 0x000000000048b947 */ /* 0x000fea0003800000 */
[----:B------:R-:W-:-:S05]  /*115b0*/  IMAD R4, R22, 0x4, R1 ;  /* 0x0000000416047824 */ /* 0x000fca00078e0201 */
[----:B------:R-:W2:Y:S01]  /*115c0*/  LDL.U8 R5, [R4+0x3] ;  /* 0x0000030004057983 */ /* 0x000ea20000100000 */
[----:B------:R-:W-:Y:S02]  /*115d0*/  ISETP.NE.AND P2, PT, R11, 0x1, PT ;  /* 0x000000010b00780c */ /* 0x000fe40003f45270 */
[----:B--2---:R-:W-:-:S04]  /*115e0*/  LOP3.LUT R5, R5, 0x1, RZ, 0xc0, !PT ;  /* 0x0000000105057812 */ /* 0x004fc800078ec0ff */
[----:B------:R-:W-:-:S04]  /*115f0*/  SHF.L.U32 R6, R5, R22, RZ ;  /* 0x0000001605067219 */ /* 0x000fc800000006ff */
[----:B------:R-:W-:-:S03]  /*11600*/  LOP3.LUT R27, R6, R27, RZ, 0xfc, !PT ;  /* 0x0000001b061b7212 */ /* 0x000fc600078efcff */
[----:B------:R-:W-:Y:S05]  /*11610*/  @!P2 BRA `(.L_x_261) ;  /* 0x00000000002ca947 */ /* 0x000fea0003800000 */
[----:B------:R-:W-:Y:S01]  /*11620*/  ISETP.NE.AND P2, PT, R11, 0x2, PT ;  /* 0x000000020b00780c */ /* 0x000fe20003f45270 */
[----:B------:R-:W2:-:S12]  /*11630*/  LDL.U8 R6, [R4+0x7] ;  /* 0x0000070004067983 */ /* 0x000e980000100000 */
[----:B------:R-:W3:Y:S01]  /*11640*/  @P2 LDL.U8 R7, [R4+0xb] ;  /* 0x00000b0004072983 */ /* 0x000ee20000100000 */
        /* <DEDUP_REMOVED lines=8> */
.L_x_261:
        /* <DEDUP_REMOVED lines=8> */
.L_x_265:
        /* <DEDUP_REMOVED lines=79> */
.L_x_264:
        /* <DEDUP_REMOVED lines=43> */
.L_x_267:
        /* <DEDUP_REMOVED lines=25> */
.L_x_268:
        /* <DEDUP_REMOVED lines=21> */
.L_x_266:
[----:B------:R0:W-:Y:S01]  /*121d0*/  STG.E desc[UR6][R20.64+0x64], R25 ;  /* 0x0000641914007986 */ /* 0x0001e2000c101906 */
[----:B-1----:R-:W-:Y:S01]  /*121e0*/  CS2R R22, SRZ ;  /* 0x0000000000167805 */ /* 0x002fe2000001ff00 */
[----:B------:R-:W-:Y:S06]  /*121f0*/  @!P0 BRA `(.L_x_269) ;  /* 0x00000004004c8947 */ /* 0x000fec0003800000 */
[----:B------:R-:W-:Y:S01]  /*12200*/  LOP3.LUT R22, R0, 0xfffffff0, RZ, 0xc0, !PT ;  /* 0xfffffff000167812 */ /* 0x000fe200078ec0ff */
[----:B------:R-:W-:Y:S01]  /*12210*/  VIADD R24, R1, 0x20 ;  /* 0x0000002001187836 */ /* 0x000fe20000000000 */
[----:B------:R-:W-:Y:S01]  /*12220*/  UMOV UR4, URZ ;  /* 0x000000ff00047c82 */ /* 0x000fe20008000000 */
[----:B------:R-:W-:-:S07]  /*12230*/  IMAD.MOV.U32 R23, RZ, RZ, RZ ;  /* 0x000000ffff177224 */ /* 0x000fce00078e00ff */
.L_x_270:
        /* <DEDUP_REMOVED lines=79> */
.L_x_269:
        /* <DEDUP_REMOVED lines=43> */
.L_x_272:
        /* <DEDUP_REMOVED lines=25> */
.L_x_273:
        /* <DEDUP_REMOVED lines=21> */
.L_x_271:
        /* <DEDUP_REMOVED lines=8> */
.L_x_275:
        /* <DEDUP_REMOVED lines=79> */
.L_x_274:
        /* <DEDUP_REMOVED lines=43> */
.L_x_277:
        /* <DEDUP_REMOVED lines=25> */
.L_x_278:
        /* <DEDUP_REMOVED lines=21> */
.L_x_276:
[----:B------:R0:W-:Y:S01]  /*137c0*/  STG.E desc[UR6][R20.64+0x6c], R25 ;  /* 0x00006c1914007986 */ /* 0x0001e2000c101906 */
[----:B-1----:R-:W-:Y:S01]  /*137d0*/  CS2R R22, SRZ ;  /* 0x0000000000167805 */ /* 0x002fe2000001ff00 */
[----:B------:R-:W-:Y:S06]  /*137e0*/  @!P0 BRA `(.L_x_279) ;  /* 0x00000004004c8947 */ /* 0x000fec0003800000 */
[----:B------:R-:W-:Y:S01]  /*137f0*/  LOP3.LUT R22, R0, 0xfffffff0, RZ, 0xc0, !PT ;  /* 0xfffffff000167812 */ /* 0x000fe200078ec0ff */
[----:B------:R-:W-:Y:S01]  /*13800*/  VIADD R24, R1, 0x20 ;  /* 0x0000002001187836 */ /* 0x000fe20000000000 */
[----:B------:R-:W-:Y:S01]  /*13810*/  UMOV UR4, URZ ;  /* 0x000000ff00047c82 */ /* 0x000fe20008000000 */
[----:B------:R-:W-:-:S07]  /*13820*/  IMAD.MOV.U32 R23, RZ, RZ, RZ ;  /* 0x000000ffff177224 */ /* 0x000fce00078e00ff */
.L_x_280:
        /* <DEDUP_REMOVED lines=79> */
.L_x_279:
        /* <DEDUP_REMOVED lines=43> */
.L_x_282:
        /* <DEDUP_REMOVED lines=25> */
.L_x_283:
        /* <DEDUP_REMOVED lines=21> */
.L_x_281:
        /* <DEDUP_REMOVED lines=8> */
.L_x_285:
        /* <DEDUP_REMOVED lines=79> */
.L_x_284:
        /* <DEDUP_REMOVED lines=43> */
.L_x_287:
        /* <DEDUP_REMOVED lines=25> */
.L_x_288:
        /* <DEDUP_REMOVED lines=21> */
.L_x_286:
[----:B------:R0:W-:Y:S01]  /*14db0*/  STG.E desc[UR6][R20.64+0x74], R25 ;  /* 0x0000741914007986 */ /* 0x0001e2000c101906 */
[----:B-1----:R-:W-:Y:S01]  /*14dc0*/  CS2R R22, SRZ ;  /* 0x0000000000167805 */ /* 0x002fe2000001ff00 */
[----:B------:R-:W-:Y:S06]  /*14dd0*/  @!P0 BRA `(.L_x_289) ;  /* 0x00000004004c8947 */ /* 0x000fec0003800000 */
[----:B------:R-:W-:Y:S01]  /*14de0*/  LOP3.LUT R22, R0, 0xfffffff0, RZ, 0xc0, !PT ;  /* 0xfffffff000167812 */ /* 0x000fe200078ec0ff */
[----:B------:R-:W-:Y:S01]  /*14df0*/  VIADD R24, R1, 0x20 ;  /* 0x0000002001187836 */ /* 0x000fe20000000000 */
[----:B------:R-:W-:Y:S01]  /*14e00*/  UMOV UR4, URZ ;  /* 0x000000ff00047c82 */ /* 0x000fe20008000000 */
[----:B------:R-:W-:-:S07]  /*14e10*/  IMAD.MOV.U32 R23, RZ, RZ, RZ ;  /* 0x000000ffff177224 */ /* 0x000fce00078e00ff */
.L_x_290:
        /* <DEDUP_REMOVED lines=79> */
.L_x_289:
        /* <DEDUP_REMOVED lines=43> */
.L_x_292:
        /* <DEDUP_REMOVED lines=25> */
.L_x_293:
        /* <DEDUP_REMOVED lines=21> */
.L_x_291:
        /* <DEDUP_REMOVED lines=8> */
.L_x_295:
        /* <DEDUP_REMOVED lines=11> */
[----:B------:R-:W-:Y:S01]  /*159d0*/  SHF.L.U32 R5, R5, UR5, RZ ;  /* 0x0000000505057c19 */ /* 0x000fe200080006ff */
[----:B------:R-:W-:-:S02]  /*159e0*/  UIADD3 UR5, UPT, UPT, UR4, 0x2, URZ ;  /* 0x0000000204057890 */ /* 0x000fc4000fffe0ff */
[----:B------:R-:W-:Y:S02]  /*159f0*/  SHF.L.U32 R4, R4, UR4, RZ ;  /* 0x0000000404047c19 */ /* 0x000fe400080006ff */
[----:B------:R-:W-:Y:S02]  /*15a00*/  SHF.R.U32.HI R6, RZ, 0x1f, R6 ;  /* 0x0000001fff067819 */ /* 0x000fe40000011606 */
[----:B------:R-:W-:Y:S02]  /*15a10*/  SHF.R.U32.HI R7, RZ, 0x1f, R7 ;  /* 0x0000001fff077819 */ /* 0x000fe40000011607 */
[----:B------:R-:W-:Y:S02]  /*15a20*/  LOP3.LUT R4, R5, R4, R25, 0xfe, !PT ;  /* 0x0000000405047212 */ /* 0x000fe400078efe19 */
[----:B------:R-:W-:Y:S01]  /*15a30*/  SHF.L.U32 R5, R6, UR5, RZ ;  /* 0x0000000506057c19 */ /* 0x000fe200080006ff */
[----:B------:R-:W-:Y:S01]  /*15a40*/  UIADD3 UR5, UPT, UPT, UR4, 0x6, URZ ;  /* 0x0000000604057890 */ /* 0x000fe2000fffe0ff */
[----:B------:R-:W-:Y:S01]  /*15a50*/  SHF.L.U32 R7, R7, UR8, RZ ;  /* 0x0000000807077c19 */ /* 0x000fe200080006ff */
[----:B------:R-:W-:Y:S01]  /*15a60*/  UIADD3 UR8, UPT, UPT, UR4, 0x7, URZ ;  /* 0x0000000704087890 */ /* 0x000fe2000fffe0ff */
[----:B----4-:R-:W-:-:S02]  /*15a70*/  SHF.R.U32.HI R8, RZ, 0x1f, R8 ;  /* 0x0000001fff087819 */ /* 0x010fc40000011608 */
[----:B------:R-:W-:Y:S02]  /*15a80*/  SHF.R.U32.HI R9, RZ, 0x1f, R9 ;  /* 0x0000001fff097819 */ /* 0x000fe40000011609 */
[----:B------:R-:W-:Y:S02]  /*15a90*/  LOP3.LUT R4, R7, R5, R4, 0xfe, !PT ;  /* 0x0000000507047212 */ /* 0x000fe400078efe04 */
[----:B------:R-:W-:Y:S01]  /*15aa0*/  SHF.L.U32 R5, R8, UR9, RZ ;  /* 0x0000000908057c19 */ /* 0x000fe200080006ff */
[----:B------:R-:W-:Y:S01]  /*15ab0*/  UIADD3 UR9, UPT, UPT, UR4, 0x8, URZ ;  /* 0x0000000804097890 */ /* 0x000fe2000fffe0ff */
[----:B------:R-:W-:Y:S01]  /*15ac0*/  SHF.L.U32 R9, R9, UR10, RZ ;  /* 0x0000000a09097c19 */ /* 0x000fe200080006ff */
[----:B------:R-:W-:Y:S01]  /*15ad0*/  UIADD3 UR10, UPT, UPT, UR4, 0x9, URZ ;  /* 0x00000009040a7890 */ /* 0x000fe2000fffe0ff */
[----:B------:R-:W-:Y:S02]  /*15ae0*/  SHF.R.U32.HI R10, RZ, 0x1f, R10 ;  /* 0x0000001fff0a7819 */ /* 0x000fe4000001160a */
[----:B------:R-:W-:-:S02]  /*15af0*/  SHF.R.U32.HI R11, RZ, 0x1f, R11 ;  /* 0x0000001fff0b7819 */ /* 0x000fc4000001160b */
[----:B------:R-:W-:Y:S02]  /*15b00*/  LOP3.LUT R4, R9, R5, R4, 0xfe, !PT ;  /* 0x0000000509047212 */ /* 0x000fe400078efe04 */
[----:B------:R-:W-:Y:S01]  /*15b10*/  SHF.L.U32 R5, R10, UR5, RZ ;  /* 0x000000050a057c19 */ /* 0x000fe200080006ff */
[----:B------:R-:W-:Y:S01]  /*15b20*/  UIADD3 UR5, UPT, UPT, UR4, 0xa, URZ ;  /* 0x0000000a04057890 */ /* 0x000fe2000fffe0ff */
[----:B------:R-:W-:Y:S01]  /*15b30*/  SHF.L.U32 R11, R11, UR8, RZ ;  /* 0x000000080b0b7c19 */ /* 0x000fe200080006ff */
[----:B------:R-:W-:Y:S01]  /*15b40*/  UIADD3 UR8, UPT, UPT, UR4, 0xb, URZ ;  /* 0x0000000b04087890 */ /* 0x000fe2000fffe0ff */
[----:B-----5:R-:W-:Y:S02]  /*15b50*/  SHF.R.U32.HI R12, RZ, 0x1f, R12 ;  /* 0x0000001fff0c7819 */ /* 0x020fe4000001160c */
[----:B------:R-:W-:Y:S02]  /*15b60*/  SHF.R.U32.HI R13, RZ, 0x1f, R13 ;  /* 0x0000001fff0d7819 */ /* 0x000fe4000001160d */
[----:B------:R-:W-:-:S02]  /*15b70*/  LOP3.LUT R4, R11, R5, R4, 0xfe, !PT ;  /* 0x000000050b047212 */ /* 0x000fc400078efe04 */
[----:B------:R-:W-:Y:S01]  /*15b80*/  SHF.L.U32 R5, R12, UR9, RZ ;  /* 0x000000090c057c19 */ /* 0x000fe200080006ff */
[----:B------:R-:W-:Y:S01]  /*15b90*/  UIADD3 UR9, UPT, UPT, UR4, 0xe, URZ ;  /* 0x0000000e04097890 */ /* 0x000fe2000fffe0ff */
[----:B------:R-:W-:Y:S01]  /*15ba0*/  SHF.L.U32 R13, R13, UR10, RZ ;  /* 0x0000000a0d0d7c19 */ /* 0x000fe200080006ff */
[----:B------:R-:W-:Y:S01]  /*15bb0*/  UIADD3 UR10, UPT, UPT, UR4, 0xf, URZ ;  /* 0x0000000f040a7890 */ /* 0x000fe2000fffe0ff */
[----:B------:R-:W-:Y:S02]  /*15bc0*/  SHF.R.U32.HI R14, RZ, 0x1f, R14 ;  /* 0x0000001fff0e7819 */ /* 0x000fe4000001160e */
[----:B------:R-:W-:Y:S02]  /*15bd0*/  SHF.R.U32.HI R15, RZ, 0x1f, R15 ;  /* 0x0000001fff0f7819 */ /* 0x000fe4000001160f */
        /* <DEDUP_REMOVED lines=8> */
[----:B------:R-:W-:Y:S02]  /*15c60*/  LOP3.LUT R4, R15, R5, R4, 0xfe, !PT ;  /* 0x000000050f047212 */ /* 0x000fe400078efe04 */
[----:B------:R-:W-:Y:S02]  /*15c70*/  SHF.L.U32 R5, R16, UR5, RZ ;  /* 0x0000000510057c19 */ /* 0x000fe400080006ff */
[----:B------:R-:W-:Y:S02]  /*15c80*/  ISETP.NE.AND P0, PT, R22, UR4, PT ;  /* 0x0000000416007c0c */ /* 0x000fe4000bf05270 */
[----:B------:R-:W-:Y:S02]  /*15c90*/  SHF.L.U32 R17, R17, UR8, RZ ;  /* 0x0000000811117c19 */ /* 0x000fe400080006ff */
[----:B------:R-:W-:Y:S02]  /*15ca0*/  SHF.R.U32.HI R18, RZ, 0x1f, R18 ;  /* 0x0000001fff127819 */ /* 0x000fe40000011612 */
[----:B------:R-:W-:-:S02]  /*15cb0*/  SHF.R.U32.HI R19, RZ, 0x1f, R19 ;  /* 0x0000001fff137819 */ /* 0x000fc40000011613 */
[----:B------:R-:W-:Y:S02]  /*15cc0*/  LOP3.LUT R4, R17, R5, R4, 0xfe, !PT ;  /* 0x0000000511047212 */ /* 0x000fe400078efe04 */
[----:B------:R-:W-:Y:S02]  /*15cd0*/  SHF.L.U32 R25, R18, UR9, RZ ;  /* 0x0000000912197c19 */ /* 0x000fe400080006ff */
[----:B------:R-:W-:-:S04]  /*15ce0*/  SHF.L.U32 R19, R19, UR10, RZ ;  /* 0x0000000a13137c19 */ /* 0x000fc800080006ff */
[----:B------:R-:W-:Y:S01]  /*15cf0*/  LOP3.LUT R25, R19, R25, R4, 0xfe, !PT ;  /* 0x0000001913197212 */ /* 0x000fe200078efe04 */
[----:B------:R-:W-:Y:S06]  /*15d00*/  @P0 BRA `(.L_x_295) ;  /* 0xfffffffc00040947 */ /* 0x000fec000383ffff */
.L_x_294:
        /* <DEDUP_REMOVED lines=8> */
[C---:B------:R-:W-:Y:S02]  /*15d90*/  VIADD R14, R22.reuse, 0x2 ;  /* 0x00000002160e7836 */ /* 0x040fe40000000000 */
[----:B0-----:R-:W-:Y:S01]  /*15da0*/  VIADD R3, R22, 0x4 ;  /* 0x0000000416037836 */ /* 0x001fe20000000000 */
[----:B---3--:R-:W-:-:S02]  /*15db0*/  SHF.R.U32.HI R13, RZ, 0x1f, R5 ;  /* 0x0000001fff0d7819 */ /* 0x008fc40000011605 */
[----:B------:R-:W-:Y:S01]  /*15dc0*/  SHF.R.U32.HI R15, RZ, 0x1f, R6 ;  /* 0x0000001fff0f7819 */ /* 0x000fe20000011606 */
[C---:B------:R-:W-:Y:S01]  /*15dd0*/  VIADD R6, R22.reuse, 0x5 ;  /* 0x0000000516067836 */ /* 0x040fe20000000000 */
[----:B------:R-:W-:Y:S01]  /*15de0*/  SHF.R.U32.HI R5, RZ, 0x1f, R4 ;  /* 0x0000001fff057819 */ /* 0x000fe20000011604 */
[----:B------:R-:W-:Y:S01]  /*15df0*/  VIADD R4, R22, 0x3 ;  /* 0x0000000316047836 */ /* 0x000fe20000000000 */
[----:B------:R-:W-:Y:S02]  /*15e00*/  SHF.R.U32.HI R7, RZ, 0x1f, R7 ;  /* 0x0000001fff077819 */ /* 0x000fe40000011607 */
[----:B------:R-:W-:Y:S02]  /*15e10*/  SHF.L.U32 R12, R13, R12, RZ ;  /* 0x0000000c0d0c7219 */ /* 0x000fe400000006ff */
[----:B------:R-:W-:Y:S02]  /*15e20*/  SHF.L.U32 R14, R15, R14, RZ ;  /* 0x0000000e0f0e7219 */ /* 0x000fe400000006ff */
[----:B------:R-:W-:-:S02]  /*15e30*/  SHF.L.U32 R5, R5, R22, RZ ;  /* 0x0000001605057219 */ /* 0x000fc400000006ff */
[----:B----4-:R-:W-:Y:S02]  /*15e40*/  SHF.R.U32.HI R8, RZ, 0x1f, R8 ;  /* 0x0000001fff087819 */ /* 0x010fe40000011608 */
[----:B------:R-:W-:Y:S01]  /*15e50*/  SHF.L.U32 R4, R7, R4, RZ ;  /* 0x0000000407047219 */ /* 0x000fe200000006ff */
[----:B------:R-:W-:Y:S01]  /*15e60*/  VIADD R7, R22, 0x6 ;  /* 0x0000000616077836 */ /* 0x000fe20000000000 */
[----:B------:R-:W-:Y:S02]  /*15e70*/  LOP3.LUT R5, R14, R5, R12, 0xfe, !PT ;  /* 0x000000050e057212 */ /* 0x000fe400078efe0c */
[----:B------:R-:W-:Y:S02]  /*15e80*/  SHF.R.U32.HI R9, RZ, 0x1f, R9 ;  /* 0x0000001fff097819 */ /* 0x000fe40000011609 */
[----:B------:R-:W-:Y:S02]  /*15e90*/  SHF.R.U32.HI R10, RZ, 0x1f, R10 ;  /* 0x0000001fff0a7819 */ /* 0x000fe4000001160a */
[----:B------:R-:W-:Y:S01]  /*15ea0*/  SHF.L.U32 R3, R8, R3, RZ ;  /* 0x0000000308037219 */ /* 0x000fe200000006ff */
[C---:B------:R-:W-:Y:S01]  /*15eb0*/  VIADD R8, R22.reuse, 0x7 ;  /* 0x0000000716087836 */ /* 0x040fe20000000000 */
[----:B------:R-:W-:Y:S01]  /*15ec0*/  SHF.R.U32.HI R11, RZ, 0x1f, R11 ;  /* 0x0000001fff0b7819 */ /* 0x000fe2000001160b */
[----:B------:R-:W-:Y:S01]  /*15ed0*/  VIADD R22, R22, 0x8 ;  /* 0x0000000816167836 */ /* 0x000fe20000000000 */
[----:B------:R-:W-:-:S02]  /*15ee0*/  SHF.L.U32 R6, R9, R6, RZ ;  /* 0x0000000609067219 */ /* 0x000fc400000006ff */
[----:B------:R-:W-:Y:S02]  /*15ef0*/  SHF.L.U32 R7, R10, R7, RZ ;  /* 0x000000070a077219 */ /* 0x000fe400000006ff */
[----:B------:R-:W-:Y:S02]  /*15f00*/  LOP3.LUT R3, R3, R5, R4, 0xfe, !PT ;  /* 0x0000000503037212 */ /* 0x000fe400078efe04 */
[----:B------:R-:W-:Y:S02]  /*15f10*/  SHF.L.U32 R8, R11, R8, RZ ;  /* 0x000000080b087219 */ /* 0x000fe400000006ff */
[----:B------:R-:W-:-:S04]  /*15f20*/  LOP3.LUT R6, R7, R3, R6, 0xfe, !PT ;  /* 0x0000000307067212 */ /* 0x000fc800078efe06 */
[----:B------:R-:W-:-:S07]  /*15f30*/  LOP3.LUT R25, R25, R6, R8, 0xfe, !PT ;  /* 0x0000000619197212 */ /* 0x000fce00078efe08 */
.L_x_297:
[----:B------:R-:W-:Y:S05]  /*15f40*/  @!P1 BRA `(.L_x_296) ;  /* 0x0000000000989947 */ /* 0x000fea0003800000 */
[----:B------:R-:W-:Y:S02]  /*15f50*/  ISETP.GE.U32.AND P0, PT, R2, 0x4, PT ;  /* 0x000000040200780c */ /* 0x000fe40003f06070 */
[----:B------:R-:W-:-:S04]  /*15f60*/  LOP3.LUT R0, R0, 0x3, RZ, 0xc0, !PT ;  /* 0x0000000300007812 */ /* 0x000fc800078ec0ff */
[----:B------:R-:W-:-:S07]  /*15f70*/  ISETP.NE.AND P1, PT, R0, RZ, PT ;  /* 0x000000ff0000720c */ /* 0x000fce0003f25270 */
[----:B------:R-:W-:Y:S06]  /*15f80*/  @!P0 BRA `(.L_x_298) ;  /* 0x0000000000408947 */ /* 0x000fec0003800000 */
[----:B------:R-:W-:-:S06]  /*15f90*/  IMAD R4, R22, 0x4, R1 ;  /* 0x0000000416047824 */ /* 0x000fcc00078e0201 */
[----:B------:R-:W3:Y:S01]  /*15fa0*/  LDL.128 R4, [R4] ;  /* 0x0000000004047983 */ /* 0x000ee20000100c00 */
[C---:B------:R-:W-:Y:S02]  /*15fb0*/  VIADD R2, R22.reuse, 0x1 ;  /* 0x0000000116027836 */ /* 0x040fe40000000000 */
[C---:B------:R-:W-:Y:S01]  /*15fc0*/  VIADD R8, R22.reuse, 0x2 ;  /* 0x0000000216087836 */ /* 0x040fe20000000000 */
[----:B---3--:R-:W-:Y:S02]  /*15fd0*/  SHF.R.U32.HI R5, RZ, 0x1f, R5 ;  /* 0x0000001fff057819 */ /* 0x008fe40000011605 */
[----:B------:R-:W-:Y:S02]  /*15fe0*/  SHF.R.U32.HI R9, RZ, 0x1f, R6 ;  /* 0x0000001fff097819 */ /* 0x000fe40000011606 */
[----:B------:R-:W-:Y:S02]  /*15ff0*/  SHF.R.U32.HI R3, RZ, 0x1f, R4 ;  /* 0x0000001fff037819 */ /* 0x000fe40000011604 */
[----:B------:R-:W-:Y:S01]  /*16000*/  SHF.L.U32 R2, R5, R2, RZ ;  /* 0x0000000205027219 */ /* 0x000fe200000006ff */
[----:B------:R-:W-:Y:S01]  /*16010*/  VIADD R5, R22, 0x3 ;  /* 0x0000000316057836 */ /* 0x000fe20000000000 */
[----:B------:R-:W-:-:S02]  /*16020*/  SHF.R.U32.HI R6, RZ, 0x1f, R7 ;  /* 0x0000001fff067819 */ /* 0x000fc40000011607 */
[----:B------:R-:W-:Y:S02]  /*16030*/  SHF.L.U32 R8, R9, R8, RZ ;  /* 0x0000000809087219 */ /* 0x000fe400000006ff */
[----:B------:R-:W-:Y:S01]  /*16040*/  SHF.L.U32 R3, R3, R22, RZ ;  /* 0x0000001603037219 */ /* 0x000fe200000006ff */
[----:B------:R-:W-:Y:S01]  /*16050*/  VIADD R22, R22, 0x4 ;  /* 0x0000000416167836 */ /* 0x000fe20000000000 */
[----:B------:R-:W-:Y:S02]  /*16060*/  SHF.L.U32 R5, R6, R5, RZ ;  /* 0x0000000506057219 */ /* 0x000fe400000006ff */
[----:B------:R-:W-:-:S04]  /*16070*/  LOP3.LUT R2, R8, R3, R2, 0xfe, !PT ;  /* 0x0000000308027212 */ /* 0x000fc800078efe02 */
[----:B------:R-:W-:-:S07]  /*16080*/  LOP3.LUT R25, R25, R2, R5, 0xfe, !PT ;  /* 0x0000000219197212 */ /* 0x000fce00078efe05 */
.L_x_298:
[----:B------:R-:W-:Y:S05]  /*16090*/  @!P1 BRA `(.L_x_296) ;  /* 0x0000000000449947 */ /* 0x000fea0003800000 */
[----:B------:R-:W-:-:S05]  /*160a0*/  IMAD R2, R22, 0x4, R1 ;  /* 0x0000000416027824 */ /* 0x000fca00078e0201 */
[----:B------:R-:W3:Y:S01]  /*160b0*/  LDL.64 R4, [R2] ;  /* 0x0000000002047983 */ /* 0x000ee20000100a00 */
[----:B------:R-:W-:Y:S02]  /*160c0*/  ISETP.NE.AND P0, PT, R0, 0x1, PT ;  /* 0x000000010000780c */ /* 0x000fe40003f05270 */
[----:B---3--:R-:W-:-:S04]  /*160d0*/  SHF.R.U32.HI R3, RZ, 0x1f, R4 ;  /* 0x0000001fff037819 */ /* 0x008fc80000011604 */
[----:B------:R-:W-:-:S04]  /*160e0*/  SHF.L.U32 R4, R3, R22, RZ ;  /* 0x0000001603047219 */ /* 0x000fc800000006ff */
[----:B------:R-:W-:-:S03]  /*160f0*/  LOP3.LUT R25, R4, R25, RZ, 0xfc, !PT ;  /* 0x0000001904197212 */ /* 0x000fc600078efcff */
[----:B------:R-:W-:Y:S05]  /*16100*/  @!P0 BRA `(.L_x_296) ;  /* 0x0000000000288947 */ /* 0x000fea0003800000 */
[----:B------:R-:W3:Y:S01]  /*16110*/  LDL R3, [R2+0x8] ;  /* 0x0000080002037983 */ /* 0x000ee20000100800 */
[----:B------:R-:W-:Y:S01]  /*16120*/  ISETP.NE.AND P0, PT, R0, 0x2, PT ;  /* 0x000000020000780c */ /* 0x000fe20003f05270 */
[----:B------:R-:W-:Y:S01]  /*16130*/  VIADD R0, R22, 0x1 ;  /* 0x0000000116007836 */ /* 0x000fe20000000000 */
[----:B------:R-:W-:-:S04]  /*16140*/  SHF.R.U32.HI R5, RZ, 0x1f, R5 ;  /* 0x0000001fff057819 */ /* 0x000fc80000011605 */
[----:B------:R-:W-:-:S04]  /*16150*/  SHF.L.U32 R0, R5, R0, RZ ;  /* 0x0000000005007219 */ /* 0x000fc800000006ff */
[----:B------:R-:W-:-:S03]  /*16160*/  LOP3.LUT R25, R0, R25, RZ, 0xfc, !PT ;  /* 0x0000001900197212 */ /* 0x000fc600078efcff */
[----:B------:R-:W-:Y:S01]  /*16170*/  @P0 VIADD R22, R22, 0x2 ;  /* 0x0000000216160836 */ /* 0x000fe20000000000 */
[----:B---3--:R-:W-:-:S04]  /*16180*/  @P0 SHF.R.U32.HI R3, RZ, 0x1f, R3 ;  /* 0x0000001fff030819 */ /* 0x008fc80000011603 */
[----:B------:R-:W-:-:S04]  /*16190*/  @P0 SHF.L.U32 R22, R3, R22, RZ ;  /* 0x0000001603160219 */ /* 0x000fc800000006ff */
[----:B------:R-:W-:-:S07]  /*161a0*/  @P0 LOP3.LUT R25, R22, R25, RZ, 0xfc, !PT ;  /* 0x0000001916190212 */ /* 0x000fce00078efcff */
.L_x_296:
[----:B------:R-:W-:Y:S01]  /*161b0*/  STG.E desc[UR6][R20.64+0x7c], R25 ;  /* 0x00007c1914007986 */ /* 0x000fe2000c101906 */
[----:B------:R-:W-:Y:S05]  /*161c0*/  EXIT ;  /* 0x000000000000794d */ /* 0x000fea0003800000 */
.L_x_132:
[----:B------:R-:W0:Y:S02]  /*161d0*/  LDC.64 R2, c[0x0][0x388] ;  /* 0x0000e200ff027b82 */ /* 0x000e240000000a00 */
[----:B0-----:R-:W-:-:S05]  /*161e0*/  IMAD.WIDE R2, R20, 0x4, R2 ;  /* 0x0000000414027825 */ /* 0x001fca00078e0202 */
        /* <DEDUP_REMOVED lines=33> */
.L_x_299:
        /* <DEDUP_REMOVED lines=16> */
.L_x_311:


//--------------------- .text._Z22interleave_kernel_8bitPKjPjj --------------------------
	.section	.text._Z22interleave_kernel_8bitPKjPjj,"ax",@progbits
	.align	128
        .global         _Z22interleave_kernel_8bitPKjPjj
        .type           _Z22interleave_kernel_8bitPKjPjj,@function
        .size           _Z22interleave_kernel_8bitPKjPjj,(.L_x_312 - _Z22interleave_kernel_8bitPKjPjj)
        .other          _Z22interleave_kernel_8bitPKjPjj,@"STO_CUDA_ENTRY STV_DEFAULT"
_Z22interleave_kernel_8bitPKjPjj:
.text._Z22interleave_kernel_8bitPKjPjj:
[----:B------:R-:W-:Y:S01]  /*0000*/  LDC R1, c[0x0][0x37c] ;  /* 0x0000df00ff017b82 */ /* 0x000fe20000000800 */
[----:B------:R-:W0:Y:S01]  /*0010*/  LDCU UR8, c[0x0][0x390] ;  /* 0x00007200ff0877ac */ /* 0x000e220008000800 */
[----:B------:R-:W1:Y:S06]  /*0020*/  S2R R37, SR_TID.X ;  /* 0x0000000000257919 */ /* 0x000e6c0000002100 */
[----:B------:R-:W2:Y:S08]  /*0030*/  LDC R0, c[0x0][0x360] ;  /* 0x0000d800ff007b82 */ /* 0x000eb00000000800 */
[----:B------:R-:W3:Y:S01]  /*0040*/  LDC.64 R2, c[0x0][0x380] ;  /* 0x0000e000ff027b82 */ /* 0x000ee20000000a00 */
[----:B0-----:R-:W-:-:S07]  /*0050*/  ISETP.NE.AND P0, PT, RZ, UR8, PT ;  /* 0x00000008ff007c0c */ /* 0x001fce000bf05270 */
[----:B------:R-:W0:Y:S06]  /*0060*/  S2UR UR4, SR_CTAID.X ;  /* 0x00000000000479c3 */ /* 0x000e2c0000002500 */
[----:B0-----:R-:W-:Y:S05]  /*0070*/  @!P0 EXIT ;  /* 0x000000000000894d */ /* 0x001fea0003800000 */
[----:B------:R-:W0:Y:S01]  /*0080*/  LDCU.64 UR6, c[0x0][0x358] ;  /* 0x00006b00ff0677ac */ /* 0x000e220008000a00 */
[----:B-12---:R-:W-:-:S04]  /*0090*/  IMAD R0, R0, UR4, R37 ;  /* 0x0000000400007c24 */ /* 0x006fc8000f8e0225 */
[----:B------:R-:W-:-:S04]  /*00a0*/  IMAD.SHL.U32 R5, R0, 0x20, RZ ;  /* 0x0000002000057824 */ /* 0x000fc800078e00ff */
[----:B---3--:R-:W-:Y:S01]  /*00b0*/  IMAD.WIDE R2, R5, 0x4, R2 ;  /* 0x0000000405027825 */ /* 0x008fe200078e0202 */
[----:B------:R-:W1:Y:S04]  /*00c0*/  LDC R36, c[0x0][0x360] ;  /* 0x0000d800ff247b82 */ /* 0x000e680000000800 */
[----:B0-----:R0:W5:Y:S04]  /*00d0*/  LDG.E.CONSTANT R39, desc[UR6][R2.64] ;  /* 0x0000000602277981 */ /* 0x001168000c1e9900 */
[----:B------:R-:W2:Y:S01]  /*00e0*/  LDC.64 R4, c[0x0][0x388] ;  /* 0x0000e200ff047b82 */ /* 0x000ea20000000a00 */
[----:B------:R0:W5:Y:S04]  /*00f0*/  LDG.E.CONSTANT R0, desc[UR6][R2.64+0x4] ;  /* 0x0000040602007981 */ /* 0x000168000c1e9900 */
        /* <DEDUP_REMOVED lines=29> */
[----:B------:R0:W5:Y:S01]  /*02d0*/  LDG.E.CONSTANT R35, desc[UR6][R2.64+0x7c] ;  /* 0x00007c0602237981 */ /* 0x000162000c1e9900 */
[----:B-1----:R-:W-:Y:S01]  /*02e0*/  IMAD R36, R36, UR4, R37 ;  /* 0x0000000424247c24 */ /* 0x002fe2000f8e0225 */
[----:B------:R-:W-:-:S03]  /*02f0*/  UMOV UR4, URZ ;  /* 0x000000ff00047c82 */ /* 0x000fc60008000000 */
[----:B------:R-:W-:-:S04]  /*0300*/  IMAD R37, R36, UR8, RZ ;  /* 0x0000000824257c24 */ /* 0x000fc8000f8e02ff */
[----:B--2---:R-:W-:-:S03]  /*0310*/  IMAD.WIDE.U32 R4, R37, 0x4, R4 ;  /* 0x0000000425047825 */ /* 0x004fc600078e0004 */
[----:B------:R-:W-:-:S05]  /*0320*/  IADD3 R4, P0, PT, R4, 0x10, RZ ;  /* 0x0000001004047810 */ /* 0x000fca0007f1e0ff */
[----:B0-----:R-:W-:-:S08]  /*0330*/  IMAD.X R5, RZ, RZ, R5, P0 ;  /* 0x000000ffff057224 */ /* 0x001fd000000e0605 */
.L_x_300:
[----:B------:R-:W-:Y:S02]  /*0340*/  UMOV UR5, 0xff ;  /* 0x000000ff00057882 */ /* 0x000fe40000000000 */
[----:B------:R-:W-:-:S06]  /*0350*/  USHF.L.U32 UR5, UR5, UR4, URZ ;  /* 0x0000000405057299 */ /* 0x000fcc00080006ff */
[----:B0----5:R-:W-:Y:S02]  /*0360*/  LOP3.LUT R37, R6, UR5, RZ, 0xc0, !PT ;  /* 0x0000000506257c12 */ /* 0x021fe4000f8ec0ff */
[----:B------:R-:W-:Y:S02]  /*0370*/  LOP3.LUT R36, R9, UR5, RZ, 0xc0, !PT ;  /* 0x0000000509247c12 */ /* 0x000fe4000f8ec0ff */
[----:B------:R-:W-:Y:S02]  /*0380*/  LOP3.LUT R38, R10, UR5, RZ, 0xc0, !PT ;  /* 0x000000050a267c12 */ /* 0x000fe4000f8ec0ff */
[----:B------:R-:W-:Y:S02]  /*0390*/  SHF.R.U32.HI R37, RZ, UR4, R37 ;  /* 0x00000004ff257c19 */ /* 0x000fe40008011625 */
[----:B------:R-:W-:Y:S02]  /*03a0*/  SHF.R.U32.HI R36, RZ, UR4, R36 ;  /* 0x00000004ff247c19 */ /* 0x000fe40008011624 */
[----:B------:R-:W-:Y:S01]  /*03b0*/  SHF.R.U32.HI R40, RZ, UR4, R38 ;  /* 0x00000004ff287c19 */ /* 0x000fe20008011626 */
[----:B------:R-:W-:Y:S01]  /*03c0*/  IMAD.U32 R38, R37, 0x10000, RZ ;  /* 0x0001000025267824 */ /* 0x000fe200078e00ff */
[----:B------:R-:W-:Y:S01]  /*03d0*/  LOP3.LUT R3, R0, UR5, RZ, 0xc0, !PT ;  /* 0x0000000500037c12 */ /* 0x000fe2000f8ec0ff */
[----:B------:R-:W-:Y:S01]  /*03e0*/  IMAD.SHL.U32 R37, R36, 0x100, RZ ;  /* 0x0000010024257824 */ /* 0x000fe200078e00ff */
[----:B------:R-:W-:Y:S01]  /*03f0*/  LOP3.LUT R42, R8, UR5, RZ, 0xc0, !PT ;  /* 0x00000005082a7c12 */ /* 0x000fe2000f8ec0ff */
[----:B------:R-:W-:Y:S01]  /*0400*/  IMAD.U32 R40, R40, 0x10000, RZ ;  /* 0x0001000028287824 */ /* 0x000fe200078e00ff */
[----:B------:R-:W-:-:S02]  /*0410*/  SHF.R.U32.HI R3, RZ, UR4, R3 ;  /* 0x00000004ff037c19 */ /* 0x000fc40008011603 */
[----:B------:R-:W-:Y:S02]  /*0420*/  SHF.R.U32.HI R42, RZ, UR4, R42 ;  /* 0x00000004ff2a7c19 */ /* 0x000fe4000801162a */
[----:B------:R-:W-:Y:S01]  /*0430*/  LOP3.LUT R2, R39, UR5, RZ, 0xc0, !PT ;  /* 0x0000000527027c12 */ /* 0x000fe2000f8ec0ff */
[----:B------:R-:W-:Y:S01]  /*0440*/  IMAD.SHL.U32 R3, R3, 0x100, RZ ;  /* 0x0000010003037824 */ /* 0x000fe200078e00ff */
[----:B------:R-:W-:Y:S02]  /*0450*/  LOP3.LUT R42, R40, R37, R42, 0xfe, !PT ;  /* 0x00000025282a7212 */ /* 0x000fe400078efe2a */
[----:B------:R-:W-:Y:S02]  /*0460*/  LOP3.LUT R36, R13, UR5, RZ, 0xc0, !PT ;  /* 0x000000050d247c12 */ /* 0x000fe4000f8ec0ff */
[----:B------:R-:W-:Y:S02]  /*0470*/  LOP3.LUT R37, R14, UR5, RZ, 0xc0, !PT ;  /* 0x000000050e257c12 */ /* 0x000fe4000f8ec0ff */
[----:B------:R-:W-:-:S02]  /*0480*/  SHF.R.U32.HI R2, RZ, UR4, R2 ;  /* 0x00000004ff027c19 */ /* 0x000fc40008011602 */
[----:B------:R-:W-:Y:S02]  /*0490*/  SHF.R.U32.HI R36, RZ, UR4, R36 ;  /* 0x00000004ff247c19 */ /* 0x000fe40008011624 */
[----:B------:R-:W-:Y:S02]  /*04a0*/  SHF.R.U32.HI R37, RZ, UR4, R37 ;  /* 0x00000004ff257c19 */ /* 0x000fe40008011625 */
[----:B------:R-:W-:Y:S01]  /*04b0*/  LOP3.LUT R2, R38, R3, R2, 0xfe, !PT ;  /* 0x0000000326027212 */ /* 0x000fe200078efe02 */
[----:B------:R-:W-:Y:S01]  /*04c0*/  IMAD.SHL.U32 R36, R36, 0x100, RZ ;  /* 0x0000010024247824 */ /* 0x000fe200078e00ff */
[----:B------:R-:W-:Y:S01]  /*04d0*/  LOP3.LUT R3, R12, UR5, RZ, 0xc0, !PT ;  /* 0x000000050c037c12 */ /* 0x000fe2000f8ec0ff */
[----:B------:R-:W-:Y:S01]  /*04e0*/  IMAD.U32 R37, R37, 0x10000, RZ ;  /* 0x0001000025257824 */ /* 0x000fe200078e00ff */
[----:B------:R-:W-:Y:S02]  /*04f0*/  LOP3.LUT R38, R18, UR5, RZ, 0xc0, !PT ;  /* 0x0000000512267c12 */ /* 0x000fe4000f8ec0ff */
[----:B------:R-:W-:-:S02]  /*0500*/  SHF.R.U32.HI R3, RZ, UR4, R3 ;  /* 0x00000004ff037c19 */ /* 0x000fc40008011603 */
[----:B------:R-:W-:Y:S02]  /*0510*/  SHF.R.U32.HI R40, RZ, UR4, R38 ;  /* 0x00000004ff287c19 */ /* 0x000fe40008011626 */
[----:B------:R-:W-:Y:S02]  /*0520*/  LOP3.LUT R36, R37, R36, R3, 0xfe, !PT ;  /* 0x0000002425247212 */ /* 0x000fe400078efe03 */
[----:B------:R-:W-:Y:S01]  /*0530*/  LOP3.LUT R37, R17, UR5, RZ, 0xc0, !PT ;  /* 0x0000000511257c12 */ /* 0x000fe2000f8ec0ff */
[----:B------:R-:W-:Y:S01]  /*0540*/  IMAD.U32 R40, R40, 0x10000, RZ ;  /* 0x0001000028287824 */ /* 0x000fe200078e00ff */
[----:B------:R-:W-:Y:S02]  /*0550*/  LOP3.LUT R3, R16, UR5, RZ, 0xc0, !PT ;  /* 0x0000000510037c12 */ /* 0x000fe4000f8ec0ff */
[----:B------:R-:W-:Y:S02]  /*0560*/  SHF.R.U32.HI R37, RZ, UR4, R37 ;  /* 0x00000004ff257c19 */ /* 0x000fe40008011625 */
[----:B------:R-:W-:-:S03]  /*0570*/  SHF.R.U32.HI R3, RZ, UR4, R3 ;  /* 0x00000004ff037c19 */ /* 0x000fc60008011603 */
[----:B------:R-:W-:-:S05]  /*0580*/  IMAD.SHL.U32 R38, R37, 0x100, RZ ;  /* 0x0000010025267824 */ /* 0x000fca00078e00ff */
[----:B------:R-:W-:Y:S02]  /*0590*/  LOP3.LUT R41, R40, R38, R3, 0xfe, !PT ;  /* 0x0000002628297212 */ /* 0x000fe400078efe03 */
[----:B------:R-:W-:Y:S02]  /*05a0*/  LOP3.LUT R3, R21, UR5, RZ, 0xc0, !PT ;  /* 0x0000000515037c12 */ /* 0x000fe4000f8ec0ff */
[----:B------:R-:W-:Y:S02]  /*05b0*/  LOP3.LUT R38, R22, UR5, RZ, 0xc0, !PT ;  /* 0x0000000516267c12 */ /* 0x000fe4000f8ec0ff */
[----:B------:R-:W-:Y:S02]  /*05c0*/  SHF.R.U32.HI R37, RZ, UR4, R3 ;  /* 0x00000004ff257c19 */ /* 0x000fe40008011603 */
[----:B------:R-:W-:Y:S02]  /*05d0*/  SHF.R.U32.HI R38, RZ, UR4, R38 ;  /* 0x00000004ff267c19 */ /* 0x000fe40008011626 */
[----:B------:R-:W-:Y:S01]  /*05e0*/  LOP3.LUT R3, R20, UR5, RZ, 0xc0, !PT ;  /* 0x0000000514037c12 */ /* 0x000fe2000f8ec0ff */
[----:B------:R-:W-:-:S02]  /*05f0*/  IMAD.SHL.U32 R40, R37, 0x100, RZ ;  /* 0x0000010025287824 */ /* 0x000fc400078e00ff */
[----:B------:R-:W-:Y:S01]  /*0600*/  IMAD.U32 R38, R38, 0x10000, RZ ;  /* 0x0001000026267824 */ /* 0x000fe200078e00ff */
[----:B------:R-:W-:-:S04]  /*0610*/  SHF.R.U32.HI R3, RZ, UR4, R3 ;  /* 0x00000004ff037c19 */ /* 0x000fc80008011603 */
        /* <DEDUP_REMOVED lines=17> */
[----:B------:R-:W-:Y:S02]  /*0730*/  SHF.R.U32.HI R3, RZ, UR4, R3 ;  /* 0x00000004ff037c19 */ /* 0x000fe40008011603 */
[----:B------:R-:W-:Y:S02]  /*0740*/  LOP3.LUT R43, R33, UR5, RZ, 0xc0, !PT ;  /* 0x00000005212b7c12 */ /* 0x000fe4000f8ec0ff */
[----:B------:R-:W-:Y:S02]  /*0750*/  LOP3.LUT R37, R37, R44, R3, 0xfe, !PT ;  /* 0x0000002c25257212 */ /* 0x000fe400078efe03 */
[----:B------:R-:W-:Y:S02]  /*0760*/  LOP3.LUT R3, R34, UR5, RZ, 0xc0, !PT ;  /* 0x0000000522037c12 */ /* 0x000fe4000f8ec0ff */
[----:B------:R-:W-:Y:S02]  /*0770*/  SHF.R.U32.HI R43, RZ, UR4, R43 ;  /* 0x00000004ff2b7c19 */ /* 0x000fe4000801162b */
[----:B------:R-:W-:-:S02]  /*0780*/  SHF.R.U32.HI R3, RZ, UR4, R3 ;  /* 0x00000004ff037c19 */ /* 0x000fc40008011603 */
[----:B------:R-:W-:Y:S01]  /*0790*/  LOP3.LUT R44, R32, UR5, RZ, 0xc0, !PT ;  /* 0x00000005202c7c12 */ /* 0x000fe2000f8ec0ff */
[----:B------:R-:W-:Y:S02]  /*07a0*/  IMAD.SHL.U32 R43, R43, 0x100, RZ ;  /* 0x000001002b2b7824 */ /* 0x000fe400078e00ff */
[----:B------:R-:W-:Y:S01]  /*07b0*/  IMAD.U32 R3, R3, 0x10000, RZ ;  /* 0x0001000003037824 */ /* 0x000fe200078e00ff */
[----:B------:R-:W-:-:S04]  /*07c0*/  SHF.R.U32.HI R44, RZ, UR4, R44 ;  /* 0x00000004ff2c7c19 */ /* 0x000fc8000801162c */
[----:B------:R-:W-:Y:S02]  /*07d0*/  LOP3.LUT R43, R3, R43, R44, 0xfe, !PT ;  /* 0x0000002b032b7212 */ /* 0x000fe400078efe2c */
[----:B------:R-:W-:-:S04]  /*07e0*/  LOP3.LUT R3, R7, UR5, RZ, 0xc0, !PT ;  /* 0x0000000507037c12 */ /* 0x000fc8000f8ec0ff */
[----:B------:R-:W-:-:S05]  /*07f0*/  SHF.R.U32.HI R3, RZ, UR4, R3 ;  /* 0x00000004ff037c19 */ /* 0x000fca0008011603 */
[----:B------:R-:W-:-:S05]  /*0800*/  IMAD.SHL.U32 R3, R3, 0x1000000, RZ ;  /* 0x0100000003037824 */ /* 0x000fca00078e00ff */
[----:B------:R-:W-:Y:S01]  /*0810*/  LOP3.LUT R44, R3, R2, RZ, 0xfc, !PT ;  /* 0x00000002032c7212 */ /* 0x000fe200078efcff */
[----:B------:R-:W-:Y:S01]  /*0820*/  IMAD.MOV.U32 R2, RZ, RZ, R4 ;  /* 0x000000ffff027224 */ /* 0x000fe200078e0004 */
[----:B------:R-:W-:Y:S01]  /*0830*/  LOP3.LUT R4, R11, UR5, RZ, 0xc0, !PT ;  /* 0x000000050b047c12 */ /* 0x000fe2000f8ec0ff */
[----:B------:R-:W-:-:S03]  /*0840*/  IMAD.MOV.U32 R3, RZ, RZ, R5 ;  /* 0x000000ffff037224 */ /* 0x000fc600078e0005 */
[----:B------:R-:W-:Y:S02]  /*0850*/  SHF.R.U32.HI R4, RZ, UR4, R4 ;  /* 0x00000004ff047c19 */ /* 0x000fe40008011604 */
[----:B------:R0:W-:Y:S03]  /*0860*/  STG.E desc[UR6][R2.64+-0x10], R44 ;  /* 0xfffff02c02007986 */ /* 0x0001e6000c101906 */
[----:B------:R-:W-:Y:S01]  /*0870*/  IMAD.SHL.U32 R45, R4, 0x1000000, RZ ;  /* 0x01000000042d7824 */ /* 0x000fe200078e00ff */
[----:B------:R-:W-:-:S04]  /*0880*/  LOP3.LUT R4, R15, UR5, RZ, 0xc0, !PT ;  /* 0x000000050f047c12 */ /* 0x000fc8000f8ec0ff */
[----:B------:R-:W-:Y:S02]  /*0890*/  SHF.R.U32.HI R4, RZ, UR4, R4 ;  /* 0x00000004ff047c19 */ /* 0x000fe40008011604 */
[----:B------:R-:W-:-:S03]  /*08a0*/  LOP3.LUT R45, R45, R42, RZ, 0xfc, !PT ;  /* 0x0000002a2d2d7212 */ /* 0x000fc600078efcff */
[----:B------:R-:W-:Y:S01]  /*08b0*/  IMAD.SHL.U32 R5, R4, 0x1000000, RZ ;  /* 0x0100000004057824 */ /* 0x000fe200078e00ff */
[----:B------:R-:W-:Y:S01]  /*08c0*/  LOP3.LUT R4, R19, UR5, RZ, 0xc0, !PT ;  /* 0x0000000513047c12 */ /* 0x000fe2000f8ec0ff */
[----:B------:R0:W-:Y:S03]  /*08d0*/  STG.E desc[UR6][R2.64+-0xc], R45 ;  /* 0xfffff42d02007986 */ /* 0x0001e6000c101906 */
[----:B------:R-:W-:Y:S02]  /*08e0*/  SHF.R.U32.HI R4, RZ, UR4, R4 ;  /* 0x00000004ff047c19 */ /* 0x000fe40008011604 */
[----:B------:R-:W-:-:S03]  /*08f0*/  LOP3.LUT R36, R5, R36, RZ, 0xfc, !PT ;  /* 0x0000002405247212 */ /* 0x000fc600078efcff */
[----:B------:R-:W-:Y:S02]  /*0900*/  IMAD.SHL.U32 R4, R4, 0x1000000, RZ ;  /* 0x0100000004047824 */ /* 0x000fe400078e00ff */
[----:B------:R0:W-:Y:S03]  /*0910*/  STG.E desc[UR6][R2.64+-0x8], R36 ;  /* 0xfffff82402007986 */ /* 0x0001e6000c101906 */
[----:B------:R-:W-:Y:S02]  /*0920*/  LOP3.LUT R41, R4, R41, RZ, 0xfc, !PT ;  /* 0x0000002904297212 */ /* 0x000fe400078efcff */
[----:B------:R-:W-:-:S03]  /*0930*/  LOP3.LUT R4, R23, UR5, RZ, 0xc0, !PT ;  /* 0x0000000517047c12 */ /* 0x000fc6000f8ec0ff */
[----:B------:R0:W-:Y:S01]  /*0940*/  STG.E desc[UR6][R2.64+-0x4], R41 ;  /* 0xfffffc2902007986 */ /* 0x0001e2000c101906 */
[----:B------:R-:W-:-:S05]  /*0950*/  SHF.R.U32.HI R4, RZ, UR4, R4 ;  /* 0x00000004ff047c19 */ /* 0x000fca0008011604 */
        /* <DEDUP_REMOVED lines=14> */
[----:B------:R-:W-:Y:S01]  /*0a40*/  SHF.R.U32.HI R4, RZ, UR4, R4 ;  /* 0x00000004ff047c19 */ /* 0x000fe20008011604 */
[----:B------:R-:W-:-:S04]  /*0a50*/  UIADD3 UR4, UPT, UPT, UR4, 0x8, URZ ;  /* 0x0000000804047890 */ /* 0x000fc8000fffe0ff */
[----:B------:R-:W-:Y:S01]  /*0a60*/  IMAD.SHL.U32 R4, R4, 0x1000000, RZ ;  /* 0x0100000004047824 */ /* 0x000fe200078e00ff */
[----:B------:R-:W-:-:S04]  /*0a70*/  UISETP.GE.U32.AND UP0, UPT, UR4, UR8, UPT ;  /* 0x000000080400728c */ /* 0x000fc8000bf06070 */
[----:B------:R-:W-:Y:S02]  /*0a80*/  LOP3.LUT R43, R4, R43, RZ, 0xfc, !PT ;  /* 0x0000002b042b7212 */ /* 0x000fe400078efcff */
[----:B------:R-:W-:-:S03]  /*0a90*/  IADD3 R4, P0, PT, R2, 0x20, RZ ;  /* 0x0000002002047810 */ /* 0x000fc60007f1e0ff */
[----:B------:R0:W-:Y:S02]  /*0aa0*/  STG.E desc[UR6][R2.64+0xc], R43 ;  /* 0x00000c2b02007986 */ /* 0x0001e4000c101906 */
[----:B------:R-:W-:Y:S01]  /*0ab0*/  IMAD.X R5, RZ, RZ, R3, P0 ;  /* 0x000000ffff057224 */ /* 0x000fe200000e0603 */
[----:B------:R-:W-:Y:S07]  /*0ac0*/  BRA.U !UP0, `(.L_x_300) ;  /* 0xfffffff9081c7547 */ /* 0x000fee000b83ffff */
[----:B------:R-:W-:Y:S05]  /*0ad0*/  EXIT ;  /* 0x000000000000794d */ /* 0x000fea0003800000 */
.L_x_301:
        /* <DEDUP_REMOVED lines=10> */
.L_x_312:


//--------------------- .text._Z22interleave_kernel_4bitPKjPjj --------------------------
	.section	.text._Z22interleave_kernel_4bitPKjPjj,"ax",@progbits
	.align	128
        .global         _Z22interleave_kernel_4bitPKjPjj
        .type           _Z22interleave_kernel_4bitPKjPjj,@function
        .size           _Z22interleave_kernel_4bitPKjPjj,(.L_x_313 - _Z22interleave_kernel_4bitPKjPjj)
        .other          _Z22interleave_kernel_4bitPKjPjj,@"STO_CUDA_ENTRY STV_DEFAULT"
_Z22interleave_kernel_4bitPKjPjj:
.text._Z22interleave_kernel_4bitPKjPjj:
        /* <DEDUP_REMOVED lines=52> */
.L_x_302:
[----:B------:R-:W-:Y:S02]  /*0340*/  UMOV UR5, 0xf ;  /* 0x0000000f00057882 */ /* 0x000fe40000000000 */
[----:B------:R-:W-:-:S06]  /*0350*/  USHF.L.U32 UR5, UR5, UR4, URZ ;  /* 0x0000000405057299 */ /* 0x000fcc00080006ff */
[----:B0----5:R-:W-:Y:S02]  /*0360*/  LOP3.LUT R3, R0, UR5, RZ, 0xc0, !PT ;  /* 0x0000000500037c12 */ /* 0x021fe4000f8ec0ff */
[----:B------:R-:W-:Y:S02]  /*0370*/  LOP3.LUT R39, R6, UR5, RZ, 0xc0, !PT ;  /* 0x0000000506277c12 */ /* 0x000fe4000f8ec0ff */
[----:B------:R-:W-:Y:S02]  /*0380*/  SHF.R.U32.HI R36, RZ, UR4, R3 ;  /* 0x00000004ff247c19 */ /* 0x000fe40008011603 */
[----:B------:R-:W-:Y:S02]  /*0390*/  SHF.R.U32.HI R40, RZ, UR4, R39 ;  /* 0x00000004ff287c19 */ /* 0x000fe40008011627 */
[----:B------:R-:W-:Y:S01]  /*03a0*/  LOP3.LUT R38, R13, UR5, RZ, 0xc0, !PT ;  /* 0x000000050d267c12 */ /* 0x000fe2000f8ec0ff */
[----:B------:R-:W-:Y:S01]  /*03b0*/  IMAD.SHL.U32 R39, R36, 0x10, RZ ;  /* 0x0000001024277824 */ /* 0x000fe200078e00ff */
[----:B------:R-:W-:Y:S01]  /*03c0*/  LOP3.LUT R2, R37, UR5, RZ, 0xc0, !PT ;  /* 0x0000000525027c12 */ /* 0x000fe2000f8ec0ff */
[----:B------:R-:W-:Y:S01]  /*03d0*/  IMAD.SHL.U32 R40, R40, 0x100, RZ ;  /* 0x0000010028287824 */ /* 0x000fe200078e00ff */
[----:B------:R-:W-:-:S02]  /*03e0*/  LOP3.LUT R41, R14, UR5, RZ, 0xc0, !PT ;  /* 0x000000050e297c12 */ /* 0x000fc4000f8ec0ff */
[----:B------:R-:W-:Y:S02]  /*03f0*/  SHF.R.U32.HI R38, RZ, UR4, R38 ;  /* 0x00000004ff267c19 */ /* 0x000fe40008011626 */
[----:B------:R-:W-:Y:S02]  /*0400*/  SHF.R.U32.HI R2, RZ, UR4, R2 ;  /* 0x00000004ff027c19 */ /* 0x000fe40008011602 */
[----:B------:R-:W-:Y:S01]  /*0410*/  SHF.R.U32.HI R41, RZ, UR4, R41 ;  /* 0x00000004ff297c19 */ /* 0x000fe20008011629 */
[----:B------:R-:W-:Y:S01]  /*0420*/  IMAD.SHL.U32 R36, R38, 0x10, RZ ;  /* 0x0000001026247824 */ /* 0x000fe200078e00ff */
[----:B------:R-:W-:Y:S02]  /*0430*/  LOP3.LUT R3, R12, UR5, RZ, 0xc0, !PT ;  /* 0x000000050c037c12 */ /* 0x000fe4000f8ec0ff */
[----:B------:R-:W-:Y:S01]  /*0440*/  LOP3.LUT R2, R40, R39, R2, 0xfe, !PT ;  /* 0x0000002728027212 */ /* 0x000fe200078efe02 */
[----:B------:R-:W-:Y:S01]  /*0450*/  IMAD.SHL.U32 R41, R41, 0x100, RZ ;  /* 0x0000010029297824 */ /* 0x000fe200078e00ff */
[----:B------:R-:W-:-:S02]  /*0460*/  LOP3.LUT R38, R21, UR5, RZ, 0xc0, !PT ;  /* 0x0000000515267c12 */ /* 0x000fc4000f8ec0ff */
[----:B------:R-:W-:Y:S02]  /*0470*/  LOP3.LUT R39, R22, UR5, RZ, 0xc0, !PT ;  /* 0x0000000516277c12 */ /* 0x000fe4000f8ec0ff */
[----:B------:R-:W-:Y:S02]  /*0480*/  SHF.R.U32.HI R3, RZ, UR4, R3 ;  /* 0x00000004ff037c19 */ /* 0x000fe40008011603 */
[----:B------:R-:W-:Y:S02]  /*0490*/  SHF.R.U32.HI R38, RZ, UR4, R38 ;  /* 0x00000004ff267c19 */ /* 0x000fe40008011626 */
[----:B------:R-:W-:Y:S02]  /*04a0*/  SHF.R.U32.HI R40, RZ, UR4, R39 ;  /* 0x00000004ff287c19 */ /* 0x000fe40008011627 */
[----:B------:R-:W-:Y:S01]  /*04b0*/  LOP3.LUT R3, R41, R36, R3, 0xfe, !PT ;  /* 0x0000002429037212 */ /* 0x000fe200078efe03 */
[----:B------:R-:W-:Y:S01]  /*04c0*/  IMAD.SHL.U32 R39, R38, 0x10, RZ ;  /* 0x0000001026277824 */ /* 0x000fe200078e00ff */
[----:B------:R-:W-:Y:S01]  /*04d0*/  LOP3.LUT R36, R20, UR5, RZ, 0xc0, !PT ;  /* 0x0000000514247c12 */ /* 0x000fe2000f8ec0ff */
[----:B------:R-:W-:Y:S01]  /*04e0*/  IMAD.SHL.U32 R40, R40, 0x100, RZ ;  /* 0x0000010028287824 */ /* 0x000fe200078e00ff */
[----:B------:R-:W-:-:S02]  /*04f0*/  LOP3.LUT R38, R28, UR5, RZ, 0xc0, !PT ;  /* 0x000000051c267c12 */ /* 0x000fc4000f8ec0ff */
[----:B------:R-:W-:Y:S02]  /*0500*/  SHF.R.U32.HI R36, RZ, UR4, R36 ;  /* 0x00000004ff247c19 */ /* 0x000fe40008011624 */
[----:B------:R-:W-:Y:S02]  /*0510*/  SHF.R.U32.HI R38, RZ, UR4, R38 ;  /* 0x00000004ff267c19 */ /* 0x000fe40008011626 */
[----:B------:R-:W-:Y:S02]  /*0520*/  LOP3.LUT R36, R40, R39, R36, 0xfe, !PT ;  /* 0x0000002728247212 */ /* 0x000fe400078efe24 */
[----:B------:R-:W-:Y:S02]  /*0530*/  LOP3.LUT R39, R29, UR5, RZ, 0xc0, !PT ;  /* 0x000000051d277c12 */ /* 0x000fe4000f8ec0ff */
[----:B------:R-:W-:Y:S02]  /*0540*/  LOP3.LUT R40, R30, UR5, RZ, 0xc0, !PT ;  /* 0x000000051e287c12 */ /* 0x000fe4000f8ec0ff */
[----:B------:R-:W-:-:S02]  /*0550*/  SHF.R.U32.HI R39, RZ, UR4, R39 ;  /* 0x00000004ff277c19 */ /* 0x000fc40008011627 */
[----:B------:R-:W-:-:S03]  /*0560*/  SHF.R.U32.HI R40, RZ, UR4, R40 ;  /* 0x00000004ff287c19 */ /* 0x000fc60008011628 */
[----:B------:R-:W-:Y:S02]  /*0570*/  IMAD.SHL.U32 R39, R39, 0x10, RZ ;  /* 0x0000001027277824 */ /* 0x000fe400078e00ff */
[----:B------:R-:W-:-:S05]  /*0580*/  IMAD.SHL.U32 R40, R40, 0x100, RZ ;  /* 0x0000010028287824 */ /* 0x000fca00078e00ff */
[----:B------:R-:W-:Y:S02]  /*0590*/  LOP3.LUT R38, R40, R39, R38, 0xfe, !PT ;  /* 0x0000002728267212 */ /* 0x000fe400078efe26 */
[----:B------:R-:W-:Y:S02]  /*05a0*/  LOP3.LUT R39, R7, UR5, RZ, 0xc0, !PT ;  /* 0x0000000507277c12 */ /* 0x000fe4000f8ec0ff */
[----:B------:R-:W-:Y:S02]  /*05b0*/  LOP3.LUT R40, R8, UR5, RZ, 0xc0, !PT ;  /* 0x0000000508287c12 */ /* 0x000fe4000f8ec0ff */
[----:B------:R-:W-:Y:S02]  /*05c0*/  SHF.R.U32.HI R39, RZ, UR4, R39 ;  /* 0x00000004ff277c19 */ /* 0x000fe40008011627 */
[----:B------:R-:W-:-:S03]  /*05d0*/  SHF.R.U32.HI R40, RZ, UR4, R40 ;  /* 0x00000004ff287c19 */ /* 0x000fc60008011628 */
[----:B------:R-:W-:Y:S02]  /*05e0*/  IMAD.SHL.U32 R39, R39, 0x1000, RZ ;  /* 0x0000100027277824 */ /* 0x000fe400078e00ff */
[----:B------:R-:W-:-:S05]  /*05f0*/  IMAD.U32 R40, R40, 0x10000, RZ ;  /* 0x0001000028287824 */ /* 0x000fca00078e00ff */
[----:B------:R-:W-:Y:S02]  /*0600*/  LOP3.LUT R2, R40, R39, R2, 0xfe, !PT ;  /* 0x0000002728027212 */ /* 0x000fe400078efe02 */
[----:B------:R-:W-:Y:S02]  /*0610*/  LOP3.LUT R39, R15, UR5, RZ, 0xc0, !PT ;  /* 0x000000050f277c12 */ /* 0x000fe4000f8ec0ff */
[----:B------:R-:W-:Y:S02]  /*0620*/  LOP3.LUT R40, R16, UR5, RZ, 0xc0, !PT ;  /* 0x0000000510287c12 */ /* 0x000fe4000f8ec0ff */
[----:B------:R-:W-:Y:S02]  /*0630*/  SHF.R.U32.HI R39, RZ, UR4, R39 ;  /* 0x00000004ff277c19 */ /* 0x000fe40008011627 */
[----:B------:R-:W-:-:S03]  /*0640*/  SHF.R.U32.HI R41, RZ, UR4, R40 ;  /* 0x00000004ff297c19 */ /* 0x000fc60008011628 */
[----:B------:R-:W-:Y:S01]  /*0650*/  IMAD.SHL.U32 R40, R39, 0x1000, RZ ;  /* 0x0000100027287824 */ /* 0x000fe200078e00ff */
[----:B------:R-:W-:Y:S01]  /*0660*/  LOP3.LUT R39, R23, UR5, RZ, 0xc0, !PT ;  /* 0x0000000517277c12 */ /* 0x000fe2000f8ec0ff */
[----:B------:R-:W-:-:S03]  /*0670*/  IMAD.U32 R41, R41, 0x10000, RZ ;  /* 0x0001000029297824 */ /* 0x000fc600078e00ff */
[----:B------:R-:W-:Y:S02]  /*0680*/  SHF.R.U32.HI R39, RZ, UR4, R39 ;  /* 0x00000004ff277c19 */ /* 0x000fe40008011627 */
[----:B------:R-:W-:Y:S02]  /*0690*/  LOP3.LUT R3, R41, R40, R3, 0xfe, !PT ;  /* 0x0000002829037212 */ /* 0x000fe400078efe03 */
[----:B------:R-:W-:Y:S01]  /*06a0*/  LOP3.LUT R40, R24, UR5, RZ, 0xc0, !PT ;  /* 0x0000000518287c12 */ /* 0x000fe2000f8ec0ff */
[----:B------:R-:W-:-:S03]  /*06b0*/  IMAD.SHL.U32 R39, R39, 0x1000, RZ ;  /* 0x0000100027277824 */ /* 0x000fc600078e00ff */
[----:B------:R-:W-:-:S05]  /*06c0*/  SHF.R.U32.HI R40, RZ, UR4, R40 ;  /* 0x00000004ff287c19 */ /* 0x000fca0008011628 */
[----:B------:R-:W-:-:S05]  /*06d0*/  IMAD.U32 R40, R40, 0x10000, RZ ;  /* 0x0001000028287824 */ /* 0x000fca00078e00ff */
        /* <DEDUP_REMOVED lines=19> */
[----:B------:R-:W-:Y:S01]  /*0810*/  IMAD.SHL.U32 R40, R39, 0x100000, RZ ;  /* 0x0010000027287824 */ /* 0x000fe200078e00ff */
[----:B------:R-:W-:Y:S01]  /*0820*/  LOP3.LUT R39, R25, UR5, RZ, 0xc0, !PT ;  /* 0x0000000519277c12 */ /* 0x000fe2000f8ec0ff */
[----:B------:R-:W-:-:S03]  /*0830*/  IMAD.SHL.U32 R41, R41, 0x1000000, RZ ;  /* 0x0100000029297824 */ /* 0x000fc600078e00ff */
[----:B------:R-:W-:Y:S02]  /*0840*/  SHF.R.U32.HI R39, RZ, UR4, R39 ;  /* 0x00000004ff277c19 */ /* 0x000fe40008011627 */
[----:B------:R-:W-:Y:S02]  /*0850*/  LOP3.LUT R3, R41, R40, R3, 0xfe, !PT ;  /* 0x0000002829037212 */ /* 0x000fe400078efe03 */
[----:B------:R-:W-:Y:S01]  /*0860*/  LOP3.LUT R40, R26, UR5, RZ, 0xc0, !PT ;  /* 0x000000051a287c12 */ /* 0x000fe2000f8ec0ff */
[----:B------:R-:W-:-:S03]  /*0870*/  IMAD.SHL.U32 R39, R39, 0x100000, RZ ;  /* 0x0010000027277824 */ /* 0x000fc600078e00ff */
[----:B------:R-:W-:-:S05]  /*0880*/  SHF.R.U32.HI R40, RZ, UR4, R40 ;  /* 0x00000004ff287c19 */ /* 0x000fca0008011628 */
[----:B------:R-:W-:-:S05]  /*0890*/  IMAD.SHL.U32 R40, R40, 0x1000000, RZ ;  /* 0x0100000028287824 */ /* 0x000fca00078e00ff */
        /* <DEDUP_REMOVED lines=13> */
[----:B------:R-:W-:-:S03]  /*0970*/  IMAD.SHL.U32 R39, R39, 0x10000000, RZ ;  /* 0x1000000027277824 */ /* 0x000fc600078e00ff */
[----:B------:R-:W-:Y:S02]  /*0980*/  LOP3.LUT R41, R40, R3, RZ, 0xfc, !PT ;  /* 0x0000000328297212 */ /* 0x000fe400078efcff */
[----:B------:R-:W-:Y:S02]  /*0990*/  LOP3.LUT R39, R39, R2, RZ, 0xfc, !PT ;  /* 0x0000000227277212 */ /* 0x000fe400078efcff */
[----:B------:R-:W-:Y:S02]  /*09a0*/  LOP3.LUT R3, R35, UR5, RZ, 0xc0, !PT ;  /* 0x0000000523037c12 */ /* 0x000fe4000f8ec0ff */
[----:B------:R-:W-:Y:S02]  /*09b0*/  LOP3.LUT R2, R27, UR5, RZ, 0xc0, !PT ;  /* 0x000000051b027c12 */ /* 0x000fe4000f8ec0ff */
[----:B------:R-:W-:Y:S02]  /*09c0*/  SHF.R.U32.HI R3, RZ, UR4, R3 ;  /* 0x00000004ff037c19 */ /* 0x000fe40008011603 */
[----:B------:R-:W-:Y:S01]  /*09d0*/  SHF.R.U32.HI R2, RZ, UR4, R2 ;  /* 0x00000004ff027c19 */ /* 0x000fe20008011602 */
[----:B------:R-:W-:-:S02]  /*09e0*/  UIADD3 UR4, UPT, UPT, UR4, 0x4, URZ ;  /* 0x0000000404047890 */ /* 0x000fc4000fffe0ff */
[----:B------:R-:W-:Y:S02]  /*09f0*/  IMAD.SHL.U32 R3, R3, 0x10000000, RZ ;  /* 0x1000000003037824 */ /* 0x000fe400078e00ff */
[----:B------:R-:W-:Y:S01]  /*0a00*/  IMAD.SHL.U32 R43, R2, 0x10000000, RZ ;  /* 0x10000000022b7824 */ /* 0x000fe200078e00ff */
[----:B------:R-:W-:Y:S01]  /*0a10*/  UISETP.GE.U32.AND UP0, UPT, UR4, UR8, UPT ;  /* 0x000000080400728c */ /* 0x000fe2000bf06070 */
[----:B------:R-:W-:Y:S01]  /*0a20*/  IMAD.MOV.U32 R2, RZ, RZ, R4 ;  /* 0x000000ffff027224 */ /* 0x000fe200078e0004 */
[----:B------:R-:W-:Y:S01]  /*0a30*/  LOP3.LUT R45, R3, R38, RZ, 0xfc, !PT ;  /* 0x00000026032d7212 */ /* 0x000fe200078efcff */
[----:B------:R-:W-:Y:S01]  /*0a40*/  IMAD.MOV.U32 R3, RZ, RZ, R5 ;  /* 0x000000ffff037224 */ /* 0x000fe200078e0005 */
[----:B------:R-:W-:Y:S02]  /*0a50*/  LOP3.LUT R43, R43, R36, RZ, 0xfc, !PT ;  /* 0x000000242b2b7212 */ /* 0x000fe400078efcff */
[----:B------:R-:W-:Y:S02]  /*0a60*/  IADD3 R4, P0, PT, R2, 0x10, RZ ;  /* 0x0000001002047810 */ /* 0x000fe40007f1e0ff */
[----:B------:R0:W-:Y:S03]  /*0a70*/  STG.E desc[UR6][R2.64+-0x8], R39 ;  /* 0xfffff82702007986 */ /* 0x0001e6000c101906 */
[----:B------:R-:W-:Y:S01]  /*0a80*/  IMAD.X R5, RZ, RZ, R3, P0 ;  /* 0x000000ffff057224 */ /* 0x000fe200000e0603 */
[----:B------:R0:W-:Y:S04]  /*0a90*/  STG.E desc[UR6][R2.64+-0x4], R41 ;  /* 0xfffffc2902007986 */ /* 0x0001e8000c101906 */
[----:B------:R0:W-:Y:S04]  /*0aa0*/  STG.E desc[UR6][R2.64], R43 ;  /* 0x0000002b02007986 */ /* 0x0001e8000c101906 */
[----:B------:R0:W-:Y:S01]  /*0ab0*/  STG.E desc[UR6][R2.64+0x4], R45 ;  /* 0x0000042d02007986 */ /* 0x0001e2000c101906 */
[----:B------:R-:W-:Y:S05]  /*0ac0*/  BRA.U !UP0, `(.L_x_302) ;  /* 0xfffffff9081c7547 */ /* 0x000fea000b83ffff */
[----:B------:R-:W-:Y:S05]  /*0ad0*/  EXIT ;  /* 0x000000000000794d */ /* 0x000fea0003800000 */
.L_x_303:
        /* <DEDUP_REMOVED lines=10> */
.L_x_313:


//--------------------- .text._Z22interleave_kernel_2bitPKjPjj --------------------------
	.section	.text._Z22interleave_kernel_2bitPKjPjj,"ax",@progbits
	.align	128
        .global         _Z22interleave_kernel_2bitPKjPjj
        .type           _Z22interleave_kernel_2bitPKjPjj,@function
        .size           _Z22interleave_kernel_2bitPKjPjj,(.L_x_314 - _Z22interleave_kernel_2bitPKjPjj)
        .other          _Z22interleave_kernel_2bitPKjPjj,@"STO_CUDA_ENTRY STV_DEFAULT"
_Z22interleave_kernel_2bitPKjPjj:
.text._Z22interleave_kernel_2bitPKjPjj:
        /* <DEDUP_REMOVED lines=52> */
.L_x_304:
        /* <DEDUP_REMOVED lines=10> */
[----:B------:R-:W-:-:S02]  /*03e0*/  SHF.R.U32.HI R2, RZ, UR4, R2 ;  /* 0x00000004ff027c19 */ /* 0x000fc40008011602 */
[----:B------:R-:W-:Y:S02]  /*03f0*/  LOP3.LUT R37, R21, UR5, RZ, 0xc0, !PT ;  /* 0x0000000515257c12 */ /* 0x000fe4000f8ec0ff */
[----:B------:R-:W-:Y:S02]  /*0400*/  LOP3.LUT R2, R39, R3, R2, 0xfe, !PT ;  /* 0x0000000327027212 */ /* 0x000fe400078efe02 */
        /* <DEDUP_REMOVED lines=16> */
[----:B------:R-:W-:Y:S02]  /*0510*/  LOP3.LUT R2, R41, R39, R2, 0xfe, !PT ;  /* 0x0000002729027212 */ /* 0x000fe400078efe02 */
[----:B------:R-:W-:Y:S01]  /*0520*/  SHF.R.U32.HI R39, RZ, UR4, R38 ;  /* 0x00000004ff277c19 */ /* 0x000fe20008011626 */
[----:B------:R-:W-:Y:S01]  /*0530*/  IMAD.SHL.U32 R38, R37, 0x40, RZ ;  /* 0x0000004025267824 */ /* 0x000fe200078e00ff */
[----:B------:R-:W-:Y:S02]  /*0540*/  LOP3.LUT R40, R9, UR5, RZ, 0xc0, !PT ;  /* 0x0000000509287c12 */ /* 0x000fe4000f8ec0ff */
[----:B------:R-:W-:Y:S01]  /*0550*/  LOP3.LUT R41, R10, UR5, RZ, 0xc0, !PT ;  /* 0x000000050a297c12 */ /* 0x000fe2000f8ec0ff */
[----:B------:R-:W-:Y:S01]  /*0560*/  IMAD.SHL.U32 R39, R39, 0x100, RZ ;  /* 0x0000010027277824 */ /* 0x000fe200078e00ff */
[----:B------:R-:W-:-:S02]  /*0570*/  SHF.R.U32.HI R40, RZ, UR4, R40 ;  /* 0x00000004ff287c19 */ /* 0x000fc40008011628 */
[----:B------:R-:W-:Y:S02]  /*0580*/  SHF.R.U32.HI R41, RZ, UR4, R41 ;  /* 0x00000004ff297c19 */ /* 0x000fe40008011629 */
[----:B------:R-:W-:Y:S01]  /*0590*/  LOP3.LUT R3, R39, R38, R3, 0xfe, !PT ;  /* 0x0000002627037212 */ /* 0x000fe200078efe03 */
[----:B------:R-:W-:Y:S01]  /*05a0*/  IMAD.SHL.U32 R39, R40, 0x400, RZ ;  /* 0x0000040028277824 */ /* 0x000fe200078e00ff */
[----:B------:R-:W-:Y:S01]  /*05b0*/  LOP3.LUT R37, R25, UR5, RZ, 0xc0, !PT ;  /* 0x0000000519257c12 */ /* 0x000fe2000f8ec0ff */
[----:B------:R-:W-:Y:S01]  /*05c0*/  IMAD.SHL.U32 R41, R41, 0x1000, RZ ;  /* 0x0000100029297824 */ /* 0x000fe200078e00ff */
[----:B------:R-:W-:Y:S02]  /*05d0*/  LOP3.LUT R38, R26, UR5, RZ, 0xc0, !PT ;  /* 0x000000051a267c12 */ /* 0x000fe4000f8ec0ff */
[----:B------:R-:W-:Y:S02]  /*05e0*/  SHF.R.U32.HI R37, RZ, UR4, R37 ;  /* 0x00000004ff257c19 */ /* 0x000fe40008011625 */
[----:B------:R-:W-:-:S02]  /*05f0*/  LOP3.LUT R2, R41, R39, R2, 0xfe, !PT ;  /* 0x0000002729027212 */ /* 0x000fc400078efe02 */
[----:B------:R-:W-:Y:S01]  /*0600*/  SHF.R.U32.HI R39, RZ, UR4, R38 ;  /* 0x00000004ff277c19 */ /* 0x000fe20008011626 */
[----:B------:R-:W-:Y:S01]  /*0610*/  IMAD.SHL.U32 R38, R37, 0x400, RZ ;  /* 0x0000040025267824 */ /* 0x000fe200078e00ff */
[----:B------:R-:W-:Y:S02]  /*0620*/  LOP3.LUT R40, R11, UR5, RZ, 0xc0, !PT ;  /* 0x000000050b287c12 */ /* 0x000fe4000f8ec0ff */
[----:B------:R-:W-:Y:S01]  /*0630*/  LOP3.LUT R41, R12, UR5, RZ, 0xc0, !PT ;  /* 0x000000050c297c12 */ /* 0x000fe2000f8ec0ff */
[----:B------:R-:W-:Y:S01]  /*0640*/  IMAD.SHL.U32 R39, R39, 0x1000, RZ ;  /* 0x0000100027277824 */ /* 0x000fe200078e00ff */
[----:B------:R-:W-:Y:S02]  /*0650*/  SHF.R.U32.HI R40, RZ, UR4, R40 ;  /* 0x00000004ff287c19 */ /* 0x000fe40008011628 */
[----:B------:R-:W-:Y:S02]  /*0660*/  SHF.R.U32.HI R41, RZ, UR4, R41 ;  /* 0x00000004ff297c19 */ /* 0x000fe40008011629 */
[----:B------:R-:W-:Y:S01]  /*0670*/  LOP3.LUT R3, R39, R38, R3, 0xfe, !PT ;  /* 0x0000002627037212 */ /* 0x000fe200078efe03 */
[----:B------:R-:W-:Y:S01]  /*0680*/  IMAD.SHL.U32 R39, R40, 0x4000, RZ ;  /* 0x0000400028277824 */ /* 0x000fe200078e00ff */
[----:B------:R-:W-:Y:S01]  /*0690*/  LOP3.LUT R37, R27, UR5, RZ, 0xc0, !PT ;  /* 0x000000051b257c12 */ /* 0x000fe2000f8ec0ff */
[----:B------:R-:W-:Y:S01]  /*06a0*/  IMAD.U32 R41, R41, 0x10000, RZ ;  /* 0x0001000029297824 */ /* 0x000fe200078e00ff */
[----:B------:R-:W-:-:S02]  /*06b0*/  LOP3.LUT R38, R28, UR5, RZ, 0xc0, !PT ;  /* 0x000000051c267c12 */ /* 0x000fc4000f8ec0ff */
[----:B------:R-:W-:Y:S02]  /*06c0*/  SHF.R.U32.HI R37, RZ, UR4, R37 ;  /* 0x00000004ff257c19 */ /* 0x000fe40008011625 */
[----:B------:R-:W-:Y:S02]  /*06d0*/  LOP3.LUT R2, R41, R39, R2, 0xfe, !PT ;  /* 0x0000002729027212 */ /* 0x000fe400078efe02 */
[----:B------:R-:W-:Y:S01]  /*06e0*/  SHF.R.U32.HI R39, RZ, UR4, R38 ;  /* 0x00000004ff277c19 */ /* 0x000fe20008011626 */
[----:B------:R-:W-:Y:S01]  /*06f0*/  IMAD.SHL.U32 R38, R37, 0x4000, RZ ;  /* 0x0000400025267824 */ /* 0x000fe200078e00ff */
[----:B------:R-:W-:Y:S02]  /*0700*/  LOP3.LUT R40, R13, UR5, RZ, 0xc0, !PT ;  /* 0x000000050d287c12 */ /* 0x000fe4000f8ec0ff */
[----:B------:R-:W-:Y:S01]  /*0710*/  LOP3.LUT R41, R14, UR5, RZ, 0xc0, !PT ;  /* 0x000000050e297c12 */ /* 0x000fe2000f8ec0ff */
[----:B------:R-:W-:Y:S01]  /*0720*/  IMAD.U32 R39, R39, 0x10000, RZ ;  /* 0x0001000027277824 */ /* 0x000fe200078e00ff */
        /* <DEDUP_REMOVED lines=43> */
[----:B------:R-:W-:Y:S01]  /*09e0*/  SHF.R.U32.HI R41, RZ, UR4, R41 ;  /* 0x00000004ff297c19 */ /* 0x000fe20008011629 */
[----:B------:R-:W-:Y:S01]  /*09f0*/  UIADD3 UR4, UPT, UPT, UR4, 0x2, URZ ;  /* 0x0000000204047890 */ /* 0x000fe2000fffe0ff */
[----:B------:R-:W-:Y:S01]  /*0a00*/  LOP3.LUT R3, R39, R38, R3, 0xfe, !PT ;  /* 0x0000002627037212 */ /* 0x000fe200078efe03 */
[----:B------:R-:W-:-:S02]  /*0a10*/  IMAD.SHL.U32 R37, R40, 0x40000000, RZ ;  /* 0x4000000028257824 */ /* 0x000fc400078e00ff */
[----:B------:R-:W-:Y:S01]  /*0a20*/  IMAD.SHL.U32 R38, R41, 0x40000000, RZ ;  /* 0x4000000029267824 */ /* 0x000fe200078e00ff */
[----:B------:R-:W-:Y:S02]  /*0a30*/  UISETP.GE.U32.AND UP0, UPT, UR4, UR8, UPT ;  /* 0x000000080400728c */ /* 0x000fe4000bf06070 */
[----:B------:R-:W-:Y:S01]  /*0a40*/  LOP3.LUT R37, R37, R2, RZ, 0xfc, !PT ;  /* 0x0000000225257212 */ /* 0x000fe200078efcff */
[----:B------:R-:W-:Y:S01]  /*0a50*/  IMAD.MOV.U32 R2, RZ, RZ, R4 ;  /* 0x000000ffff027224 */ /* 0x000fe200078e0004 */
[----:B------:R-:W-:Y:S01]  /*0a60*/  LOP3.LUT R39, R38, R3, RZ, 0xfc, !PT ;  /* 0x0000000326277212 */ /* 0x000fe200078efcff */
[----:B------:R-:W-:-:S03]  /*0a70*/  IMAD.MOV.U32 R3, RZ, RZ, R5 ;  /* 0x000000ffff037224 */ /* 0x000fc600078e0005 */
[----:B------:R-:W-:Y:S02]  /*0a80*/  IADD3 R4, P0, PT, R2, 0x8, RZ ;  /* 0x0000000802047810 */ /* 0x000fe40007f1e0ff */
[----:B------:R0:W-:Y:S03]  /*0a90*/  STG.E desc[UR6][R2.64+-0x4], R37 ;  /* 0xfffffc2502007986 */ /* 0x0001e6000c101906 */
[----:B------:R-:W-:Y:S01]  /*0aa0*/  IMAD.X R5, RZ, RZ, R3, P0 ;  /* 0x000000ffff057224 */ /* 0x000fe200000e0603 */
[----:B------:R0:W-:Y:S01]  /*0ab0*/  STG.E desc[UR6][R2.64], R39 ;  /* 0x0000002702007986 */ /* 0x0001e2000c101906 */
[----:B------:R-:W-:Y:S06]  /*0ac0*/  BRA.U !UP0, `(.L_x_304) ;  /* 0xfffffff9081c7547 */ /* 0x000fec000b83ffff */
[----:B------:R-:W-:Y:S05]  /*0ad0*/  EXIT ;  /* 0x000000000000794d */ /* 0x000fea0003800000 */
.L_x_305:
        /* <DEDUP_REMOVED lines=10> */
.L_x_314:


//--------------------- .text._Z22interleave_kernel_1bitPKjPjj --------------------------
	.section	.text._Z22interleave_kernel_1bitPKjPjj,"ax",@progbits
	.align	128
        .global         _Z22interleave_kernel_1bitPKjPjj
        .type           _Z22interleave_kernel_1bitPKjPjj,@function
        .size           _Z22interleave_kernel_1bitPKjPjj,(.L_x_315 - _Z22interleave_kernel_1bitPKjPjj)
        .other          _Z22interleave_kernel_1bitPKjPjj,@"STO_CUDA_ENTRY STV_DEFAULT"
_Z22interleave_kernel_1bitPKjPjj:
.text._Z22interleave_kernel_1bitPKjPjj:
        /* <DEDUP_REMOVED lines=8> */
[----:B------:R-:W0:Y:S01]  /*0080*/  LDC.64 R32, c[0x0][0x388] ;  /* 0x0000e200ff207b82 */ /* 0x000e220000000a00 */
[----:B------:R-:W4:Y:S01]  /*0090*/  LDCU.64 UR6, c[0x0][0x358] ;  /* 0x00006b00ff0677ac */ /* 0x000f220008000a00 */
[----:B-12---:R-:W-:-:S04]  /*00a0*/  IMAD R0, R0, UR4, R5 ;  /* 0x0000000400007c24 */ /* 0x006fc8000f8e0205 */
[C---:B------:R-:W-:Y:S02]  /*00b0*/  IMAD R5, R0.reuse, UR5, RZ ;  /* 0x0000000500057c24 */ /* 0x040fe4000f8e02ff */
[----:B------:R-:W-:-:S04]  /*00c0*/  IMAD.SHL.U32 R7, R0, 0x20, RZ ;  /* 0x0000002000077824 */ /* 0x000fc800078e00ff */
[----:B---3--:R-:W-:-:S05]  /*00d0*/  IMAD.WIDE R2, R7, 0x4, R2 ;  /* 0x0000000407027825 */ /* 0x008fca00078e0202 */
[----:B----4-:R1:W5:Y:S04]  /*00e0*/  LDG.E.CONSTANT R35, desc[UR6][R2.64] ;  /* 0x0000000602237981 */ /* 0x010368000c1e9900 */
[----:B------:R1:W5:Y:S01]  /*00f0*/  LDG.E.CONSTANT R31, desc[UR6][R2.64+0x8] ;  /* 0x00000806021f7981 */ /* 0x000362000c1e9900 */
[----:B0-----:R-:W-:-:S03]  /*0100*/  IMAD.WIDE.U32 R32, R5, 0x4, R32 ;  /* 0x0000000405207825 */ /* 0x001fc600078e0020 */
[----:B------:R1:W5:Y:S01]  /*0110*/  LDG.E.CONSTANT R30, desc[UR6][R2.64+0xc] ;  /* 0x00000c06021e7981 */ /* 0x000362000c1e9900 */
[----:B------:R-:W-:-:S03]  /*0120*/  IMAD.MOV.U32 R34, RZ, RZ, R32 ;  /* 0x000000ffff227224 */ /* 0x000fc600078e0020 */
        /* <DEDUP_REMOVED lines=29> */
[----:B------:R-:W-:Y:S01]  /*0300*/  UIADD3 UR5, UPT, UPT, -UR5, URZ, URZ ;  /* 0x000000ff05057290 */ /* 0x000fe2000fffe1ff */
[----:B------:R-:W-:-:S11]  /*0310*/  UMOV UR4, URZ ;  /* 0x000000ff00047c82 */ /* 0x000fd60008000000 */
.L_x_306:
[----:B01---5:R-:W-:Y:S01]  /*0320*/  SHF.R.U32.HI R2, RZ, UR4, R32 ;  /* 0x00000004ff027c19 */ /* 0x023fe20008011620 */
[----:B------:R-:W-:-:S04]  /*0330*/  UIADD3 UR5, UPT, UPT, UR5, 0x1, URZ ;  /* 0x0000000105057890 */ /* 0x000fc8000fffe0ff */
[----:B------:R-:W-:Y:S01]  /*0340*/  IMAD.SHL.U32 R2, R2, 0x2, RZ ;  /* 0x0000000202027824 */ /* 0x000fe200078e00ff */
[----:B------:R-:W-:-:S04]  /*0350*/  UISETP.NE.AND UP0, UPT, UR5, URZ, UPT ;  /* 0x000000ff0500728c */ /* 0x000fc8000bf05270 */
[----:B------:R-:W-:Y:S02]  /*0360*/  LOP3.LUT R3, R2, 0x2, RZ, 0xc0, !PT ;  /* 0x0000000202037812 */ /* 0x000fe400078ec0ff */
[----:B------:R-:W-:-:S04]  /*0370*/  SHF.R.U32.HI R2, RZ, UR4, R35 ;  /* 0x00000004ff027c19 */ /* 0x000fc80008011623 */
[----:B------:R-:W-:Y:S02]  /*0380*/  LOP3.LUT R2, R3, 0x1, R2, 0xf8, !PT ;  /* 0x0000000103027812 */ /* 0x000fe400078ef802 */
[----:B------:R-:W-:-:S05]  /*0390*/  SHF.R.U32.HI R3, RZ, UR4, R31 ;  /* 0x00000004ff037c19 */ /* 0x000fca000801161f */
[----:B------:R-:W-:-:S05]  /*03a0*/  IMAD.SHL.U32 R3, R3, 0x4, RZ ;  /* 0x0000000403037824 */ /* 0x000fca00078e00ff */
        /* <DEDUP_REMOVED lines=41> */
[----:B------:R-:W-:-:S05]  /*0640*/  IMAD.U32 R3, R3, 0x10000, RZ ;  /* 0x0001000003037824 */ /* 0x000fca00078e00ff */
        /* <DEDUP_REMOVED lines=43> */
[----:B------:R-:W-:Y:S01]  /*0900*/  SHF.R.U32.HI R3, RZ, UR4, R36 ;  /* 0x00000004ff037c19 */ /* 0x000fe20008011624 */
[----:B------:R-:W-:-:S04]  /*0910*/  UIADD3 UR4, UPT, UPT, UR4, 0x1, URZ ;  /* 0x0000000104047890 */ /* 0x000fc8000fffe0ff */
[----:B------:R-:W-:Y:S02]  /*0920*/  IMAD R37, R3, -0x80000000, R2 ;  /* 0x8000000003257824 */ /* 0x000fe400078e0202 */
[----:B------:R-:W-:Y:S01]  /*0930*/  IMAD.MOV.U32 R2, RZ, RZ, R34 ;  /* 0x000000ffff027224 */ /* 0x000fe200078e0022 */
[----:B------:R-:W-:Y:S01]  /*0940*/  IADD3 R34, P0, PT, R34, 0x4, RZ ;  /* 0x0000000422227810 */ /* 0x000fe20007f1e0ff */
[----:B------:R-:W-:-:S04]  /*0950*/  IMAD.MOV.U32 R3, RZ, RZ, R33 ;  /* 0x000000ffff037224 */ /* 0x000fc800078e0021 */
[----:B------:R-:W-:Y:S01]  /*0960*/  IMAD.X R33, RZ, RZ, R33, P0 ;  /* 0x000000ffff217224 */ /* 0x000fe200000e0621 */
[----:B------:R0:W-:Y:S01]  /*0970*/  STG.E desc[UR6][R2.64], R37 ;  /* 0x0000002502007986 */ /* 0x0001e2000c101906 */
[----:B------:R-:W-:Y:S06]  /*0980*/  BRA.U UP0, `(.L_x_306) ;  /* 0xfffffff900647547 */ /* 0x000fec000b83ffff */
[----:B------:R-:W-:Y:S05]  /*0990*/  EXIT ;  /* 0x000000000000794d */ /* 0x000fea0003800000 */
.L_x_307:
        /* <DEDUP_REMOVED lines=14> */
.L_x_315:


//--------------------- .nv.shared.reserved.0     --------------------------
	.section	.nv.shared.reserved.0,"aw",@nobits
	.weak		__nv_reservedSMEM_offset_0_alias
	.size		__nv_reservedSMEM_offset_0_alias, 0, 64
	.other		__nv_reservedSMEM_offset_0_alias,@"STO_CUDA_RESERVED_SHARED STV_DEFAULT"
__nv_reservedSMEM_offset_0_alias:
	.zero		0
	.zero		64


//--------------------- .nv.constant0._Z24deinterleave_kernel_8bitPKjPjj --------------------------
	.section	.nv.constant0._Z24deinterleave_kernel_8bitPKjPjj,"a",@progbits
	.sectionflags	@""
	.align	4
.nv.constant0._Z24deinterleave_kernel_8bitPKjPjj:
	.zero		916


//--------------------- .nv.constant0._Z24deinterleave_kernel_4bitPKjPjj --------------------------
	.section	.nv.constant0._Z24deinterleave_kernel_4bitPKjPjj,"a",@progbits
	.sectionflags	@""
	.align	4
.nv.constant0._Z24deinterleave_kernel_4bitPKjPjj:
	.zero		916


//--------------------- .nv.constant0._Z24deinterleave_kernel_2bitPKjPjj --------------------------
	.section	.nv.constant0._Z24deinterleave_kernel_2bitPKjPjj,"a",@progbits
	.sectionflags	@""
	.align	4
.nv.constant0._Z24deinterleave_kernel_2bitPKjPjj:
	.zero		916


//--------------------- .nv.constant0._Z24deinterleave_kernel_1bitPKjPjj --------------------------
	.section	.nv.constant0._Z24deinterleave_kernel_1bitPKjPjj,"a",@progbits
	.sectionflags	@""
	.align	4
.nv.constant0._Z24deinterleave_kernel_1bitPKjPjj:
	.zero		916


//--------------------- .nv.constant0._Z22interleave_kernel_8bitPKjPjj --------------------------
	.section	.nv.constant0._Z22interleave_kernel_8bitPKjPjj,"a",@progbits
	.sectionflags	@""
	.align	4
.nv.constant0._Z22interleave_kernel_8bitPKjPjj:
	.zero		916


//--------------------- .nv.constant0._Z22interleave_kernel_4bitPKjPjj --------------------------
	.section	.nv.constant0._Z22interleave_kernel_4bitPKjPjj,"a",@progbits
	.sectionflags	@""
	.align	4
.nv.constant0._Z22interleave_kernel_4bitPKjPjj:
	.zero		916


//--------------------- .nv.constant0._Z22interleave_kernel_2bitPKjPjj --------------------------
	.section	.nv.constant0._Z22interleave_kernel_2bitPKjPjj,"a",@progbits
	.sectionflags	@""
	.align	4
.nv.constant0._Z22interleave_kernel_2bitPKjPjj:
	.zero		916


//--------------------- .nv.constant0._Z22interleave_kernel_1bitPKjPjj --------------------------
	.section	.nv.constant0._Z22interleave_kernel_1bitPKjPjj,"a",@progbits
	.sectionflags	@""
	.align	4
.nv.constant0._Z22interleave_kernel_1bitPKjPjj:
	.zero		916


//--------------------- SYMBOLS --------------------------

	.type		.nv.reservedSmem.offset0,@object
	.size		.nv.reservedSmem.offset0,0x4
